	.target	sm_90a

	.elftype	@"ET_EXEC"


//--------------------- .note.nv.tkinfo           --------------------------
	.section	.note.nv.tkinfo,"",@"SHT_NOTE"
	.sectionflags	@"SHF_NOTE_NV_TKINFO"
	.tkinfo
        /*0018*/ 	.word	0x00000002
        /*0030*/ 	.string	""
        /*0030*/ 	.string	"ptxas"
        /*0030*/ 	.string	"Cuda compilation tools, release 13.0, V13.0.88"
        /*0030*/ 	.string	"Build cuda_13.0.r13.0/compiler.36424714_0"
        /*0030*/ 	.string	"-v  -suppress-debug-info  -lineinfo  -arch sm_90a "



//--------------------- .note.nv.cuinfo           --------------------------
	.section	.note.nv.cuinfo,"",@"SHT_NOTE"
	.sectionflags	@"SHF_NOTE_NV_CUINFO"
        /*0018*/ 	.short	0x0002
        /*001a*/ 	.short	0x005a
        /*001c*/ 	.short	0x0082
	.zero		2


//--------------------- .nv.info                  --------------------------
	.section	.nv.info,"",@"SHT_CUDA_INFO"
	.align	4


	//----- nvinfo : EIATTR_REGCOUNT
	.align		4
        /*0000*/ 	.byte	0x04, 0x2f
        /*0002*/ 	.short	(.L_1 - .L_0)
	.align		4
.L_0:
        /*0004*/ 	.word	index@(matmul_kernel)
        /*0008*/ 	.word	0x00000020


	//----- nvinfo : EIATTR_FRAME_SIZE
	.align		4
.L_1:
        /*000c*/ 	.byte	0x04, 0x11
        /*000e*/ 	.short	(.L_3 - .L_2)
	.align		4
.L_2:
        /*0010*/ 	.word	index@(matmul_kernel)
        /*0014*/ 	.word	0x000019f8


	//----- nvinfo : EIATTR_MIN_STACK_SIZE
	.align		4
.L_3:
        /*0018*/ 	.byte	0x04, 0x12
        /*001a*/ 	.short	(.L_5 - .L_4)
	.align		4
.L_4:
        /*001c*/ 	.word	index@(matmul_kernel)
        /*0020*/ 	.word	0x000019f8
.L_5:


//--------------------- .nv.compat                --------------------------
	.section	.nv.compat,"",@"SHT_CUDA_COMPAT_INFO"
	.align	4
        /*0000*/ 	.byte	0x02, 0x09, 0x01, 0x00, 0x02, 0x02, 0x02, 0x00, 0x02, 0x05, 0x05, 0x00, 0x03, 0x07, 0x01, 0x01
        /*0010*/ 	.byte	0x02, 0x03, 0x00, 0x00, 0x02, 0x06, 0x01, 0x00, 0x04, 0x0b, 0x08, 0x00, 0x00, 0x00, 0x00, 0x00
        /*0020*/ 	.byte	0x00, 0x00, 0x00, 0x00


//--------------------- .nv.info.matmul_kernel    --------------------------
	.section	.nv.info.matmul_kernel,"",@"SHT_CUDA_INFO"
	.sectionflags	@""
	.align	4


	//----- nvinfo : EIATTR_CUDA_API_VERSION
	.align		4
        /*0000*/ 	.byte	0x04, 0x37
        /*0002*/ 	.short	(.L_7 - .L_6)
.L_6:
        /*0004*/ 	.word	0x00000082


	//----- nvinfo : EIATTR_KPARAM_INFO
	.align		4
.L_7:
        /*0008*/ 	.byte	0x04, 0x17
        /*000a*/ 	.short	(.L_9 - .L_8)
.L_8:
        /*000c*/ 	.word	0x00000000
        /*0010*/ 	.short	0x000d
        /*0012*/ 	.short	0x0048
        /*0014*/ 	.byte	0x00, 0xf4, 0x21, 0x00


	//----- nvinfo : EIATTR_KPARAM_INFO
	.align		4
.L_9:
        /*0018*/ 	.byte	0x04, 0x17
        /*001a*/ 	.short	(.L_11 - .L_10)
.L_10:
        /*001c*/ 	.word	0x00000000
        /*0020*/ 	.short	0x000c
        /*0022*/ 	.short	0x0040
        /*0024*/ 	.byte	0x00, 0xf4, 0x21, 0x00


	//----- nvinfo : EIATTR_KPARAM_INFO
	.align		4
.L_11:
        /*0028*/ 	.byte	0x04, 0x17
        /*002a*/ 	.short	(.L_13 - .L_12)
.L_12:
        /*002c*/ 	.word	0x00000000
        /*0030*/ 	.short	0x000b
        /*0032*/ 	.short	0x0038
        /*0034*/ 	.byte	0x00, 0xf0, 0x11, 0x00


	//----- nvinfo : EIATTR_KPARAM_INFO
	.align		4
.L_13:
        /*0038*/ 	.byte	0x04, 0x17
        /*003a*/ 	.short	(.L_15 - .L_14)
.L_14:
        /*003c*/ 	.word	0x00000000
        /*0040*/ 	.short	0x000a
        /*0042*/ 	.short	0x0034
        /*0044*/ 	.byte	0x00, 0xf0, 0x11, 0x00


	//----- nvinfo : EIATTR_KPARAM_INFO
	.align		4
.L_15:
        /*0048*/ 	.byte	0x04, 0x17
        /*004a*/ 	.short	(.L_17 - .L_16)
.L_16:
        /*004c*/ 	.word	0x00000000
        /*0050*/ 	.short	0x0009
        /*0052*/ 	.short	0x0030
        /*0054*/ 	.byte	0x00, 0xf0, 0x11, 0x00


	//----- nvinfo : EIATTR_KPARAM_INFO
	.align		4
.L_17:
        /*0058*/ 	.byte	0x04, 0x17
        /*005a*/ 	.short	(.L_19 - .L_18)
.L_18:
        /*005c*/ 	.word	0x00000000
        /*0060*/ 	.short	0x0008
        /*0062*/ 	.short	0x002c
        /*0064*/ 	.byte	0x00, 0xf0, 0x11, 0x00


	//----- nvinfo : EIATTR_KPARAM_INFO
	.align		4
.L_19:
        /*0068*/ 	.byte	0x04, 0x17
        /*006a*/ 	.short	(.L_21 - .L_20)
.L_20:
        /*006c*/ 	.word	0x00000000
        /*0070*/ 	.short	0x0007
        /*0072*/ 	.short	0x0028
        /*0074*/ 	.byte	0x00, 0xf0, 0x11, 0x00


	//----- nvinfo : EIATTR_KPARAM_INFO
	.align		4
.L_21:
        /*0078*/ 	.byte	0x04, 0x17
        /*007a*/ 	.short	(.L_23 - .L_22)
.L_22:
        /*007c*/ 	.word	0x00000000
        /*0080*/ 	.short	0x0006
        /*0082*/ 	.short	0x0024
        /*0084*/ 	.byte	0x00, 0xf0, 0x11, 0x00


	//----- nvinfo : EIATTR_KPARAM_INFO
	.align		4
.L_23:
        /*0088*/ 	.byte	0x04, 0x17
        /*008a*/ 	.short	(.L_25 - .L_24)
.L_24:
        /*008c*/ 	.word	0x00000000
        /*0090*/ 	.short	0x0005
        /*0092*/ 	.short	0x0020
        /*0094*/ 	.byte	0x00, 0xf0, 0x11, 0x00


	//----- nvinfo : EIATTR_KPARAM_INFO
	.align		4
.L_25:
        /*0098*/ 	.byte	0x04, 0x17
        /*009a*/ 	.short	(.L_27 - .L_26)
.L_26:
        /*009c*/ 	.word	0x00000000
        /*00a0*/ 	.short	0x0004
        /*00a2*/ 	.short	0x001c
        /*00a4*/ 	.byte	0x00, 0xf0, 0x11, 0x00


	//----- nvinfo : EIATTR_KPARAM_INFO
	.align		4
.L_27:
        /*00a8*/ 	.byte	0x04, 0x17
        /*00aa*/ 	.short	(.L_29 - .L_28)
.L_28:
        /*00ac*/ 	.word	0x00000000
        /*00b0*/ 	.short	0x0003
        /*00b2*/ 	.short	0x0018
        /*00b4*/ 	.byte	0x00, 0xf0, 0x11, 0x00


	//----- nvinfo : EIATTR_KPARAM_INFO
	.align		4
.L_29:
        /*00b8*/ 	.byte	0x04, 0x17
        /*00ba*/ 	.short	(.L_31 - .L_30)
.L_30:
        /*00bc*/ 	.word	0x00000000
        /*00c0*/ 	.short	0x0002
        /*00c2*/ 	.short	0x0010
        /*00c4*/ 	.byte	0x00, 0xf4, 0x21, 0x00


	//----- nvinfo : EIATTR_KPARAM_INFO
	.align		4
.L_31:
        /*00c8*/ 	.byte	0x04, 0x17
        /*00ca*/ 	.short	(.L_33 - .L_32)
.L_32:
        /*00cc*/ 	.word	0x00000000
        /*00d0*/ 	.short	0x0001
        /*00d2*/ 	.short	0x0008
        /*00d4*/ 	.byte	0x00, 0xf4, 0x21, 0x00


	//----- nvinfo : EIATTR_KPARAM_INFO
	.align		4
.L_33:
        /*00d8*/ 	.byte	0x04, 0x17
        /*00da*/ 	.short	(.L_35 - .L_34)
.L_34:
        /*00dc*/ 	.word	0x00000000
        /*00e0*/ 	.short	0x0000
        /*00e2*/ 	.short	0x0000
        /*00e4*/ 	.byte	0x00, 0xf4, 0x21, 0x00


	//----- nvinfo : EIATTR_SPARSE_MMA_MASK
	.align		4
.L_35:
        /*00e8*/ 	.byte	0x03, 0x50
        /*00ea*/ 	.short	0x0000


	//----- nvinfo : EIATTR_MAXREG_COUNT
	.align		4
        /*00ec*/ 	.byte	0x03, 0x1b
        /*00ee*/ 	.short	0x00ff


	//----- nvinfo : EIATTR_NUM_BARRIERS
	.align		4
        /*00f0*/ 	.byte	0x02, 0x4c
        /*00f2*/ 	.byte	0x01
	.zero		1


	//----- nvinfo : EIATTR_ANNOTATIONS
	.align		4
        /*00f4*/ 	.byte	0x04, 0x55
        /*00f6*/ 	.short	(.L_37 - .L_36)


	//   ....[0]....
.L_36:
        /*00f8*/ 	.word	0x00000001
        /*00fc*/ 	.byte	0x50, 0x00, 0x00, 0x00, 0x01, 0x00, 0x00, 0x00, 0xd0, 0x04, 0x00, 0x00, 0x01, 0x00, 0x00, 0x00
        /* <DEDUP_REMOVED lines=2824> */
        /*b18c*/ 	.byte	0x00, 0x94, 0x02, 0x00


	//----- nvinfo : EIATTR_MERCURY_ISA_VERSION
	.align		4
.L_37:
        /*b190*/ 	.byte	0x03, 0x5f
        /*b192*/ 	.short	0x0101


	//----- nvinfo : EIATTR_EXIT_INSTR_OFFSETS
	.align		4
        /*b194*/ 	.byte	0x04, 0x1c
        /*b196*/ 	.short	(.L_39 - .L_38)


	//   ....[0]....
.L_38:
        /*b198*/ 	.word	0x0002b090


	//   ....[1]....
        /*b19c*/ 	.word	0x0002b0b0


	//----- nvinfo : EIATTR_REQNTID
	.align		4
.L_39:
        /*b1a0*/ 	.byte	0x04, 0x10
        /*b1a2*/ 	.short	(.L_41 - .L_40)
.L_40:
        /*b1a4*/ 	.word	0x00000040
        /*b1a8*/ 	.word	0x00000001
        /*b1ac*/ 	.word	0x00000001


	//----- nvinfo : EIATTR_CBANK_PARAM_SIZE
	.align		4
.L_41:
        /*b1b0*/ 	.byte	0x03, 0x19
        /*b1b2*/ 	.short	0x0050


	//----- nvinfo : EIATTR_PARAM_CBANK
	.align		4
        /*b1b4*/ 	.byte	0x04, 0x0a
        /*b1b6*/ 	.short	(.L_43 - .L_42)
	.align		4
.L_42:
        /*b1b8*/ 	.word	index@(.nv.constant0.matmul_kernel)
        /*b1bc*/ 	.short	0x0210
        /*b1be*/ 	.short	0x0050


	//----- nvinfo : EIATTR_SW_WAR
	.align		4
.L_43:
        /*b1c0*/ 	.byte	0x04, 0x36
        /*b1c2*/ 	.short	(.L_45 - .L_44)
.L_44:
        /*b1c4*/ 	.word	0x00000008
.L_45:


//--------------------- .nv.callgraph             --------------------------
	.section	.nv.callgraph,"",@"SHT_CUDA_CALLGRAPH"
	.align	4
	.sectionentsize	8
	.align		4
        /*0000*/ 	.word	0x00000000
	.align		4
        /*0004*/ 	.word	0xffffffff
	.align		4
        /*0008*/ 	.word	0x00000000
	.align		4
        /*000c*/ 	.word	0xfffffffe
	.align		4
        /*0010*/ 	.word	0x00000000
	.align		4
        /*0014*/ 	.word	0xfffffffd
	.align		4
        /*0018*/ 	.word	0x00000000
	.align		4
        /*001c*/ 	.word	0xfffffffc


//--------------------- .text.matmul_kernel       --------------------------
	.section	.text.matmul_kernel,"ax",@progbits
	.align	128
        .global         matmul_kernel
        .type           matmul_kernel,@function
        .size           matmul_kernel,(.L_x_4 - matmul_kernel)
        .other          matmul_kernel,@"STO_CUDA_ENTRY STV_DEFAULT"
matmul_kernel:
.text.matmul_kernel:
[----:B------:R-:W0:Y:S08]  /*0000*/  LDC R1, c[0x0][0x28] ;  /* 0x00000a00ff017b82 */ /* 0x000e300000000800 */
[----:B------:R-:W1:Y:S01]  /*0010*/  LDC.64 R2, c[0x0][0x228] ;  /* 0x00008a00ff027b82 */ /* 0x000e620000000a00 */
[----:B0-----:R-:W-:Y:S01]  /*0020*/  VIADD R1, R1, 0xffffe608 ;  /* 0xffffe60801017836 */ /* 0x001fe20000000000 */
[----:B------:R-:W0:Y:S01]  /*0030*/  S2R R27, SR_TID.X ;  /* 0x00000000001b7919 */ /* 0x000e220000002100 */
[----:B-1----:R-:W-:-:S03]  /*0040*/  VIADD R0, R3, 0x3f ;  /* 0x0000003f03007836 */ /* 0x002fc60000000000 */
[----:B------:R0:W-:Y:S02]  /*0050*/  STL [R1+0xeb8], R3 ;  /* 0x000eb80301007387 */ /* 0x0001e40000100800 */
[----:B------:R-:W-:-:S04]  /*0060*/  SHF.R.S32.HI R5, RZ, 0x1f, R0 ;  /* 0x0000001fff057819 */ /* 0x000fc80000011400 */
[----:B------:R-:W-:Y:S02]  /*0070*/  LEA.HI R5, R5, R0, RZ, 0x6 ;  /* 0x0000000005057211 */ /* 0x000fe400078f30ff */
[----:B0-----:R-:W-:Y:S02]  /*0080*/  LOP3.LUT R3, R27, 0x3f, RZ, 0xc0, !PT ;  /* 0x0000003f1b037812 */ /* 0x001fe400078ec0ff */
[----:B------:R-:W-:Y:S02]  /*0090*/  SHF.R.S32.HI R0, RZ, 0x6, R5 ;  /* 0x00000006ff007819 */ /* 0x000fe40000011405 */
[----:B------:R-:W0:Y:S03]  /*00a0*/  S2R R5, SR_CTAID.X ;  /* 0x0000000000057919 */ /* 0x000e260000002500 */
[----:B------:R-:W-:-:S05]  /*00b0*/  IMAD.SHL.U32 R0, R0, 0x8, RZ ;  /* 0x0000000800007824 */ /* 0x000fca00078e00ff */
[-C--:B------:R-:W-:Y:S02]  /*00c0*/  IABS R9, R0.reuse ;  /* 0x0000000000097213 */ /* 0x080fe40000000000 */
[----:B------:R-:W-:Y:S02]  /*00d0*/  IABS R12, R0 ;  /* 0x00000000000c7213 */ /* 0x000fe40000000000 */
[----:B------:R-:W1:Y:S08]  /*00e0*/  I2F.RP R4, R9 ;  /* 0x0000000900047306 */ /* 0x000e700000209400 */
[----:B-1----:R-:W1:Y:S01]  /*00f0*/  MUFU.RCP R4, R4 ;  /* 0x0000000400047308 */ /* 0x002e620000001000 */
[----:B0-----:R-:W-:Y:S01]  /*0100*/  IABS R10, R5 ;  /* 0x00000005000a7213 */ /* 0x001fe20000000000 */
[----:B-1----:R-:W-:-:S02]  /*0110*/  VIADD R6, R4, 0xffffffe ;  /* 0x0ffffffe04067836 */ /* 0x002fc40000000000 */
[----:B------:R-:W-:-:S04]  /*0120*/  IMAD.MOV R4, RZ, RZ, -R12 ;  /* 0x000000ffff047224 */ /* 0x000fc800078e0a0c */
[----:B------:R0:W1:Y:S02]  /*0130*/  F2I.FTZ.U32.TRUNC.NTZ R7, R6 ;  /* 0x0000000600077305 */ /* 0x000064000021f000 */
[----:B0-----:R-:W-:Y:S02]  /*0140*/  IMAD.MOV.U32 R6, RZ, RZ, RZ ;  /* 0x000000ffff067224 */ /* 0x001fe400078e00ff */
[----:B-1----:R-:W-:-:S04]  /*0150*/  IMAD.MOV R8, RZ, RZ, -R7 ;  /* 0x000000ffff087224 */ /* 0x002fc800078e0a07 */
[----:B------:R-:W-:Y:S02]  /*0160*/  IMAD R11, R8, R9, RZ ;  /* 0x00000009080b7224 */ /* 0x000fe400078e02ff */
[----:B------:R-:W-:Y:S02]  /*0170*/  IMAD.MOV.U32 R8, RZ, RZ, R10 ;  /* 0x000000ffff087224 */ /* 0x000fe400078e000a */
[----:B------:R-:W-:-:S06]  /*0180*/  IMAD.HI.U32 R7, R7, R11, R6 ;  /* 0x0000000b07077227 */ /* 0x000fcc00078e0006 */
[----:B------:R-:W-:-:S04]  /*0190*/  IMAD.HI.U32 R7, R7, R8, RZ ;  /* 0x0000000807077227 */ /* 0x000fc800078e00ff */
[----:B------:R-:W-:-:S05]  /*01a0*/  IMAD R4, R7, R4, R8 ;  /* 0x0000000407047224 */ /* 0x000fca00078e0208 */
[----:B------:R-:W-:-:S13]  /*01b0*/  ISETP.GT.U32.AND P1, PT, R9, R4, PT ;  /* 0x000000040900720c */ /* 0x000fda0003f24070 */
[----:B------:R-:W-:Y:S02]  /*01c0*/  @!P1 IMAD.IADD R4, R4, 0x1, -R9 ;  /* 0x0000000104049824 */ /* 0x000fe400078e0a09 */
[----:B------:R-:W-:Y:S01]  /*01d0*/  @!P1 VIADD R7, R7, 0x1 ;  /* 0x0000000107079836 */ /* 0x000fe20000000000 */
[----:B------:R-:W-:Y:S02]  /*01e0*/  ISETP.NE.AND P1, PT, R0, RZ, PT ;  /* 0x000000ff0000720c */ /* 0x000fe40003f25270 */
[----:B------:R-:W-:Y:S02]  /*01f0*/  ISETP.GE.U32.AND P0, PT, R4, R9, PT ;  /* 0x000000090400720c */ /* 0x000fe40003f06070 */
[----:B------:R-:W-:-:S04]  /*0200*/  LOP3.LUT R4, R5, R0, RZ, 0x3c, !PT ;  /* 0x0000000005047212 */ /* 0x000fc800078e3cff */
[----:B------:R-:W-:Y:S01]  /*0210*/  ISETP.GE.AND P2, PT, R4, RZ, PT ;  /* 0x000000ff0400720c */ /* 0x000fe20003f46270 */
[----:B------:R-:W-:-:S06]  /*0220*/  VIADD R4, R2, 0x3f ;  /* 0x0000003f02047836 */ /* 0x000fcc0000000000 */
[----:B------:R-:W-:-:S04]  /*0230*/  @P0 VIADD R7, R7, 0x1 ;  /* 0x0000000107070836 */ /* 0x000fc80000000000 */
[----:B------:R-:W-:Y:S01]  /*0240*/  IMAD.MOV.U32 R6, RZ, RZ, R7 ;  /* 0x000000ffff067224 */ /* 0x000fe200078e0007 */
[----:B------:R-:W-:-:S03]  /*0250*/  SHF.R.S32.HI R7, RZ, 0x1f, R4 ;  /* 0x0000001fff077819 */ /* 0x000fc60000011404 */
[----:B------:R-:W-:Y:S01]  /*0260*/  @!P2 IMAD.MOV R6, RZ, RZ, -R6 ;  /* 0x000000ffff06a224 */ /* 0x000fe200078e0a06 */
[----:B------:R-:W-:Y:S02]  /*0270*/  @!P1 LOP3.LUT R6, RZ, R0, RZ, 0x33, !PT ;  /* 0x00000000ff069212 */ /* 0x000fe400078e33ff */
[----:B------:R-:W-:-:S03]  /*0280*/  LEA.HI R7, R7, R4, RZ, 0x6 ;  /* 0x0000000407077211 */ /* 0x000fc600078f30ff */
[----:B------:R-:W-:Y:S02]  /*0290*/  IMAD.SHL.U32 R4, R6, 0x8, RZ ;  /* 0x0000000806047824 */ /* 0x000fe400078e00ff */
[----:B------:R-:W-:-:S03]  /*02a0*/  IMAD.MOV R6, RZ, RZ, -R6 ;  /* 0x000000ffff067224 */ /* 0x000fc600078e0a06 */
[----:B------:R-:W-:Y:S01]  /*02b0*/  LEA.HI.SX32 R7, R7, -R4, 0x1a ;  /* 0x8000000407077211 */ /* 0x000fe200078fd2ff */
[----:B------:R-:W-:Y:S02]  /*02c0*/  IMAD R15, R0, R6, R5 ;  /* 0x00000006000f7224 */ /* 0x000fe400078e0205 */
[----:B------:R-:W-:Y:S01]  /*02d0*/  IMAD.MOV.U32 R6, RZ, RZ, RZ ;  /* 0x000000ffff067224 */ /* 0x000fe200078e00ff */
[----:B------:R-:W-:Y:S02]  /*02e0*/  VIMNMX R8, R7, 0x8, PT ;  /* 0x0000000807087848 */ /* 0x000fe40003fe0100 */
[----:B------:R-:W-:Y:S02]  /*02f0*/  IABS R13, R15 ;  /* 0x0000000f000d7213 */ /* 0x000fe40000000000 */
[----:B------:R-:W-:-:S04]  /*0300*/  IABS R11, R8 ;  /* 0x00000008000b7213 */ /* 0x000fc80000000000 */
[----:B------:R-:W0:Y:S08]  /*0310*/  I2F.RP R9, R11 ;  /* 0x0000000b00097306 */ /* 0x000e300000209400 */
[----:B0-----:R-:W0:Y:S02]  /*0320*/  MUFU.RCP R9, R9 ;  /* 0x0000000900097308 */ /* 0x001e240000001000 */
[----:B0-----:R-:W-:-:S06]  /*0330*/  VIADD R7, R9, 0xffffffe ;  /* 0x0ffffffe09077836 */ /* 0x001fcc0000000000 */
[----:B------:R-:W0:Y:S02]  /*0340*/  F2I.FTZ.U32.TRUNC.NTZ R7, R7 ;  /* 0x0000000700077305 */ /* 0x000e24000021f000 */
[----:B0-----:R-:W-:-:S04]  /*0350*/  IMAD.MOV R10, RZ, RZ, -R7 ;  /* 0x000000ffff0a7224 */ /* 0x001fc800078e0a07 */
[----:B------:R-:W-:-:S04]  /*0360*/  IMAD.MOV.U32 R0, RZ, RZ, R10 ;  /* 0x000000ffff007224 */ /* 0x000fc800078e000a */
[----:B------:R-:W-:Y:S01]  /*0370*/  IMAD R5, R0, R11, RZ ;  /* 0x0000000b00057224 */ /* 0x000fe200078e02ff */
[----:B------:R-:W-:-:S03]  /*0380*/  IABS R0, R8 ;  /* 0x0000000800007213 */ /* 0x000fc60000000000 */
[----:B------:R-:W-:Y:S02]  /*0390*/  IMAD.HI.U32 R6, R7, R5, R6 ;  /* 0x0000000507067227 */ /* 0x000fe400078e0006 */
[----:B------:R-:W0:Y:S02]  /*03a0*/  LDC R7, c[0x0][0x230] ;  /* 0x00008c00ff077b82 */ /* 0x000e240000000800 */
[----:B------:R-:W-:Y:S02]  /*03b0*/  IMAD.MOV R0, RZ, RZ, -R0 ;  /* 0x000000ffff007224 */ /* 0x000fe400078e0a00 */
[----:B------:R-:W-:-:S04]  /*03c0*/  IMAD.HI.U32 R6, R6, R13, RZ ;  /* 0x0000000d06067227 */ /* 0x000fc800078e00ff */
[----:B------:R-:W-:-:S05]  /*03d0*/  IMAD R0, R6, R0, R13 ;  /* 0x0000000006007224 */ /* 0x000fca00078e020d */
[----:B------:R-:W-:Y:S01]  /*03e0*/  ISETP.GT.U32.AND P1, PT, R11, R0, PT ;  /* 0x000000000b00720c */ /* 0x000fe20003f24070 */
[----:B0-----:R-:W-:-:S12]  /*03f0*/  VIADD R7, R7, 0x7f ;  /* 0x0000007f07077836 */ /* 0x001fd80000000000 */
[----:B------:R-:W-:Y:S02]  /*0400*/  @!P1 IMAD.IADD R0, R0, 0x1, -R11 ;  /* 0x0000000100009824 */ /* 0x000fe400078e0a0b */
[----:B------:R-:W-:Y:S01]  /*0410*/  @!P1 VIADD R6, R6, 0x1 ;  /* 0x0000000106069836 */ /* 0x000fe20000000000 */
[----:B------:R-:W-:Y:S02]  /*0420*/  ISETP.NE.AND P1, PT, R8, RZ, PT ;  /* 0x000000ff0800720c */ /* 0x000fe40003f25270 */
[----:B------:R-:W-:Y:S02]  /*0430*/  ISETP.GE.U32.AND P0, PT, R0, R11, PT ;  /* 0x0000000b0000720c */ /* 0x000fe40003f06070 */
[----:B------:R-:W-:-:S04]  /*0440*/  LOP3.LUT R0, R15, R8, RZ, 0x3c, !PT ;  /* 0x000000080f007212 */ /* 0x000fc800078e3cff */
[----:B------:R-:W-:-:S07]  /*0450*/  ISETP.GE.AND P2, PT, R0, RZ, PT ;  /* 0x000000ff0000720c */ /* 0x000fce0003f46270 */
[----:B------:R-:W-:Y:S01]  /*0460*/  @P0 VIADD R6, R6, 0x1 ;  /* 0x0000000106060836 */ /* 0x000fe20000000000 */
[----:B------:R-:W-:-:S05]  /*0470*/  ISETP.GT.AND P0, PT, R7, 0x7f, PT ;  /* 0x0000007f0700780c */ /* 0x000fca0003f04270 */
[----:B------:R-:W-:Y:S01]  /*0480*/  @!P2 IMAD.MOV R6, RZ, RZ, -R6 ;  /* 0x000000ffff06a224 */ /* 0x000fe200078e0a06 */
[----:B------:R-:W-:-:S05]  /*0490*/  @!P1 LOP3.LUT R6, RZ, R8, RZ, 0x33, !PT ;  /* 0x00000008ff069212 */ /* 0x000fca00078e33ff */
[----:B------:R-:W-:Y:S02]  /*04a0*/  IMAD.MOV R5, RZ, RZ, -R6 ;  /* 0x000000ffff057224 */ /* 0x000fe400078e0a06 */
[----:B------:R-:W-:Y:S02]  /*04b0*/  IMAD.SHL.U32 R14, R6, 0x40, RZ ;  /* 0x00000040060e7824 */ /* 0x000fe400078e00ff */
[----:B------:R-:W-:-:S03]  /*04c0*/  IMAD R5, R8, R5, R15 ;  /* 0x0000000508057224 */ /* 0x000fc600078e020f */
[----:B------:R0:W-:Y:S01]  /*04d0*/  STL [R1+0x36c], R14 ;  /* 0x00036c0e01007387 */ /* 0x0001e20000100800 */
[----:B------:R-:W-:Y:S02]  /*04e0*/  IMAD.IADD R0, R4, 0x1, R5 ;  /* 0x0000000104007824 */ /* 0x000fe400078e0205 */
[----:B------:R-:W-:Y:S02]  /*04f0*/  IMAD.MOV.U32 R4, RZ, RZ, R14 ;  /* 0x000000ffff047224 */ /* 0x000fe400078e000e */
[----:B------:R-:W-:Y:S02]  /*0500*/  IMAD R0, R0, 0x40, R3 ;  /* 0x0000004000007824 */ /* 0x000fe400078e0203 */
[C---:B------:R-:W-:Y:S02]  /*0510*/  VIADD R6, R4.reuse, 0x1 ;  /* 0x0000000104067836 */ /* 0x040fe40000000000 */
[C---:B------:R-:W-:Y:S02]  /*0520*/  VIADD R5, R4.reuse, 0x2 ;  /* 0x0000000204057836 */ /* 0x040fe40000000000 */
[C---:B------:R-:W-:Y:S01]  /*0530*/  VIADD R7, R4.reuse, 0x3 ;  /* 0x0000000304077836 */ /* 0x040fe20000000000 */
[----:B------:R1:W-:Y:S01]  /*0540*/  STL [R1+0x118], R6 ;  /* 0x0001180601007387 */ /* 0x0003e20000100800 */
[----:B------:R-:W-:-:S02]  /*0550*/  VIADD R28, R4, 0xc ;  /* 0x0000000c041c7836 */ /* 0x000fc40000000000 */
[C---:B------:R-:W-:Y:S01]  /*0560*/  VIADD R16, R4.reuse, 0x2b ;  /* 0x0000002b04107836 */ /* 0x040fe20000000000 */
[----:B------:R2:W-:Y:S01]  /*0570*/  STL [R1+0x114], R5 ;  /* 0x0001140501007387 */ /* 0x0005e20000100800 */
[----:B------:R-:W-:Y:S01]  /*0580*/  ULDC.64 UR6, c[0x0][0x208] ;  /* 0x0000820000067ab9 */ /* 0x000fe20000000a00 */
[C---:B0-----:R-:W-:Y:S02]  /*0590*/  VIADD R14, R4.reuse, 0xe ;  /* 0x0000000e040e7836 */ /* 0x041fe40000000000 */
[----:B------:R0:W-:Y:S01]  /*05a0*/  STL [R1+0x110], R7 ;  /* 0x0001100701007387 */ /* 0x0001e20000100800 */
[C---:B------:R-:W-:Y:S02]  /*05b0*/  VIADD R29, R4.reuse, 0x1b ;  /* 0x0000001b041d7836 */ /* 0x040fe40000000000 */
[C---:B-1----:R-:W-:Y:S02]  /*05c0*/  VIADD R6, R4.reuse, 0x4 ;  /* 0x0000000404067836 */ /* 0x042fe40000000000 */
[----:B------:R-:W-:-:S02]  /*05d0*/  VIADD R17, R4, 0x1f ;  /* 0x0000001f04117836 */ /* 0x000fc40000000000 */
[C---:B--2---:R-:W-:Y:S01]  /*05e0*/  VIADD R5, R4.reuse, 0x5 ;  /* 0x0000000504057836 */ /* 0x044fe20000000000 */
[----:B------:R1:W-:Y:S01]  /*05f0*/  STL [R1+0x10c], R6 ;  /* 0x00010c0601007387 */ /* 0x0003e20000100800 */
[C---:B------:R-:W-:Y:S02]  /*0600*/  VIADD R15, R4.reuse, 0x22 ;  /* 0x00000022040f7836 */ /* 0x040fe40000000000 */
[C---:B0-----:R-:W-:Y:S01]  /*0610*/  VIADD R7, R4.reuse, 0x6 ;  /* 0x0000000604077836 */ /* 0x041fe20000000000 */
[----:B------:R0:W-:Y:S01]  /*0620*/  STL [R1+0x108], R5 ;  /* 0x0001080501007387 */ /* 0x0001e20000100800 */
[C---:B------:R-:W-:Y:S02]  /*0630*/  VIADD R26, R4.reuse, 0x2c ;  /* 0x0000002c041a7836 */ /* 0x040fe40000000000 */
[C---:B------:R-:W-:Y:S01]  /*0640*/  VIADD R25, R4.reuse, 0x2d ;  /* 0x0000002d04197836 */ /* 0x040fe20000000000 */
[----:B------:R2:W-:Y:S01]  /*0650*/  STL [R1+0x104], R7 ;  /* 0x0001040701007387 */ /* 0x0005e20000100800 */
[----:B------:R-:W-:-:S02]  /*0660*/  VIADD R24, R4, 0x2e ;  /* 0x0000002e04187836 */ /* 0x000fc40000000000 */
[C---:B-1----:R-:W-:Y:S02]  /*0670*/  VIADD R6, R4.reuse, 0x7 ;  /* 0x0000000704067836 */ /* 0x042fe40000000000 */
[C---:B------:R-:W-:Y:S02]  /*0680*/  VIADD R23, R4.reuse, 0x2f ;  /* 0x0000002f04177836 */ /* 0x040fe40000000000 */
[C---:B0-----:R-:W-:Y:S01]  /*0690*/  VIADD R5, R4.reuse, 0x8 ;  /* 0x0000000804057836 */ /* 0x041fe20000000000 */
[----:B------:R0:W-:Y:S01]  /*06a0*/  STL [R1+0x100], R6 ;  /* 0x0001000601007387 */ /* 0x0001e20000100800 */
[C---:B------:R-:W-:Y:S02]  /*06b0*/  VIADD R22, R4.reuse, 0x30 ;  /* 0x0000003004167836 */ /* 0x040fe40000000000 */
[C---:B--2---:R-:W-:Y:S01]  /*06c0*/  VIADD R7, R4.reuse, 0x9 ;  /* 0x0000000904077836 */ /* 0x044fe20000000000 */
[----:B------:R1:W-:Y:S01]  /*06d0*/  STL [R1+0xfc], R5 ;  /* 0x0000fc0501007387 */ /* 0x0003e20000100800 */
[----:B------:R-:W-:-:S02]  /*06e0*/  VIADD R21, R4, 0x31 ;  /* 0x0000003104157836 */ /* 0x000fc40000000000 */
[C---:B------:R-:W-:Y:S01]  /*06f0*/  VIADD R20, R4.reuse, 0x32 ;  /* 0x0000003204147836 */ /* 0x040fe20000000000 */
[----:B------:R2:W-:Y:S01]  /*0700*/  STL [R1+0xf8], R7 ;  /* 0x0000f80701007387 */ /* 0x0005e20000100800 */
[C---:B------:R-:W-:Y:S02]  /*0710*/  VIADD R19, R4.reuse, 0x33 ;  /* 0x0000003304137836 */ /* 0x040fe40000000000 */
[C---:B0-----:R-:W-:Y:S02]  /*0720*/  VIADD R6, R4.reuse, 0xa ;  /* 0x0000000a04067836 */ /* 0x041fe40000000000 */
[C---:B------:R-:W-:Y:S02]  /*0730*/  VIADD R18, R4.reuse, 0x34 ;  /* 0x0000003404127836 */ /* 0x040fe40000000000 */
[C---:B-1----:R-:W-:Y:S01]  /*0740*/  VIADD R5, R4.reuse, 0xb ;  /* 0x0000000b04057836 */ /* 0x042fe20000000000 */
[----:B------:R0:W-:Y:S01]  /*0750*/  STL [R1+0xf4], R6 ;  /* 0x0000f40601007387 */ /* 0x0001e20000100800 */
[----:B------:R-:W-:-:S02]  /*0760*/  VIADD R13, R4, 0x35 ;  /* 0x00000035040d7836 */ /* 0x000fc40000000000 */
[C---:B--2---:R-:W-:Y:S01]  /*0770*/  VIADD R7, R4.reuse, 0x12 ;  /* 0x0000001204077836 */ /* 0x044fe20000000000 */
[----:B------:R1:W-:Y:S01]  /*0780*/  STL [R1+0xec], R5 ;  /* 0x0000ec0501007387 */ /* 0x0003e20000100800 */
[C---:B------:R-:W-:Y:S02]  /*0790*/  VIADD R12, R4.reuse, 0x36 ;  /* 0x00000036040c7836 */ /* 0x040fe40000000000 */
[C---:B------:R-:W-:Y:S02]  /*07a0*/  VIADD R11, R4.reuse, 0x37 ;  /* 0x00000037040b7836 */ /* 0x040fe40000000000 */
[C---:B------:R-:W-:Y:S02]  /*07b0*/  VIADD R10, R4.reuse, 0x38 ;  /* 0x00000038040a7836 */ /* 0x040fe40000000000 */
[C---:B0-----:R-:W-:Y:S02]  /*07c0*/  VIADD R6, R4.reuse, 0xd ;  /* 0x0000000d04067836 */ /* 0x041fe40000000000 */
[----:B------:R-:W-:-:S02]  /*07d0*/  VIADD R9, R4, 0x39 ;  /* 0x0000003904097836 */ /* 0x000fc40000000000 */
[C---:B-1----:R-:W-:Y:S01]  /*07e0*/  VIADD R5, R4.reuse, 0xf ;  /* 0x0000000f04057836 */ /* 0x042fe20000000000 */
[----:B------:R0:W-:Y:S01]  /*07f0*/  STL [R1+0xe4], R6 ;  /* 0x0000e40601007387 */ /* 0x0001e20000100800 */
[----:B------:R-:W-:-:S03]  /*0800*/  VIADD R8, R4, 0x3a ;  /* 0x0000003a04087836 */ /* 0x000fc60000000000 */
[----:B------:R-:W-:Y:S04]  /*0810*/  STL [R1+0xe8], R28 ;  /* 0x0000e81c01007387 */ /* 0x000fe80000100800 */
[----:B------:R1:W-:Y:S01]  /*0820*/  STL [R1+0xdc], R5 ;  /* 0x0000dc0501007387 */ /* 0x0003e20000100800 */
[----:B0-----:R-:W-:-:S05]  /*0830*/  VIADD R6, R4, 0x10 ;  /* 0x0000001004067836 */ /* 0x001fca0000000000 */
[----:B------:R0:W-:Y:S01]  /*0840*/  STL [R1+0xd8], R6 ;  /* 0x0000d80601007387 */ /* 0x0001e20000100800 */
[----:B-1----:R-:W-:-:S05]  /*0850*/  VIADD R5, R4, 0x11 ;  /* 0x0000001104057836 */ /* 0x002fca0000000000 */
[----:B------:R1:W-:Y:S01]  /*0860*/  STL [R1+0xd4], R5 ;  /* 0x0000d40501007387 */ /* 0x0003e20000100800 */
[----:B0-----:R-:W-:-:S03]  /*0870*/  VIADD R6, R4, 0x13 ;  /* 0x0000001304067836 */ /* 0x001fc60000000000 */
[----:B------:R0:W-:Y:S04]  /*0880*/  STL [R1+0xd0], R7 ;  /* 0x0000d00701007387 */ /* 0x0001e80000100800 */
[----:B------:R2:W-:Y:S01]  /*0890*/  STL [R1+0xcc], R6 ;  /* 0x0000cc0601007387 */ /* 0x0005e20000100800 */
[C---:B-1----:R-:W-:Y:S02]  /*08a0*/  VIADD R5, R4.reuse, 0x14 ;  /* 0x0000001404057836 */ /* 0x042fe40000000000 */
[----:B0-----:R-:W-:-:S03]  /*08b0*/  VIADD R7, R4, 0x15 ;  /* 0x0000001504077836 */ /* 0x001fc60000000000 */
[----:B------:R0:W-:Y:S01]  /*08c0*/  STL [R1+0xc8], R5 ;  /* 0x0000c80501007387 */ /* 0x0001e20000100800 */
[----:B--2---:R-:W-:-:S03]  /*08d0*/  VIADD R6, R4, 0x16 ;  /* 0x0000001604067836 */ /* 0x004fc60000000000 */
[----:B------:R1:W-:Y:S04]  /*08e0*/  STL [R1+0xc4], R7 ;  /* 0x0000c40701007387 */ /* 0x0003e80000100800 */
[----:B------:R2:W-:Y:S01]  /*08f0*/  STL [R1+0xc0], R6 ;  /* 0x0000c00601007387 */ /* 0x0005e20000100800 */
[C---:B0-----:R-:W-:Y:S02]  /*0900*/  VIADD R5, R4.reuse, 0x17 ;  /* 0x0000001704057836 */ /* 0x041fe40000000000 */
[----:B-1----:R-:W-:-:S03]  /*0910*/  VIADD R7, R4, 0x18 ;  /* 0x0000001804077836 */ /* 0x002fc60000000000 */
        /* <DEDUP_REMOVED lines=13> */
[----:B--2---:R-:W-:-:S05]  /*09f0*/  VIADD R6, R4, 0x20 ;  /* 0x0000002004067836 */ /* 0x004fca0000000000 */
[----:B------:R1:W-:Y:S01]  /*0a00*/  STL [R1+0x50], R6 ;  /* 0x0000500601007387 */ /* 0x0003e20000100800 */
[----:B0-----:R-:W-:-:S05]  /*0a10*/  VIADD R5, R4, 0x21 ;  /* 0x0000002104057836 */ /* 0x001fca0000000000 */
[----:B------:R0:W-:Y:S01]  /*0a20*/  STL [R1+0x3c], R5 ;  /* 0x00003c0501007387 */ /* 0x0001e20000100800 */
[----:B-1----:R-:W-:-:S03]  /*0a30*/  VIADD R6, R4, 0x24 ;  /* 0x0000002404067836 */ /* 0x002fc60000000000 */
        /* <DEDUP_REMOVED lines=15> */
[----:B--2---:R-:W-:-:S03]  /*0b30*/  VIADD R6, R4, 0x3d ;  /* 0x0000003d04067836 */ /* 0x004fc60000000000 */
[----:B------:R-:W-:Y:S01]  /*0b40*/  STL [R1], R16 ;  /* 0x0000001001007387 */ /* 0x000fe20000100800 */
[----:B0-----:R-:W-:-:S05]  /*0b50*/  VIADD R5, R4, 0x3c ;  /* 0x0000003c04057836 */ /* 0x001fca0000000000 */
[----:B------:R0:W-:Y:S04]  /*0b60*/  STL [R1+0x4], R5 ;  /* 0x0000040501007387 */ /* 0x0001e80000100800 */
[----:B------:R1:W5:Y:S04]  /*0b70*/  LDL.LU R3, [R1+0xeb8] ;  /* 0x000eb80001037983 */ /* 0x0003680000300800 */
[----:B------:R1:W-:Y:S01]  /*0b80*/  STL [R1+0xeb0], R0 ;  /* 0x000eb00001007387 */ /* 0x0003e20000100800 */
[C---:B0-----:R-:W-:Y:S02]  /*0b90*/  VIADD R5, R4.reuse, 0x3e ;  /* 0x0000003e04057836 */ /* 0x041fe40000000000 */
[----:B------:R-:W-:Y:S01]  /*0ba0*/  VIADD R4, R4, 0x3f ;  /* 0x0000003f04047836 */ /* 0x000fe20000000000 */
[----:B------:R-:W-:Y:S06]  /*0bb0*/  @P0 BRA `(.L_x_0) ;  /* 0x0000000400100947 */ /* 0x000fec0003800000 */
[----:B------:R0:W-:Y:S01]  /*0bc0*/  STL [R1+0x290], RZ ;  /* 0x000290ff01007387 */ /* 0x0001e20000100800 */
[----:B-1----:R-:W-:-:S03]  /*0bd0*/  IMAD.SHL.U32 R0, R27, 0x20, RZ ;  /* 0x000000201b007824 */ /* 0x002fc600078e00ff */
[----:B------:R0:W-:Y:S02]  /*0be0*/  STL [R1+0x294], RZ ;  /* 0x000294ff01007387 */ /* 0x0001e40000100800 */
[----:B------:R-:W-:Y:S02]  /*0bf0*/  LOP3.LUT R0, R0, 0x400, RZ, 0xc0, !PT ;  /* 0x0000040000007812 */ /* 0x000fe400078ec0ff */
[----:B------:R0:W-:Y:S04]  /*0c00*/  STL [R1+0x298], RZ ;  /* 0x000298ff01007387 */ /* 0x0001e80000100800 */
        /* <DEDUP_REMOVED lines=61> */
[----:B------:R0:W-:Y:S01]  /*0fe0*/  STL [R1+0xeb4], R0 ;  /* 0x000eb40001007387 */ /* 0x0001e20000100800 */
[----:B------:R-:W-:Y:S05]  /*0ff0*/  BRA `(.L_x_1) ;  /* 0x00000278001c7947 */ /* 0x000fea0003800000 */
.L_x_0:
[----:B------:R0:W-:Y:S01]  /*1000*/  STL [R1+0x104c], R21 ;  /* 0x00104c1501007387 */ /* 0x0001e20000100800 */
[----:B------:R-:W-:Y:S01]  /*1010*/  IABS R27, R2 ;  /* 0x00000002001b7213 */ /* 0x000fe20000000000 */
[----:B------:R-:W-:Y:S01]  /*1020*/  ULDC.64 UR4, c[0x0][0x218] ;  /* 0x0000860000047ab9 */ /* 0x000fe20000000a00 */
[----:B-1---5:R-:W-:Y:S01]  /*1030*/  IABS R0, R3 ;  /* 0x0000000300007213 */ /* 0x022fe20000000000 */
[----:B------:R-:W-:Y:S01]  /*1040*/  ULDC.64 UR8, c[0x0][0x210] ;  /* 0x0000840000087ab9 */ /* 0x000fe20000000a00 */
[----:B------:R-:W-:Y:S01]  /*1050*/  ISETP.GE.AND P5, PT, R4, RZ, PT ;  /* 0x000000ff0400720c */ /* 0x000fe20003fa6270 */
[----:B------:R-:W-:Y:S01]  /*1060*/  ULDC UR10, c[0x0][0x230] ;  /* 0x00008c00000a7ab9 */ /* 0x000fe20000000800 */
[----:B------:R-:W-:Y:S01]  /*1070*/  ISETP.NE.AND P6, PT, R2, RZ, PT ;  /* 0x000000ff0200720c */ /* 0x000fe20003fc5270 */
[----:B------:R-:W-:Y:S01]  /*1080*/  ULDC UR11, c[0x0][0x238] ;  /* 0x00008e00000b7ab9 */ /* 0x000fe20000000800 */
[----:B------:R-:W-:Y:S01]  /*1090*/  ULDC UR12, c[0x0][0x23c] ;  /* 0x00008f00000c7ab9 */ /* 0x000fe20000000800 */
[----:B0-----:R-:W2:Y:S04]  /*10a0*/  LDL R21, [R1+0xeb0] ;  /* 0x000eb00001157983 */ /* 0x001ea80000100800 */
[----:B------:R0:W-:Y:S04]  /*10b0*/  STL [R1+0x1048], R22 ;  /* 0x0010481601007387 */ /* 0x0001e80000100800 */
[----:B------:R1:W-:Y:S04]  /*10c0*/  STL [R1+0x1044], R23 ;  /* 0x0010441701007387 */ /* 0x0003e80000100800 */
[----:B------:R3:W-:Y:S01]  /*10d0*/  STL [R1+0x1040], R24 ;  /* 0x0010401801007387 */ /* 0x0007e20000100800 */
[----:B0-----:R-:W-:-:S02]  /*10e0*/  IMAD.MOV.U32 R22, RZ, RZ, R14 ;  /* 0x000000ffff167224 */ /* 0x001fc400078e000e */
[----:B------:R-:W0:Y:S01]  /*10f0*/  I2F.RP R14, R27 ;  /* 0x0000001b000e7306 */ /* 0x000e220000209400 */
[----:B------:R4:W-:Y:S01]  /*1100*/  STL [R1+0x103c], R25 ;  /* 0x00103c1901007387 */ /* 0x0009e20000100800 */
[----:B-1----:R-:W-:-:S03]  /*1110*/  IMAD.MOV.U32 R23, RZ, RZ, R29 ;  /* 0x000000ffff177224 */ /* 0x002fc600078e001d */
[----:B------:R1:W-:Y:S01]  /*1120*/  STL [R1+0x1038], R26 ;  /* 0x0010381a01007387 */ /* 0x0003e20000100800 */
[----:B---3--:R-:W-:Y:S02]  /*1130*/  IMAD.MOV.U32 R24, RZ, RZ, R16 ;  /* 0x000000ffff187224 */ /* 0x008fe400078e0010 */
[----:B------:R-:W3:Y:S01]  /*1140*/  I2F.RP R16, R0 ;  /* 0x0000000000107306 */ /* 0x000ee20000209400 */
[----:B------:R0:W-:Y:S01]  /*1150*/  STL [R1+0x101c], R3 ;  /* 0x00101c0301007387 */ /* 0x0001e20000100800 */
[----:B----4-:R-:W-:Y:S02]  /*1160*/  IMAD.MOV.U32 R25, RZ, RZ, R17 ;  /* 0x000000ffff197224 */ /* 0x010fe400078e0011 */
[----:B-1----:R-:W-:-:S04]  /*1170*/  IMAD.MOV.U32 R26, RZ, RZ, R15 ;  /* 0x000000ffff1a7224 */ /* 0x002fc800078e000f */
[----:B0-----:R-:W0:Y:S01]  /*1180*/  MUFU.RCP R14, R14 ;  /* 0x0000000e000e7308 */ /* 0x001e220000001000 */
[----:B------:R-:W-:Y:S02]  /*1190*/  IMAD.MOV.U32 R3, RZ, RZ, R22 ;  /* 0x000000ffff037224 */ /* 0x000fe400078e0016 */
[----:B------:R-:W-:-:S05]  /*11a0*/  IMAD.MOV.U32 R22, RZ, RZ, R28 ;  /* 0x000000ffff167224 */ /* 0x000fca00078e001c */
[----:B---3--:R-:W1:Y:S01]  /*11b0*/  MUFU.RCP R16, R16 ;  /* 0x0000001000107308 */ /* 0x008e620000001000 */
[----:B0-----:R-:W-:-:S07]  /*11c0*/  VIADD R14, R14, 0xffffffe ;  /* 0x0ffffffe0e0e7836 */ /* 0x001fce0000000000 */
[----:B------:R-:W0:Y:S01]  /*11d0*/  F2I.FTZ.U32.TRUNC.NTZ R15, R14 ;  /* 0x0000000e000f7305 */ /* 0x000e22000021f000 */
[----:B-1----:R-:W-:-:S07]  /*11e0*/  VIADD R16, R16, 0xffffffe ;  /* 0x0ffffffe10107836 */ /* 0x002fce0000000000 */
[----:B------:R-:W1:Y:S01]  /*11f0*/  F2I.FTZ.U32.TRUNC.NTZ R17, R16 ;  /* 0x0000001000117305 */ /* 0x000e62000021f000 */
[----:B0-----:R-:W-:-:S04]  /*1200*/  IMAD.MOV R14, RZ, RZ, -R15 ;  /* 0x000000ffff0e7224 */ /* 0x001fc800078e0a0f */
[----:B------:R-:W-:Y:S02]  /*1210*/  IMAD R28, R14, R27, RZ ;  /* 0x0000001b0e1c7224 */ /* 0x000fe400078e02ff */
[----:B------:R-:W-:-:S04]  /*1220*/  IMAD.MOV.U32 R14, RZ, RZ, RZ ;  /* 0x000000ffff0e7224 */ /* 0x000fc800078e00ff */
[----:B------:R-:W-:-:S04]  /*1230*/  IMAD.HI.U32 R28, R15, R28, R14 ;  /* 0x0000001c0f1c7227 */ /* 0x000fc800078e000e */
[----:B-1----:R-:W-:-:S04]  /*1240*/  IMAD.MOV R14, RZ, RZ, -R17 ;  /* 0x000000ffff0e7224 */ /* 0x002fc800078e0a11 */
[----:B------:R-:W-:Y:S01]  /*1250*/  IMAD.MOV.U32 R15, RZ, RZ, R14 ;  /* 0x000000ffff0f7224 */ /* 0x000fe200078e000e */
[----:B--2---:R-:W-:-:S05]  /*1260*/  IABS R16, R21 ;  /* 0x0000001500107213 */ /* 0x004fca0000000000 */
[----:B------:R-:W-:-:S04]  /*1270*/  IMAD.HI.U32 R28, R28, R16, RZ ;  /* 0x000000101c1c7227 */ /* 0x000fc800078e00ff */
[----:B------:R-:W-:Y:S02]  /*1280*/  IMAD.MOV R14, RZ, RZ, -R28 ;  /* 0x000000ffff0e7224 */ /* 0x000fe400078e0a1c */
[----:B------:R-:W-:Y:S01]  /*1290*/  IMAD R28, R15, R0, RZ ;  /* 0x000000000f1c7224 */ /* 0x000fe200078e02ff */
[----:B------:R-:W-:Y:S01]  /*12a0*/  IABS R15, R4 ;  /* 0x00000004000f7213 */ /* 0x000fe20000000000 */
[----:B------:R-:W-:Y:S02]  /*12b0*/  IMAD R14, R27, R14, R16 ;  /* 0x0000000e1b0e7224 */ /* 0x000fe400078e0210 */
[----:B------:R-:W-:-:S03]  /*12c0*/  IMAD.MOV.U32 R16, RZ, RZ, RZ ;  /* 0x000000ffff107224 */ /* 0x000fc600078e00ff */
[----:B------:R-:W-:Y:S01]  /*12d0*/  ISETP.GT.U32.AND P0, PT, R27, R14, PT ;  /* 0x0000000e1b00720c */ /* 0x000fe20003f04070 */
[----:B------:R-:W-:Y:S01]  /*12e0*/  IMAD.HI.U32 R16, R17, R28, R16 ;  /* 0x0000001c11107227 */ /* 0x000fe200078e0010 */
[----:B------:R-:W-:-:S03]  /*12f0*/  IABS R28, R5 ;  /* 0x00000005001c7213 */ /* 0x000fc60000000000 */
[----:B------:R-:W-:Y:S02]  /*1300*/  IMAD.MOV.U32 R17, RZ, RZ, R15 ;  /* 0x000000ffff117224 */ /* 0x000fe400078e000f */
[----:B------:R-:W-:Y:S02]  /*1310*/  IMAD.MOV.U32 R15, RZ, RZ, R28 ;  /* 0x000000ffff0f7224 */ /* 0x000fe400078e001c */
[----:B------:R-:W-:-:S04]  /*1320*/  IMAD.HI.U32 R29, R16, R17, RZ ;  /* 0x00000011101d7227 */ /* 0x000fc800078e00ff */
[----:B------:R-:W-:Y:S02]  /*1330*/  @!P0 IMAD.IADD R14, R14, 0x1, -R27 ;  /* 0x000000010e0e8824 */ /* 0x000fe400078e0a1b */
[----:B------:R-:W-:Y:S02]  /*1340*/  IMAD.MOV R29, RZ, RZ, -R29 ;  /* 0x000000ffff1d7224 */ /* 0x000fe400078e0a1d */
[----:B------:R-:W-:Y:S01]  /*1350*/  IMAD.HI.U32 R28, R16, R15, RZ ;  /* 0x0000000f101c7227 */ /* 0x000fe200078e00ff */
[----:B------:R-:W-:Y:S02]  /*1360*/  ISETP.GT.U32.AND P3, PT, R27, R14, PT ;  /* 0x0000000e1b00720c */ /* 0x000fe40003f64070 */
[----:B------:R-:W-:Y:S01]  /*1370*/  ISETP.GE.AND P1, PT, R21, RZ, PT ;  /* 0x000000ff1500720c */ /* 0x000fe20003f26270 */
[----:B------:R-:W-:Y:S02]  /*1380*/  IMAD R17, R0, R29, R17 ;  /* 0x0000001d00117224 */ /* 0x000fe400078e0211 */
[----:B------:R-:W2:Y:S01]  /*1390*/  LDL.LU R29, [R1+0x3c] ;  /* 0x00003c00011d7983 */ /* 0x000ea20000300800 */
[----:B------:R-:W-:-:S03]  /*13a0*/  IMAD.MOV R28, RZ, RZ, -R28 ;  /* 0x000000ffff1c7224 */ /* 0x000fc600078e0a1c */
[----:B------:R-:W3:Y:S04]  /*13b0*/  LDL.LU R21, [R1+0x104c] ;  /* 0x00104c0001157983 */ /* 0x000ee80000300800 */
[----:B------:R-:W4:Y:S01]  /*13c0*/  LDL.LU R4, [R1+0x50] ;  /* 0x0000500001047983 */ /* 0x000f220000300800 */
[----:B------:R-:W-:Y:S01]  /*13d0*/  IMAD R15, R0, R28, R15 ;  /* 0x0000001c000f7224 */ /* 0x000fe200078e020f */
[----:B------:R-:W-:Y:S01]  /*13e0*/  IABS R28, R6 ;  /* 0x00000006001c7213 */ /* 0x000fe20000000000 */
[----:B------:R-:W-:Y:S01]  /*13f0*/  @!P3 IMAD.IADD R14, R14, 0x1, -R27 ;  /* 0x000000010e0eb824 */ /* 0x000fe200078e0a1b */
[----:B------:R-:W-:Y:S02]  /*1400*/  ISETP.GE.AND P3, PT, R6, RZ, PT ;  /* 0x000000ff0600720c */ /* 0x000fe40003f66270 */
[----:B------:R-:W2:Y:S01]  /*1410*/  LDL.LU R6, [R1+0x4] ;  /* 0x0000040001067983 */ /* 0x000ea20000300800 */
[----:B------:R-:W-:-:S02]  /*1420*/  ISETP.GT.U32.AND P4, PT, R0, R15, PT ;  /* 0x0000000f0000720c */ /* 0x000fc40003f84070 */
[----:B------:R-:W-:Y:S01]  /*1430*/  ISETP.GT.U32.AND P2, PT, R0, R17, PT ;  /* 0x000000110000720c */ /* 0x000fe20003f44070 */
[----:B------:R-:W-:Y:S01]  /*1440*/  @!P1 IMAD.MOV R14, RZ, RZ, -R14 ;  /* 0x000000ffff0e9224 */ /* 0x000fe200078e0a0e */
[----:B------:R-:W-:-:S09]  /*1450*/  ISETP.GE.AND P0, PT, R5, RZ, PT ;  /* 0x000000ff0500720c */ /* 0x000fd20003f06270 */
[--C-:B------:R-:W-:Y:S02]  /*1460*/  @!P4 IMAD.IADD R15, R15, 0x1, -R0.reuse ;  /* 0x000000010f0fc824 */ /* 0x100fe400078e0a00 */
[----:B------:R-:W-:-:S03]  /*1470*/  @!P2 IMAD.IADD R17, R17, 0x1, -R0 ;  /* 0x000000011111a824 */ /* 0x000fc600078e0a00 */
[C---:B------:R-:W-:Y:S02]  /*1480*/  ISETP.GT.U32.AND P1, PT, R0.reuse, R15, PT ;  /* 0x0000000f0000720c */ /* 0x040fe40003f24070 */
[----:B------:R-:W-:Y:S02]  /*1490*/  ISETP.GT.U32.AND P4, PT, R0, R17, PT ;  /* 0x000000110000720c */ /* 0x000fe40003f84070 */
[----:B------:R-:W-:-:S09]  /*14a0*/  @!P6 LOP3.LUT R14, RZ, R2, RZ, 0x33, !PT ;  /* 0x00000002ff0ee212 */ /* 0x000fd200078e33ff */
[--C-:B------:R-:W-:Y:S01]  /*14b0*/  @!P1 IMAD.IADD R15, R15, 0x1, -R0.reuse ;  /* 0x000000010f0f9824 */ /* 0x100fe200078e0a00 */
[----:B------:R-:W-:Y:S01]  /*14c0*/  ISETP.GE.AND P1, PT, R8, RZ, PT ;  /* 0x000000ff0800720c */ /* 0x000fe20003f26270 */
[----:B------:R-:W-:Y:S01]  /*14d0*/  @!P4 IMAD.IADD R17, R17, 0x1, -R0 ;  /* 0x000000011111c824 */ /* 0x000fe200078e0a00 */
[----:B------:R-:W-:Y:S01]  /*14e0*/  ISETP.GE.AND P4, PT, R7, RZ, PT ;  /* 0x000000ff0700720c */ /* 0x000fe20003f86270 */
[----:B------:R0:W-:Y:S02]  /*14f0*/  STL [R1+0xf0], R14 ;  /* 0x0000f00e01007387 */ /* 0x0001e40000100800 */
[----:B------:R-:W-:Y:S01]  /*1500*/  @!P5 IMAD.MOV R17, RZ, RZ, -R17 ;  /* 0x000000ffff11d224 */ /* 0x000fe200078e0a11 */
[----:B0-----:R-:W-:Y:S01]  /*1510*/  IABS R14, R9 ;  /* 0x00000009000e7213 */ /* 0x001fe20000000000 */
[----:B------:R-:W-:-:S03]  /*1520*/  @!P0 IMAD.MOV R15, RZ, RZ, -R15 ;  /* 0x000000ffff0f8224 */ /* 0x000fc600078e0a0f */
[----:B------:R0:W-:Y:S04]  /*1530*/  STL [R1+0xb4], R17 ;  /* 0x0000b41101007387 */ /* 0x0001e80000100800 */
[----:B------:R1:W-:Y:S01]  /*1540*/  STL [R1+0xb0], R15 ;  /* 0x0000b00f01007387 */ /* 0x0003e20000100800 */
[----:B----4-:R-:W-:Y:S02]  /*1550*/  IMAD.MOV.U32 R27, RZ, RZ, R4 ;  /* 0x000000ffff1b7224 */ /* 0x010fe400078e0004 */
[----:B------:R-:W-:-:S04]  /*1560*/  IMAD.HI.U32 R4, R16, R28, RZ ;  /* 0x0000001c10047227 */ /* 0x000fc800078e00ff */
[----:B------:R-:W-:Y:S01]  /*1570*/  IMAD.MOV R5, RZ, RZ, -R4 ;  /* 0x000000ffff057224 */ /* 0x000fe200078e0a04 */
[----:B--2---:R-:W-:Y:S02]  /*1580*/  ISETP.GE.AND P2, PT, R6, RZ, PT ;  /* 0x000000ff0600720c */ /* 0x004fe40003f46270 */
[----:B------:R-:W-:Y:S02]  /*1590*/  IABS R4, R6 ;  /* 0x0000000600047213 */ /* 0x000fe40000000000 */
[----:B------:R-:W-:Y:S01]  /*15a0*/  IABS R6, R7 ;  /* 0x0000000700067213 */ /* 0x000fe20000000000 */
[----:B------:R-:W-:Y:S01]  /*15b0*/  IMAD R28, R0, R5, R28 ;  /* 0x00000005001c7224 */ /* 0x000fe200078e021c */
[----:B------:R-:W-:-:S03]  /*15c0*/  IABS R5, R8 ;  /* 0x0000000800057213 */ /* 0x000fc60000000000 */
[----:B------:R-:W-:Y:S01]  /*15d0*/  IMAD.MOV.U32 R2, RZ, RZ, R6 ;  /* 0x000000ffff027224 */ /* 0x000fe200078e0006 */
[----:B------:R-:W-:Y:S01]  /*15e0*/  ISETP.GT.U32.AND P6, PT, R0, R28, PT ;  /* 0x0000001c0000720c */ /* 0x000fe20003fc4070 */
[----:B------:R-:W-:-:S04]  /*15f0*/  IMAD.HI.U32 R6, R16, R4, RZ ;  /* 0x0000000410067227 */ /* 0x000fc800078e00ff */
[----:B------:R-:W-:Y:S02]  /*1600*/  IMAD.MOV R6, RZ, RZ, -R6 ;  /* 0x000000ffff067224 */ /* 0x000fe400078e0a06 */
[----:B------:R-:W-:-:S04]  /*1610*/  IMAD.HI.U32 R8, R16, R5, RZ ;  /* 0x0000000510087227 */ /* 0x000fc800078e00ff */
[----:B------:R-:W-:-:S04]  /*1620*/  IMAD.HI.U32 R7, R16, R2, RZ ;  /* 0x0000000210077227 */ /* 0x000fc800078e00ff */
[C---:B------:R-:W-:Y:S02]  /*1630*/  IMAD R4, R0.reuse, R6, R4 ;  /* 0x0000000600047224 */ /* 0x040fe400078e0204 */
[----:B------:R-:W-:Y:S02]  /*1640*/  IMAD.MOV R8, RZ, RZ, -R8 ;  /* 0x000000ffff087224 */ /* 0x000fe400078e0a08 */
[----:B------:R-:W-:Y:S01]  /*1650*/  IMAD.MOV R7, RZ, RZ, -R7 ;  /* 0x000000ffff077224 */ /* 0x000fe200078e0a07 */
[C---:B------:R-:W-:Y:S01]  /*1660*/  ISETP.GT.U32.AND P5, PT, R0.reuse, R4, PT ;  /* 0x000000040000720c */ /* 0x040fe20003fa4070 */
[----:B------:R-:W-:Y:S02]  /*1670*/  IMAD R5, R0, R8, R5 ;  /* 0x0000000800057224 */ /* 0x000fe400078e0205 */
[----:B------:R-:W-:Y:S02]  /*1680*/  @!P6 IMAD.IADD R28, R28, 0x1, -R0 ;  /* 0x000000011c1ce824 */ /* 0x000fe400078e0a00 */
[----:B------:R-:W-:-:S02]  /*1690*/  IMAD R2, R0, R7, R2 ;  /* 0x0000000700027224 */ /* 0x000fc400078e0202 */
[----:B------:R-:W-:Y:S01]  /*16a0*/  IMAD.HI.U32 R8, R16, R14, RZ ;  /* 0x0000000e10087227 */ /* 0x000fe200078e00ff */
[C---:B------:R-:W-:Y:S02]  /*16b0*/  ISETP.GT.U32.AND P6, PT, R0.reuse, R28, PT ;  /* 0x0000001c0000720c */ /* 0x040fe40003fc4070 */
[----:B------:R-:W-:Y:S01]  /*16c0*/  ISETP.GT.U32.AND P0, PT, R0, R2, PT ;  /* 0x000000020000720c */ /* 0x000fe20003f04070 */
[----:B------:R-:W-:-:S04]  /*16d0*/  IMAD.MOV R8, RZ, RZ, -R8 ;  /* 0x000000ffff087224 */ /* 0x000fc800078e0a08 */
[----:B------:R-:W-:Y:S02]  /*16e0*/  IMAD R14, R0, R8, R14 ;  /* 0x00000008000e7224 */ /* 0x000fe400078e020e */
[----:B------:R-:W-:-:S03]  /*16f0*/  @!P5 IMAD.IADD R4, R4, 0x1, -R0 ;  /* 0x000000010404d824 */ /* 0x000fc600078e0a00 */
[----:B------:R-:W-:Y:S01]  /*1700*/  ISETP.GT.U32.AND P5, PT, R0, R14, PT ;  /* 0x0000000e0000720c */ /* 0x000fe20003fa4070 */
[--C-:B------:R-:W-:Y:S01]  /*1710*/  @!P6 IMAD.IADD R28, R28, 0x1, -R0.reuse ;  /* 0x000000011c1ce824 */ /* 0x100fe200078e0a00 */
[----:B------:R-:W-:Y:S01]  /*1720*/  IABS R6, R10 ;  /* 0x0000000a00067213 */ /* 0x000fe20000000000 */
[----:B------:R-:W-:Y:S01]  /*1730*/  @!P0 IMAD.IADD R2, R2, 0x1, -R0 ;  /* 0x0000000102028824 */ /* 0x000fe200078e0a00 */
[----:B------:R-:W-:Y:S01]  /*1740*/  IABS R7, R11 ;  /* 0x0000000b00077213 */ /* 0x000fe20000000000 */
[----:B------:R-:W-:Y:S02]  /*1750*/  @!P3 IMAD.MOV R28, RZ, RZ, -R28 ;  /* 0x000000ffff1cb224 */ /* 0x000fe400078e0a1c */
[----:B0-----:R-:W-:Y:S01]  /*1760*/  IMAD.HI.U32 R17, R16, R6, RZ ;  /* 0x0000000610117227 */ /* 0x001fe200078e00ff */
[----:B------:R-:W-:-:S03]  /*1770*/  ISETP.GT.U32.AND P3, PT, R0, R2, PT ;  /* 0x000000020000720c */ /* 0x000fc60003f64070 */
[----:B-1----:R-:W-:Y:S01]  /*1780*/  IMAD.HI.U32 R15, R16, R7, RZ ;  /* 0x00000007100f7227 */ /* 0x002fe200078e00ff */
[----:B------:R-:W-:-:S03]  /*1790*/  IABS R8, R12 ;  /* 0x0000000c00087213 */ /* 0x000fc60000000000 */
[----:B------:R-:W-:Y:S02]  /*17a0*/  @!P5 IMAD.IADD R14, R14, 0x1, -R0 ;  /* 0x000000010e0ed824 */ /* 0x000fe400078e0a00 */
[----:B------:R-:W-:Y:S01]  /*17b0*/  IMAD.MOV R17, RZ, RZ, -R17 ;  /* 0x000000ffff117224 */ /* 0x000fe200078e0a11 */
[C---:B------:R-:W-:Y:S01]  /*17c0*/  ISETP.GT.U32.AND P6, PT, R0.reuse, R5, PT ;  /* 0x000000050000720c */ /* 0x040fe20003fc4070 */
[----:B------:R-:W-:Y:S01]  /*17d0*/  IMAD.MOV R15, RZ, RZ, -R15 ;  /* 0x000000ffff0f7224 */ /* 0x000fe200078e0a0f */
[C---:B------:R-:W-:Y:S01]  /*17e0*/  ISETP.GT.U32.AND P0, PT, R0.reuse, R4, PT ;  /* 0x000000040000720c */ /* 0x040fe20003f04070 */
[C---:B------:R-:W-:Y:S01]  /*17f0*/  IMAD R6, R0.reuse, R17, R6 ;  /* 0x0000001100067224 */ /* 0x040fe200078e0206 */
[C---:B------:R-:W-:Y:S01]  /*1800*/  ISETP.GT.U32.AND P5, PT, R0.reuse, R14, PT ;  /* 0x0000000e0000720c */ /* 0x040fe20003fa4070 */
[----:B------:R-:W-:Y:S02]  /*1810*/  IMAD R7, R0, R15, R7 ;  /* 0x0000000f00077224 */ /* 0x000fe400078e0207 */
[----:B------:R-:W-:Y:S01]  /*1820*/  IMAD.HI.U32 R17, R16, R8, RZ ;  /* 0x0000000810117227 */ /* 0x000fe200078e00ff */
[----:B------:R-:W-:-:S03]  /*1830*/  IABS R15, R13 ;  /* 0x0000000d000f7213 */ /* 0x000fc60000000000 */
[----:B------:R-:W-:Y:S02]  /*1840*/  IMAD.MOV R17, RZ, RZ, -R17 ;  /* 0x000000ffff117224 */ /* 0x000fe400078e0a11 */
[----:B------:R-:W-:Y:S01]  /*1850*/  @!P3 IMAD.IADD R2, R2, 0x1, -R0 ;  /* 0x000000010202b824 */ /* 0x000fe200078e0a00 */
[C---:B------:R-:W-:Y:S01]  /*1860*/  ISETP.GT.U32.AND P3, PT, R0.reuse, R7, PT ;  /* 0x000000070000720c */ /* 0x040fe20003f64070 */
[----:B------:R0:W-:Y:S01]  /*1870*/  STL [R1+0x88], R28 ;  /* 0x0000881c01007387 */ /* 0x0001e20000100800 */
[----:B------:R-:W-:Y:S02]  /*1880*/  IMAD R8, R0, R17, R8 ;  /* 0x0000001100087224 */ /* 0x000fe400078e0208 */
[--C-:B------:R-:W-:Y:S02]  /*1890*/  @!P6 IMAD.IADD R5, R5, 0x1, -R0.reuse ;  /* 0x000000010505e824 */ /* 0x100fe400078e0a00 */
[--C-:B------:R-:W-:Y:S01]  /*18a0*/  @!P0 IMAD.IADD R4, R4, 0x1, -R0.reuse ;  /* 0x0000000104048824 */ /* 0x100fe200078e0a00 */
[----:B------:R-:W-:Y:S01]  /*18b0*/  ISETP.GT.U32.AND P0, PT, R0, R6, PT ;  /* 0x000000060000720c */ /* 0x000fe20003f04070 */
[----:B------:R-:W-:-:S02]  /*18c0*/  @!P5 IMAD.IADD R14, R14, 0x1, -R0 ;  /* 0x000000010e0ed824 */ /* 0x000fc400078e0a00 */
[----:B0-----:R-:W-:Y:S02]  /*18d0*/  IMAD.MOV.U32 R28, RZ, RZ, R27 ;  /* 0x000000ffff1c7224 */ /* 0x001fe400078e001b */
[----:B------:R-:W-:Y:S01]  /*18e0*/  IMAD.HI.U32 R27, R16, R15, RZ ;  /* 0x0000000f101b7227 */ /* 0x000fe200078e00ff */
[C---:B------:R-:W-:Y:S02]  /*18f0*/  ISETP.GT.U32.AND P5, PT, R0.reuse, R8, PT ;  /* 0x000000080000720c */ /* 0x040fe40003fa4070 */
[C---:B------:R-:W-:Y:S01]  /*1900*/  ISETP.GT.U32.AND P6, PT, R0.reuse, R5, PT ;  /* 0x000000050000720c */ /* 0x040fe20003fc4070 */
[----:B------:R-:W-:Y:S02]  /*1910*/  IMAD.MOV R27, RZ, RZ, -R27 ;  /* 0x000000ffff1b7224 */ /* 0x000fe400078e0a1b */
[----:B------:R-:W-:Y:S01]  /*1920*/  @!P3 IMAD.IADD R7, R7, 0x1, -R0 ;  /* 0x000000010707b824 */ /* 0x000fe200078e0a00 */
[----:B------:R-:W-:Y:S01]  /*1930*/  ISETP.GE.AND P3, PT, R11, RZ, PT ;  /* 0x000000ff0b00720c */ /* 0x000fe20003f66270 */
[----:B------:R-:W-:-:S02]  /*1940*/  IMAD R15, R0, R27, R15 ;  /* 0x0000001b000f7224 */ /* 0x000fc400078e020f */
[----:B------:R-:W-:Y:S02]  /*1950*/  IMAD.MOV.U32 R27, RZ, RZ, R22 ;  /* 0x000000ffff1b7224 */ /* 0x000fe400078e0016 */
[----:B------:R-:W-:Y:S02]  /*1960*/  IMAD.MOV.U32 R11, RZ, RZ, R28 ;  /* 0x000000ffff0b7224 */ /* 0x000fe400078e001c */
[----:B------:R-:W-:Y:S02]  /*1970*/  IMAD.MOV.U32 R22, RZ, RZ, R4 ;  /* 0x000000ffff167224 */ /* 0x000fe400078e0004 */
[----:B------:R-:W-:Y:S02]  /*1980*/  IMAD.MOV.U32 R28, RZ, RZ, R23 ;  /* 0x000000ffff1c7224 */ /* 0x000fe400078e0017 */
[----:B------:R-:W-:Y:S02]  /*1990*/  IMAD.MOV.U32 R23, RZ, RZ, R2 ;  /* 0x000000ffff177224 */ /* 0x000fe400078e0002 */
[----:B------:R-:W-:Y:S01]  /*19a0*/  @!P2 IMAD.MOV R22, RZ, RZ, -R22 ;  /* 0x000000ffff16a224 */ /* 0x000fe200078e0a16 */
[----:B------:R-:W2:Y:S01]  /*19b0*/  LDL.LU R2, [R1+0xc0] ;  /* 0x0000c00001027983 */ /* 0x000ea20000300800 */
[----:B------:R-:W-:-:S02]  /*19c0*/  @!P0 IMAD.IADD R6, R6, 0x1, -R0 ;  /* 0x0000000106068824 */ /* 0x000fc400078e0a00 */
[--C-:B------:R-:W-:Y:S02]  /*19d0*/  @!P5 IMAD.IADD R8, R8, 0x1, -R0.reuse ;  /* 0x000000010808d824 */ /* 0x100fe400078e0a00 */
[----:B------:R-:W-:Y:S01]  /*19e0*/  @!P4 IMAD.MOV R23, RZ, RZ, -R23 ;  /* 0x000000ffff17c224 */ /* 0x000fe200078e0a17 */
[----:B------:R0:W-:Y:S01]  /*19f0*/  STL [R1+0x94], R22 ;  /* 0x0000941601007387 */ /* 0x0001e20000100800 */
[----:B------:R-:W-:Y:S01]  /*1a00*/  @!P6 IMAD.IADD R5, R5, 0x1, -R0 ;  /* 0x000000010505e824 */ /* 0x000fe200078e0a00 */
[C---:B------:R-:W-:Y:S02]  /*1a10*/  ISETP.GT.U32.AND P2, PT, R0.reuse, R6, PT ;  /* 0x000000060000720c */ /* 0x040fe40003f44070 */
[C---:B------:R-:W-:Y:S01]  /*1a20*/  ISETP.GT.U32.AND P4, PT, R0.reuse, R8, PT ;  /* 0x000000080000720c */ /* 0x040fe20003f84070 */
[----:B0-----:R-:W4:Y:S04]  /*1a30*/  LDL.LU R22, [R1+0x1048] ;  /* 0x0010480001167983 */ /* 0x001f280000300800 */
[----:B------:R0:W-:Y:S01]  /*1a40*/  STL [R1+0x98], R23 ;  /* 0x0000981701007387 */ /* 0x0001e20000100800 */
[----:B------:R-:W-:-:S02]  /*1a50*/  ISETP.GT.U32.AND P5, PT, R0, R7, PT ;  /* 0x000000070000720c */ /* 0x000fc40003fa4070 */
[----:B------:R-:W-:Y:S01]  /*1a60*/  ISETP.GE.AND P0, PT, R10, RZ, PT ;  /* 0x000000ff0a00720c */ /* 0x000fe20003f06270 */
[----:B0-----:R-:W-:Y:S02]  /*1a70*/  IMAD.MOV.U32 R23, RZ, RZ, R5 ;  /* 0x000000ffff177224 */ /* 0x001fe400078e0005 */
[----:B------:R-:W-:Y:S02]  /*1a80*/  IMAD.MOV.U32 R5, RZ, RZ, R24 ;  /* 0x000000ffff057224 */ /* 0x000fe400078e0018 */
[----:B------:R-:W-:Y:S02]  /*1a90*/  IMAD.MOV.U32 R24, RZ, RZ, R14 ;  /* 0x000000ffff187224 */ /* 0x000fe400078e000e */
[----:B------:R-:W4:Y:S01]  /*1aa0*/  LDL.LU R14, [R1+0x24] ;  /* 0x00002400010e7983 */ /* 0x000f220000300800 */
[----:B------:R-:W-:Y:S01]  /*1ab0*/  ISETP.GE.AND P6, PT, R9, RZ, PT ;  /* 0x000000ff0900720c */ /* 0x000fe20003fc6270 */
[--C-:B------:R-:W-:Y:S01]  /*1ac0*/  @!P2 IMAD.IADD R6, R6, 0x1, -R0.reuse ;  /* 0x000000010606a824 */ /* 0x100fe200078e0a00 */
[----:B------:R-:W-:Y:S01]  /*1ad0*/  IABS R9, R18 ;  /* 0x0000001200097213 */ /* 0x000fe20000000000 */
[----:B------:R-:W-:Y:S01]  /*1ae0*/  @!P4 IMAD.IADD R8, R8, 0x1, -R0 ;  /* 0x000000010808c824 */ /* 0x000fe200078e0a00 */
[----:B------:R-:W-:Y:S01]  /*1af0*/  ISETP.GE.AND P4, PT, R18, RZ, PT ;  /* 0x000000ff1200720c */ /* 0x000fe20003f86270 */
[----:B------:R-:W-:-:S02]  /*1b00*/  IMAD.MOV.U32 R18, RZ, RZ, R25 ;  /* 0x000000ffff127224 */ /* 0x000fc400078e0019 */
[----:B------:R-:W-:Y:S02]  /*1b10*/  IMAD.MOV.U32 R25, RZ, RZ, R6 ;  /* 0x000000ffff197224 */ /* 0x000fe400078e0006 */
[----:B------:R-:W-:Y:S01]  /*1b20*/  @!P5 IMAD.IADD R7, R7, 0x1, -R0 ;  /* 0x000000010707d824 */ /* 0x000fe200078e0a00 */
[----:B------:R-:W-:Y:S01]  /*1b30*/  IABS R17, R19 ;  /* 0x0000001300117213 */ /* 0x000fe20000000000 */
[----:B------:R-:W-:Y:S02]  /*1b40*/  @!P1 IMAD.MOV R23, RZ, RZ, -R23 ;  /* 0x000000ffff179224 */ /* 0x000fe400078e0a17 */
[----:B------:R-:W-:Y:S01]  /*1b50*/  @!P0 IMAD.MOV R25, RZ, RZ, -R25 ;  /* 0x000000ffff198224 */ /* 0x000fe200078e0a19 */
[----:B------:R-:W-:Y:S01]  /*1b60*/  ISETP.GE.AND P0, PT, R19, RZ, PT ;  /* 0x000000ff1300720c */ /* 0x000fe20003f06270 */
[----:B------:R-:W-:Y:S02]  /*1b70*/  @!P6 IMAD.MOV R24, RZ, RZ, -R24 ;  /* 0x000000ffff18e224 */ /* 0x000fe400078e0a18 */
[----:B------:R-:W-:-:S02]  /*1b80*/  IMAD.MOV.U32 R19, RZ, RZ, R26 ;  /* 0x000000ffff137224 */ /* 0x000fc400078e001a */
[----:B------:R-:W-:Y:S01]  /*1b90*/  IMAD.MOV.U32 R26, RZ, RZ, R7 ;  /* 0x000000ffff1a7224 */ /* 0x000fe200078e0007 */
[----:B------:R0:W-:Y:S03]  /*1ba0*/  STL [R1+0xa0], R23 ;  /* 0x0000a01701007387 */ /* 0x0001e60000100800 */
[----:B------:R-:W-:Y:S01]  /*1bb0*/  @!P3 IMAD.MOV R26, RZ, RZ, -R26 ;  /* 0x000000ffff1ab224 */ /* 0x000fe200078e0a1a */
[----:B0-----:R-:W4:Y:S04]  /*1bc0*/  LDL.LU R23, [R1+0x1044] ;  /* 0x0010440001177983 */ /* 0x001f280000300800 */
[----:B------:R0:W-:Y:S04]  /*1bd0*/  STL [R1+0xa4], R24 ;  /* 0x0000a41801007387 */ /* 0x0001e80000100800 */
[----:B0-----:R-:W4:Y:S04]  /*1be0*/  LDL.LU R24, [R1+0x1040] ;  /* 0x0010400001187983 */ /* 0x001f280000300800 */
[----:B------:R0:W-:Y:S04]  /*1bf0*/  STL [R1+0xac], R25 ;  /* 0x0000ac1901007387 */ /* 0x0001e80000100800 */
[----:B0-----:R-:W4:Y:S04]  /*1c00*/  LDL.LU R25, [R1+0x103c] ;  /* 0x00103c0001197983 */ /* 0x001f280000300800 */
[----:B------:R-:W4:Y:S04]  /*1c10*/  LDL.LU R7, [R1+0xb8] ;  /* 0x0000b80001077983 */ /* 0x000f280000300800 */
[----:B------:R0:W-:Y:S04]  /*1c20*/  STL [R1+0xa8], R26 ;  /* 0x0000a81a01007387 */ /* 0x0001e80000100800 */
[----:B0-----:R-:W4:Y:S01]  /*1c30*/  LDL.LU R26, [R1+0x1038] ;  /* 0x00103800011a7983 */ /* 0x001f220000300800 */
[----:B------:R-:W-:-:S04]  /*1c40*/  IMAD.HI.U32 R10, R16, R9, RZ ;  /* 0x00000009100a7227 */ /* 0x000fc800078e00ff */
[----:B------:R-:W-:Y:S01]  /*1c50*/  IMAD.MOV R10, RZ, RZ, -R10 ;  /* 0x000000ffff0a7224 */ /* 0x000fe200078e0a0a */
[----:B------:R-:W-:-:S03]  /*1c60*/  ISETP.GT.U32.AND P6, PT, R0, R15, PT ;  /* 0x0000000f0000720c */ /* 0x000fc60003fc4070 */
[----:B------:R-:W-:Y:S02]  /*1c70*/  IMAD R9, R0, R10, R9 ;  /* 0x0000000a00097224 */ /* 0x000fe400078e0209 */
[----:B------:R-:W-:-:S03]  /*1c80*/  IMAD.HI.U32 R4, R16, R17, RZ ;  /* 0x0000001110047227 */ /* 0x000fc600078e00ff */
[----:B------:R-:W-:Y:S01]  /*1c90*/  ISETP.GT.U32.AND P5, PT, R0, R9, PT ;  /* 0x000000090000720c */ /* 0x000fe20003fa4070 */
[----:B------:R-:W-:-:S04]  /*1ca0*/  IMAD.MOV R4, RZ, RZ, -R4 ;  /* 0x000000ffff047224 */ /* 0x000fc800078e0a04 */
[----:B------:R-:W-:Y:S01]  /*1cb0*/  IMAD R17, R0, R4, R17 ;  /* 0x0000000400117224 */ /* 0x000fe200078e0211 */
[----:B------:R-:W-:Y:S01]  /*1cc0*/  IABS R4, R20 ;  /* 0x0000001400047213 */ /* 0x000fe20000000000 */
[----:B------:R-:W-:-:S03]  /*1cd0*/  @!P6 IMAD.IADD R15, R15, 0x1, -R0 ;  /* 0x000000010f0fe824 */ /* 0x000fc600078e0a00 */
[----:B------:R-:W-:Y:S01]  /*1ce0*/  ISETP.GT.U32.AND P6, PT, R0, R17, PT ;  /* 0x000000110000720c */ /* 0x000fe20003fc4070 */
[----:B------:R-:W-:-:S04]  /*1cf0*/  IMAD.HI.U32 R6, R16, R4, RZ ;  /* 0x0000000410067227 */ /* 0x000fc800078e00ff */
[----:B------:R-:W-:Y:S01]  /*1d00*/  @!P5 IMAD.IADD R9, R9, 0x1, -R0 ;  /* 0x000000010909d824 */ /* 0x000fe200078e0a00 */
[----:B------:R-:W-:Y:S01]  /*1d10*/  ISETP.GT.U32.AND P5, PT, R0, R15, PT ;  /* 0x0000000f0000720c */ /* 0x000fe20003fa4070 */
[----:B------:R-:W-:Y:S01]  /*1d20*/  IMAD.MOV R6, RZ, RZ, -R6 ;  /* 0x000000ffff067224 */ /* 0x000fe200078e0a06 */
[----:B------:R-:W-:-:S03]  /*1d30*/  ISETP.GE.AND P1, PT, R12, RZ, PT ;  /* 0x000000ff0c00720c */ /* 0x000fc60003f26270 */
[C---:B------:R-:W-:Y:S01]  /*1d40*/  IMAD R4, R0.reuse, R6, R4 ;  /* 0x0000000600047224 */ /* 0x040fe200078e0204 */
[----:B------:R-:W-:Y:S01]  /*1d50*/  ISETP.GE.AND P2, PT, R13, RZ, PT ;  /* 0x000000ff0d00720c */ /* 0x000fe20003f46270 */
[----:B------:R-:W-:Y:S01]  /*1d60*/  @!P6 IMAD.IADD R17, R17, 0x1, -R0 ;  /* 0x000000011111e824 */ /* 0x000fe200078e0a00 */
[----:B------:R-:W-:-:S05]  /*1d70*/  ISETP.GT.U32.AND P6, PT, R0, R9, PT ;  /* 0x000000090000720c */ /* 0x000fca0003fc4070 */
[----:B------:R-:W-:Y:S01]  /*1d80*/  @!P5 IMAD.IADD R15, R15, 0x1, -R0 ;  /* 0x000000010f0fd824 */ /* 0x000fe200078e0a00 */
[----:B------:R-:W-:-:S07]  /*1d90*/  ISETP.GT.U32.AND P5, PT, R0, R4, PT ;  /* 0x000000040000720c */ /* 0x000fce0003fa4070 */
[----:B------:R-:W-:-:S06]  /*1da0*/  @!P6 IMAD.IADD R9, R9, 0x1, -R0 ;  /* 0x000000010909e824 */ /* 0x000fcc00078e0a00 */
[----:B------:R-:W-:-:S05]  /*1db0*/  @!P5 IMAD.IADD R4, R4, 0x1, -R0 ;  /* 0x000000010404d824 */ /* 0x000fca00078e0a00 */
[----:B------:R-:W-:-:S13]  /*1dc0*/  ISETP.GT.U32.AND P5, PT, R0, R4, PT ;  /* 0x000000040000720c */ /* 0x000fda0003fa4070 */
[----:B------:R-:W-:Y:S02]  /*1dd0*/  @!P5 IMAD.IADD R4, R4, 0x1, -R0 ;  /* 0x000000010404d824 */ /* 0x000fe400078e0a00 */
[----:B--2---:R-:W-:Y:S01]  /*1de0*/  IMAD.MOV.U32 R12, RZ, RZ, R2 ;  /* 0x000000ffff0c7224 */ /* 0x004fe200078e0002 */
[----:B---3--:R-:W-:-:S05]  /*1df0*/  IABS R2, R21 ;  /* 0x0000001500027213 */ /* 0x008fca0000000000 */
[----:B------:R-:W-:-:S04]  /*1e00*/  IMAD.HI.U32 R10, R16, R2, RZ ;  /* 0x00000002100a7227 */ /* 0x000fc800078e00ff */
[----:B------:R-:W-:-:S04]  /*1e10*/  IMAD.MOV R10, RZ, RZ, -R10 ;  /* 0x000000ffff0a7224 */ /* 0x000fc800078e0a0a */
[----:B------:R-:W-:Y:S02]  /*1e20*/  IMAD R2, R0, R10, R2 ;  /* 0x0000000a00027224 */ /* 0x000fe400078e0202 */
[----:B----4-:R-:W-:Y:S02]  /*1e30*/  IMAD.MOV.U32 R13, RZ, RZ, R14 ;  /* 0x000000ffff0d7224 */ /* 0x010fe400078e000e */
[----:B------:R-:W-:Y:S01]  /*1e40*/  IMAD.MOV.U32 R14, RZ, RZ, R5 ;  /* 0x000000ffff0e7224 */ /* 0x000fe200078e0005 */
[----:B------:R-:W-:-:S05]  /*1e50*/  IABS R5, R22 ;  /* 0x0000001600057213 */ /* 0x000fca0000000000 */
[----:B------:R-:W-:-:S04]  /*1e60*/  IMAD.HI.U32 R6, R16, R5, RZ ;  /* 0x0000000510067227 */ /* 0x000fc800078e00ff */
[----:B------:R-:W-:Y:S02]  /*1e70*/  IMAD.MOV R6, RZ, RZ, -R6 ;  /* 0x000000ffff067224 */ /* 0x000fe400078e0a06 */
[----:B------:R-:W-:Y:S02]  /*1e80*/  IMAD.MOV.U32 R10, RZ, RZ, R14 ;  /* 0x000000ffff0a7224 */ /* 0x000fe400078e000e */
[----:B------:R-:W-:Y:S02]  /*1e90*/  IMAD.MOV.U32 R14, RZ, RZ, R8 ;  /* 0x000000ffff0e7224 */ /* 0x000fe400078e0008 */
[----:B------:R-:W-:Y:S02]  /*1ea0*/  IMAD.MOV.U32 R8, RZ, RZ, R13 ;  /* 0x000000ffff087224 */ /* 0x000fe400078e000d */
[----:B------:R-:W-:Y:S02]  /*1eb0*/  IMAD.MOV.U32 R13, RZ, RZ, R15 ;  /* 0x000000ffff0d7224 */ /* 0x000fe400078e000f */
[----:B------:R-:W-:-:S02]  /*1ec0*/  IMAD R5, R0, R6, R5 ;  /* 0x0000000600057224 */ /* 0x000fc400078e0205 */
[----:B------:R-:W-:Y:S02]  /*1ed0*/  IMAD.MOV.U32 R6, RZ, RZ, R9 ;  /* 0x000000ffff067224 */ /* 0x000fe400078e0009 */
[----:B------:R-:W-:Y:S02]  /*1ee0*/  @!P1 IMAD.MOV R14, RZ, RZ, -R14 ;  /* 0x000000ffff0e9224 */ /* 0x000fe400078e0a0e */
[----:B------:R-:W-:Y:S02]  /*1ef0*/  @!P2 IMAD.MOV R13, RZ, RZ, -R13 ;  /* 0x000000ffff0da224 */ /* 0x000fe400078e0a0d */
[----:B------:R-:W-:Y:S01]  /*1f00*/  @!P4 IMAD.MOV R6, RZ, RZ, -R6 ;  /* 0x000000ffff06c224 */ /* 0x000fe200078e0a06 */
[----:B------:R0:W-:Y:S01]  /*1f10*/  STL [R1+0x9c], R14 ;  /* 0x00009c0e01007387 */ /* 0x0001e20000100800 */
[----:B------:R-:W-:-:S03]  /*1f20*/  IMAD.MOV.U32 R15, RZ, RZ, R18 ;  /* 0x000000ffff0f7224 */ /* 0x000fc600078e0012 */
[----:B------:R-:W-:Y:S01]  /*1f30*/  STL [R1+0x90], R13 ;  /* 0x0000900d01007387 */ /* 0x000fe20000100800 */
[----:B------:R-:W-:-:S03]  /*1f40*/  ISETP.GE.AND P2, PT, R21, RZ, PT ;  /* 0x000000ff1500720c */ /* 0x000fc60003f46270 */
[----:B------:R-:W-:Y:S01]  /*1f50*/  STL [R1+0x8c], R6 ;  /* 0x00008c0601007387 */ /* 0x000fe20000100800 */
[----:B------:R-:W-:Y:S01]  /*1f60*/  IMAD.MOV.U32 R21, RZ, RZ, R10 ;  /* 0x000000ffff157224 */ /* 0x000fe200078e000a */
[----:B0-----:R-:W-:Y:S02]  /*1f70*/  IABS R14, R23 ;  /* 0x00000017000e7213 */ /* 0x001fe40000000000 */
[----:B------:R-:W-:Y:S02]  /*1f80*/  ISETP.GE.AND P5, PT, R23, RZ, PT ;  /* 0x000000ff1700720c */ /* 0x000fe40003fa6270 */
[----:B------:R-:W-:Y:S01]  /*1f90*/  IABS R9, R21 ;  /* 0x0000001500097213 */ /* 0x000fe20000000000 */
[----:B------:R-:W-:Y:S04]  /*1fa0*/  STL [R1+0x1030], R25 ;  /* 0x0010301901007387 */ /* 0x000fe80000100800 */
[----:B------:R-:W2:Y:S01]  /*1fb0*/  LDL R18, [R1+0xc] ;  /* 0x00000c0001127983 */ /* 0x000ea20000100800 */
[----:B------:R-:W-:-:S03]  /*1fc0*/  IABS R10, R26 ;  /* 0x0000001a000a7213 */ /* 0x000fc60000000000 */
[----:B------:R0:W-:Y:S04]  /*1fd0*/  STL [R1+0x1034], R26 ;  /* 0x0010341a01007387 */ /* 0x0001e80000100800 */
[----:B------:R-:W3:Y:S04]  /*1fe0*/  LDL R23, [R1+0x8] ;  /* 0x0000080001177983 */ /* 0x000ee80000100800 */
[----:B------:R-:W4:Y:S04]  /*1ff0*/  LDL R21, [R1+0x14] ;  /* 0x0000140001157983 */ /* 0x000f280000100800 */
[----:B0-----:R-:W4:Y:S01]  /*2000*/  LDL R26, [R1+0x10] ;  /* 0x00001000011a7983 */ /* 0x001f220000100800 */
[----:B------:R-:W-:Y:S01]  /*2010*/  ISETP.GE.AND P1, PT, R20, RZ, PT ;  /* 0x000000ff1400720c */ /* 0x000fe20003f26270 */
[----:B------:R-:W-:-:S02]  /*2020*/  IMAD.MOV.U32 R20, RZ, RZ, R7 ;  /* 0x000000ffff147224 */ /* 0x000fc400078e0007 */
[----:B------:R-:W-:Y:S01]  /*2030*/  IMAD.HI.U32 R7, R16, R14, RZ ;  /* 0x0000000e10077227 */ /* 0x000fe200078e00ff */
[----:B------:R-:W-:Y:S02]  /*2040*/  ISETP.GE.AND P4, PT, R22, RZ, PT ;  /* 0x000000ff1600720c */ /* 0x000fe40003f86270 */
[----:B------:R-:W-:Y:S01]  /*2050*/  IABS R13, R24 ;  /* 0x00000018000d7213 */ /* 0x000fe20000000000 */
[----:B------:R-:W-:Y:S01]  /*2060*/  IMAD.MOV.U32 R22, RZ, RZ, R11 ;  /* 0x000000ffff167224 */ /* 0x000fe200078e000b */
[----:B------:R-:W-:Y:S01]  /*2070*/  IABS R11, R25 ;  /* 0x00000019000b7213 */ /* 0x000fe20000000000 */
[----:B------:R-:W-:Y:S02]  /*2080*/  IMAD.MOV R7, RZ, RZ, -R7 ;  /* 0x000000ffff077224 */ /* 0x000fe400078e0a07 */
[----:B------:R-:W-:-:S04]  /*2090*/  IMAD.HI.U32 R6, R16, R13, RZ ;  /* 0x0000000d10067227 */ /* 0x000fc800078e00ff */
[----:B------:R-:W-:Y:S02]  /*20a0*/  IMAD R14, R0, R7, R14 ;  /* 0x00000007000e7224 */ /* 0x000fe400078e020e */
[----:B------:R-:W-:-:S04]  /*20b0*/  IMAD.HI.U32 R7, R16, R11, RZ ;  /* 0x0000000b10077227 */ /* 0x000fc800078e00ff */
[----:B------:R-:W-:Y:S02]  /*20c0*/  IMAD.MOV.U32 R25, RZ, RZ, R8 ;  /* 0x000000ffff197224 */ /* 0x000fe400078e0008 */
[----:B------:R-:W-:Y:S02]  /*20d0*/  IMAD.MOV R8, RZ, RZ, -R6 ;  /* 0x000000ffff087224 */ /* 0x000fe400078e0a06 */
[----:B------:R-:W-:-:S04]  /*20e0*/  IMAD.HI.U32 R6, R16, R10, RZ ;  /* 0x0000000a10067227 */ /* 0x000fc800078e00ff */
[----:B------:R-:W-:Y:S01]  /*20f0*/  IMAD.MOV R7, RZ, RZ, -R7 ;  /* 0x000000ffff077224 */ /* 0x000fe200078e0a07 */
[C---:B------:R-:W-:Y:S01]  /*2100*/  ISETP.GT.U32.AND P3, PT, R0.reuse, R17, PT ;  /* 0x000000110000720c */ /* 0x040fe20003f64070 */
[----:B------:R-:W-:Y:S02]  /*2110*/  IMAD.MOV R6, RZ, RZ, -R6 ;  /* 0x000000ffff067224 */ /* 0x000fe400078e0a06 */
[C---:B------:R-:W-:Y:S02]  /*2120*/  IMAD R11, R0.reuse, R7, R11 ;  /* 0x00000007000b7224 */ /* 0x040fe400078e020b */
[C---:B------:R-:W-:Y:S02]  /*2130*/  IMAD R10, R0.reuse, R6, R10 ;  /* 0x00000006000a7224 */ /* 0x040fe400078e020a */
[----:B------:R-:W-:-:S06]  /*2140*/  IMAD R13, R0, R8, R13 ;  /* 0x00000008000d7224 */ /* 0x000fcc00078e020d */
[----:B------:R-:W-:Y:S01]  /*2150*/  @!P3 IMAD.IADD R17, R17, 0x1, -R0 ;  /* 0x000000011111b824 */ /* 0x000fe200078e0a00 */
[----:B--2---:R-:W-:Y:S01]  /*2160*/  IABS R7, R18 ;  /* 0x0000001200077213 */ /* 0x004fe20000000000 */
[----:B------:R-:W-:Y:S02]  /*2170*/  IMAD.MOV.U32 R18, RZ, RZ, R12 ;  /* 0x000000ffff127224 */ /* 0x000fe400078e000c */
[----:B------:R-:W-:-:S04]  /*2180*/  IMAD.HI.U32 R12, R16, R9, RZ ;  /* 0x00000009100c7227 */ /* 0x000fc800078e00ff */
[----:B------:R-:W-:-:S04]  /*2190*/  IMAD.MOV R12, RZ, RZ, -R12 ;  /* 0x000000ffff0c7224 */ /* 0x000fc800078e0a0c */
[----:B------:R-:W-:Y:S01]  /*21a0*/  IMAD R9, R0, R12, R9 ;  /* 0x0000000c00097224 */ /* 0x000fe200078e0209 */
[----:B---3--:R-:W-:Y:S01]  /*21b0*/  IABS R8, R23 ;  /* 0x0000001700087213 */ /* 0x008fe20000000000 */
[----:B------:R-:W-:Y:S01]  /*21c0*/  IMAD.MOV.U32 R23, RZ, RZ, R15 ;  /* 0x000000ffff177224 */ /* 0x000fe200078e000f */
[----:B----4-:R-:W-:Y:S01]  /*21d0*/  IABS R6, R26 ;  /* 0x0000001a00067213 */ /* 0x010fe20000000000 */
[----:B------:R-:W-:Y:S02]  /*21e0*/  IMAD.MOV.U32 R26, RZ, RZ, R22 ;  /* 0x000000ffff1a7224 */ /* 0x000fe400078e0016 */
[----:B------:R-:W-:Y:S02]  /*21f0*/  IMAD.MOV.U32 R22, RZ, RZ, R19 ;  /* 0x000000ffff167224 */ /* 0x000fe400078e0013 */
[----:B------:R-:W-:Y:S01]  /*2200*/  IMAD.HI.U32 R19, R16, R7, RZ ;  /* 0x0000000710137227 */ /* 0x000fe200078e00ff */
[----:B------:R-:W-:-:S03]  /*2210*/  IABS R12, R21 ;  /* 0x00000015000c7213 */ /* 0x000fc60000000000 */
[----:B------:R-:W-:-:S04]  /*2220*/  IMAD.HI.U32 R15, R16, R6, RZ ;  /* 0x00000006100f7227 */ /* 0x000fc800078e00ff */
[----:B------:R-:W-:Y:S02]  /*2230*/  IMAD.MOV R19, RZ, RZ, -R19 ;  /* 0x000000ffff137224 */ /* 0x000fe400078e0a13 */
[----:B------:R-:W-:Y:S02]  /*2240*/  IMAD.MOV.U32 R21, RZ, RZ, R20 ;  /* 0x000000ffff157224 */ /* 0x000fe400078e0014 */
[----:B------:R-:W-:Y:S02]  /*2250*/  IMAD.MOV R15, RZ, RZ, -R15 ;  /* 0x000000ffff0f7224 */ /* 0x000fe400078e0a0f */
[----:B------:R-:W-:-:S04]  /*2260*/  IMAD.HI.U32 R20, R16, R8, RZ ;  /* 0x0000000810147227 */ /* 0x000fc800078e00ff */
[C---:B------:R-:W-:Y:S02]  /*2270*/  IMAD R7, R0.reuse, R19, R7 ;  /* 0x0000001300077224 */ /* 0x040fe400078e0207 */
[----:B------:R-:W-:Y:S02]  /*2280*/  IMAD.MOV.U32 R19, RZ, RZ, R26 ;  /* 0x000000ffff137224 */ /* 0x000fe400078e001a */
[----:B------:R-:W-:Y:S02]  /*2290*/  IMAD R6, R0, R15, R6 ;  /* 0x0000000f00067224 */ /* 0x000fe400078e0206 */
[----:B------:R-:W-:Y:S02]  /*22a0*/  IMAD.MOV.U32 R26, RZ, RZ, R17 ;  /* 0x000000ffff1a7224 */ /* 0x000fe400078e0011 */
[----:B------:R-:W-:Y:S02]  /*22b0*/  IMAD.MOV R20, RZ, RZ, -R20 ;  /* 0x000000ffff147224 */ /* 0x000fe400078e0a14 */
[----:B------:R-:W-:-:S02]  /*22c0*/  IMAD.MOV.U32 R15, RZ, RZ, R25 ;  /* 0x000000ffff0f7224 */ /* 0x000fc400078e0019 */
[----:B------:R-:W-:Y:S02]  /*22d0*/  IMAD.MOV.U32 R25, RZ, RZ, R4 ;  /* 0x000000ffff197224 */ /* 0x000fe400078e0004 */
[----:B------:R-:W-:Y:S02]  /*22e0*/  @!P0 IMAD.MOV R26, RZ, RZ, -R26 ;  /* 0x000000ffff1a8224 */ /* 0x000fe400078e0a1a */
[C---:B------:R-:W-:Y:S02]  /*22f0*/  IMAD R8, R0.reuse, R20, R8 ;  /* 0x0000001400087224 */ /* 0x040fe400078e0208 */
[----:B------:R-:W-:Y:S01]  /*2300*/  @!P1 IMAD.MOV R25, RZ, RZ, -R25 ;  /* 0x000000ffff199224 */ /* 0x000fe200078e0a19 */
[----:B------:R-:W2:Y:S04]  /*2310*/  LDL.LU R20, [R1+0x70] ;  /* 0x0000700001147983 */ /* 0x000ea80000300800 */
[----:B------:R-:W3:Y:S04]  /*2320*/  LDL R17, [R1+0x1c] ;  /* 0x00001c0001117983 */ /* 0x000ee80000100800 */
[----:B------:R-:W4:Y:S04]  /*2330*/  LDL R4, [R1+0x18] ;  /* 0x0000180001047983 */ /* 0x000f280000100800 */
[----:B------:R0:W-:Y:S04]  /*2340*/  STL [R1+0x84], R26 ;  /* 0x0000841a01007387 */ /* 0x0001e80000100800 */
[----:B0-----:R-:W2:Y:S04]  /*2350*/  LDL.LU R26, [R1+0x1034] ;  /* 0x00103400011a7983 */ /* 0x001ea80000300800 */
[----:B------:R0:W-:Y:S04]  /*2360*/  STL [R1+0x78], R25 ;  /* 0x0000781901007387 */ /* 0x0001e80000100800 */
[----:B0-----:R-:W3:Y:S01]  /*2370*/  LDL.LU R25, [R1+0x1030] ;  /* 0x0010300001197983 */ /* 0x001ee20000300800 */
[----:B------:R-:W-:-:S13]  /*2380*/  ISETP.GT.U32.AND P3, PT, R0, R5, PT ;  /* 0x000000050000720c */ /* 0x000fda0003f64070 */
[----:B------:R-:W-:-:S05]  /*2390*/  @!P3 IMAD.IADD R5, R5, 0x1, -R0 ;  /* 0x000000010505b824 */ /* 0x000fca00078e0a00 */
[C---:B------:R-:W-:Y:S02]  /*23a0*/  ISETP.GT.U32.AND P3, PT, R0.reuse, R5, PT ;  /* 0x000000050000720c */ /* 0x040fe40003f64070 */
[----:B------:R-:W-:-:S11]  /*23b0*/  ISETP.GT.U32.AND P6, PT, R0, R2, PT ;  /* 0x000000020000720c */ /* 0x000fd60003fc4070 */
[--C-:B------:R-:W-:Y:S01]  /*23c0*/  @!P3 IMAD.IADD R5, R5, 0x1, -R0.reuse ;  /* 0x000000010505b824 */ /* 0x100fe200078e0a00 */
[----:B------:R-:W-:Y:S01]  /*23d0*/  ISETP.GT.U32.AND P3, PT, R0, R13, PT ;  /* 0x0000000d0000720c */ /* 0x000fe20003f64070 */
[----:B------:R-:W-:-:S12]  /*23e0*/  @!P6 IMAD.IADD R2, R2, 0x1, -R0 ;  /* 0x000000010202e824 */ /* 0x000fd800078e0a00 */
[----:B------:R-:W-:Y:S01]  /*23f0*/  @!P3 IMAD.IADD R13, R13, 0x1, -R0 ;  /* 0x000000010d0db824 */ /* 0x000fe200078e0a00 */
[C---:B------:R-:W-:Y:S02]  /*2400*/  ISETP.GT.U32.AND P3, PT, R0.reuse, R10, PT ;  /* 0x0000000a0000720c */ /* 0x040fe40003f64070 */
[----:B------:R-:W-:Y:S01]  /*2410*/  ISETP.GT.U32.AND P6, PT, R0, R2, PT ;  /* 0x000000020000720c */ /* 0x000fe20003fc4070 */
[----:B------:R-:W-:-:S10]  /*2420*/  @!P4 IMAD.MOV R5, RZ, RZ, -R5 ;  /* 0x000000ffff05c224 */ /* 0x000fd400078e0a05 */
[----:B------:R-:W-:Y:S01]  /*2430*/  @!P3 IMAD.IADD R10, R10, 0x1, -R0 ;  /* 0x000000010a0ab824 */ /* 0x000fe200078e0a00 */
[----:B------:R-:W-:Y:S01]  /*2440*/  ISETP.GE.AND P3, PT, R24, RZ, PT ;  /* 0x000000ff1800720c */ /* 0x000fe20003f66270 */
[----:B------:R-:W-:-:S03]  /*2450*/  IMAD.MOV.U32 R24, RZ, RZ, R18 ;  /* 0x000000ffff187224 */ /* 0x000fc600078e0012 */
[----:B------:R-:W-:Y:S01]  /*2460*/  ISETP.GT.U32.AND P4, PT, R0, R10, PT ;  /* 0x0000000a0000720c */ /* 0x000fe20003f84070 */
[----:B------:R-:W-:Y:S02]  /*2470*/  @!P6 IMAD.IADD R2, R2, 0x1, -R0 ;  /* 0x000000010202e824 */ /* 0x000fe400078e0a00 */
[----:B------:R-:W-:-:S04]  /*2480*/  IMAD.HI.U32 R18, R16, R12, RZ ;  /* 0x0000000c10127227 */ /* 0x000fc800078e00ff */
[----:B------:R-:W-:Y:S02]  /*2490*/  IMAD.MOV R18, RZ, RZ, -R18 ;  /* 0x000000ffff127224 */ /* 0x000fe400078e0a12 */
[----:B------:R-:W-:Y:S02]  /*24a0*/  @!P2 IMAD.MOV R2, RZ, RZ, -R2 ;  /* 0x000000ffff02a224 */ /* 0x000fe400078e0a02 */
[C---:B------:R-:W-:Y:S01]  /*24b0*/  IMAD R12, R0.reuse, R18, R12 ;  /* 0x00000012000c7224 */ /* 0x040fe200078e020c */
[----:B------:R-:W-:Y:S01]  /*24c0*/  ISETP.GT.U32.AND P6, PT, R0, R14, PT ;  /* 0x0000000e0000720c */ /* 0x000fe20003fc4070 */
[--C-:B------:R-:W-:Y:S01]  /*24d0*/  @!P4 IMAD.IADD R10, R10, 0x1, -R0.reuse ;  /* 0x000000010a0ac824 */ /* 0x100fe200078e0a00 */
[----:B------:R0:W-:Y:S04]  /*24e0*/  STL [R1+0x6c], R2 ;  /* 0x00006c0201007387 */ /* 0x0001e80000100800 */
[----:B------:R-:W4:Y:S04]  /*24f0*/  LDL.LU R18, [R1+0x20] ;  /* 0x0000200001127983 */ /* 0x000f280000300800 */
[----:B------:R-:W-:Y:S03]  /*2500*/  STL [R1+0x68], R5 ;  /* 0x0000680501007387 */ /* 0x000fe60000100800 */
[----:B------:R-:W-:-:S05]  /*2510*/  @!P6 IMAD.IADD R14, R14, 0x1, -R0 ;  /* 0x000000010e0ee824 */ /* 0x000fca00078e0a00 */
[----:B------:R-:W-:-:S13]  /*2520*/  ISETP.GT.U32.AND P0, PT, R0, R14, PT ;  /* 0x0000000e0000720c */ /* 0x000fda0003f04070 */
[----:B------:R-:W-:Y:S01]  /*2530*/  @!P0 IMAD.IADD R14, R14, 0x1, -R0 ;  /* 0x000000010e0e8824 */ /* 0x000fe200078e0a00 */
[----:B------:R-:W-:-:S13]  /*2540*/  ISETP.GT.U32.AND P0, PT, R0, R8, PT ;  /* 0x000000080000720c */ /* 0x000fda0003f04070 */
[----:B------:R-:W-:Y:S01]  /*2550*/  @!P0 IMAD.IADD R8, R8, 0x1, -R0 ;  /* 0x0000000108088824 */ /* 0x000fe200078e0a00 */
[----:B---3--:R-:W-:Y:S02]  /*2560*/  ISETP.GE.AND P4, PT, R25, RZ, PT ;  /* 0x000000ff1900720c */ /* 0x008fe40003f86270 */
[----:B------:R-:W3:Y:S01]  /*2570*/  LDL.LU R25, [R1+0x8] ;  /* 0x0000080001197983 */ /* 0x000ee20000300800 */
[----:B--2---:R-:W-:-:S03]  /*2580*/  ISETP.GE.AND P0, PT, R26, RZ, PT ;  /* 0x000000ff1a00720c */ /* 0x004fc60003f06270 */
[----:B------:R-:W2:Y:S01]  /*2590*/  LDL.LU R26, [R1] ;  /* 0x00000000011a7983 */ /* 0x000ea20000300800 */
[----:B------:R-:W-:-:S13]  /*25a0*/  ISETP.GT.U32.AND P6, PT, R0, R11, PT ;  /* 0x0000000b0000720c */ /* 0x000fda0003fc4070 */
[----:B------:R-:W-:-:S05]  /*25b0*/  @!P6 IMAD.IADD R11, R11, 0x1, -R0 ;  /* 0x000000010b0be824 */ /* 0x000fca00078e0a00 */
[C---:B------:R-:W-:Y:S02]  /*25c0*/  ISETP.GT.U32.AND P2, PT, R0.reuse, R11, PT ;  /* 0x0000000b0000720c */ /* 0x040fe40003f44070 */
[----:B------:R-:W-:Y:S02]  /*25d0*/  ISETP.GT.U32.AND P1, PT, R0, R13, PT ;  /* 0x0000000d0000720c */ /* 0x000fe40003f24070 */
[----:B----4-:R-:W-:-:S09]  /*25e0*/  IABS R4, R4 ;  /* 0x0000000400047213 */ /* 0x010fd20000000000 */
[----:B------:R-:W-:Y:S01]  /*25f0*/  @!P2 IMAD.IADD R11, R11, 0x1, -R0 ;  /* 0x000000010b0ba824 */ /* 0x000fe200078e0a00 */
[----:B------:R-:W-:Y:S02]  /*2600*/  ISETP.GT.U32.AND P2, PT, R0, R6, PT ;  /* 0x000000060000720c */ /* 0x000fe40003f44070 */
[----:B0-----:R-:W-:Y:S01]  /*2610*/  IABS R2, R17 ;  /* 0x0000001100027213 */ /* 0x001fe20000000000 */
[----:B------:R-:W-:Y:S02]  /*2620*/  IMAD.MOV.U32 R17, RZ, RZ, R15 ;  /* 0x000000ffff117224 */ /* 0x000fe400078e000f */
[----:B------:R-:W-:-:S04]  /*2630*/  IMAD.HI.U32 R15, R16, R4, RZ ;  /* 0x00000004100f7227 */ /* 0x000fc800078e00ff */
[----:B------:R-:W-:Y:S02]  /*2640*/  @!P1 IMAD.IADD R13, R13, 0x1, -R0 ;  /* 0x000000010d0d9824 */ /* 0x000fe400078e0a00 */
[----:B------:R-:W-:Y:S02]  /*2650*/  @!P5 IMAD.MOV R14, RZ, RZ, -R14 ;  /* 0x000000ffff0ed224 */ /* 0x000fe400078e0a0e */
[----:B------:R-:W-:Y:S02]  /*2660*/  IMAD.MOV R15, RZ, RZ, -R15 ;  /* 0x000000ffff0f7224 */ /* 0x000fe400078e0a0f */
[----:B------:R-:W-:Y:S02]  /*2670*/  @!P2 IMAD.IADD R6, R6, 0x1, -R0 ;  /* 0x000000010606a824 */ /* 0x000fe400078e0a00 */
[C---:B------:R-:W-:Y:S01]  /*2680*/  IMAD R4, R0.reuse, R15, R4 ;  /* 0x0000000f00047224 */ /* 0x040fe200078e0204 */
[----:B------:R-:W-:-:S13]  /*2690*/  ISETP.GT.U32.AND P1, PT, R0, R7, PT ;  /* 0x000000070000720c */ /* 0x000fda0003f24070 */
[----:B------:R-:W-:Y:S01]  /*26a0*/  @!P1 IMAD.IADD R7, R7, 0x1, -R0 ;  /* 0x0000000107079824 */ /* 0x000fe200078e0a00 */
[----:B---3--:R-:W-:Y:S01]  /*26b0*/  ISETP.GE.AND P2, PT, R25, RZ, PT ;  /* 0x000000ff1900720c */ /* 0x008fe20003f46270 */
[----:B------:R-:W-:Y:S02]  /*26c0*/  IMAD.MOV.U32 R25, RZ, RZ, R13 ;  /* 0x000000ffff197224 */ /* 0x000fe400078e000d */
[----:B------:R-:W3:Y:S04]  /*26d0*/  LDL.LU R13, [R1+0xc] ;  /* 0x00000c00010d7983 */ /* 0x000ee80000300800 */
[----:B------:R0:W-:Y:S04]  /*26e0*/  STL [R1+0x5c], R14 ;  /* 0x00005c0e01007387 */ /* 0x0001e80000100800 */
[----:B0-----:R-:W4:Y:S04]  /*26f0*/  LDL.LU R14, [R1+0x10] ;  /* 0x00001000010e7983 */ /* 0x001f280000300800 */
[----:B------:R-:W4:Y:S01]  /*2700*/  LDL.LU R15, [R1+0x14] ;  /* 0x00001400010f7983 */ /* 0x000f220000300800 */
[----:B------:R-:W-:Y:S01]  /*2710*/  @!P3 IMAD.MOV R25, RZ, RZ, -R25 ;  /* 0x000000ffff19b224 */ /* 0x000fe200078e0a19 */
[----:B--2---:R-:W-:-:S02]  /*2720*/  ISETP.GE.AND P1, PT, R26, RZ, PT ;  /* 0x000000ff1a00720c */ /* 0x004fc40003f26270 */
[----:B------:R-:W2:Y:S04]  /*2730*/  LDL.LU R26, [R1+0x18] ;  /* 0x00001800011a7983 */ /* 0x000ea80000300800 */
[----:B------:R0:W-:Y:S04]  /*2740*/  STL [R1+0x54], R25 ;  /* 0x0000541901007387 */ /* 0x0001e80000100800 */
[----:B0-----:R-:W2:Y:S01]  /*2750*/  LDL.LU R25, [R1+0x1c] ;  /* 0x00001c0001197983 */ /* 0x001ea20000300800 */
[----:B------:R-:W-:-:S13]  /*2760*/  ISETP.GT.U32.AND P6, PT, R0, R9, PT ;  /* 0x000000090000720c */ /* 0x000fda0003fc4070 */
[----:B------:R-:W-:-:S05]  /*2770*/  @!P6 IMAD.IADD R9, R9, 0x1, -R0 ;  /* 0x000000010909e824 */ /* 0x000fca00078e0a00 */
[----:B------:R-:W-:-:S13]  /*2780*/  ISETP.GT.U32.AND P6, PT, R0, R9, PT ;  /* 0x000000090000720c */ /* 0x000fda0003fc4070 */
[----:B------:R-:W-:Y:S01]  /*2790*/  @!P6 IMAD.IADD R9, R9, 0x1, -R0 ;  /* 0x000000010909e824 */ /* 0x000fe200078e0a00 */
[C---:B------:R-:W-:Y:S01]  /*27a0*/  ISETP.GT.U32.AND P6, PT, R0.reuse, R12, PT ;  /* 0x0000000c0000720c */ /* 0x040fe20003fc4070 */
[----:B------:R-:W-:Y:S01]  /*27b0*/  @!P4 IMAD.MOV R11, RZ, RZ, -R11 ;  /* 0x000000ffff0bc224 */ /* 0x000fe200078e0a0b */
[C---:B------:R-:W-:Y:S01]  /*27c0*/  ISETP.GT.U32.AND P3, PT, R0.reuse, R7, PT ;  /* 0x000000070000720c */ /* 0x040fe20003f64070 */
[----:B------:R-:W-:Y:S01]  /*27d0*/  @!P0 IMAD.MOV R10, RZ, RZ, -R10 ;  /* 0x000000ffff0a8224 */ /* 0x000fe200078e0a0a */
[C---:B------:R-:W-:Y:S02]  /*27e0*/  ISETP.GT.U32.AND P4, PT, R0.reuse, R6, PT ;  /* 0x000000060000720c */ /* 0x040fe40003f84070 */
[----:B------:R-:W-:-:S07]  /*27f0*/  ISETP.GT.U32.AND P0, PT, R0, R4, PT ;  /* 0x000000040000720c */ /* 0x000fce0003f04070 */
[----:B------:R-:W-:Y:S01]  /*2800*/  @!P6 IMAD.IADD R12, R12, 0x1, -R0 ;  /* 0x000000010c0ce824 */ /* 0x000fe200078e0a00 */
[----:B------:R-:W-:-:S04]  /*2810*/  ISETP.GT.U32.AND P6, PT, R0, R8, PT ;  /* 0x000000080000720c */ /* 0x000fc80003fc4070 */
[----:B------:R-:W-:Y:S01]  /*2820*/  ISETP.GT.U32.AND P5, PT, R0, R12, PT ;  /* 0x0000000c0000720c */ /* 0x000fe20003fa4070 */
[----:B------:R-:W-:Y:S02]  /*2830*/  @!P1 IMAD.MOV R9, RZ, RZ, -R9 ;  /* 0x000000ffff099224 */ /* 0x000fe400078e0a09 */
[--C-:B------:R-:W-:Y:S02]  /*2840*/  @!P3 IMAD.IADD R7, R7, 0x1, -R0.reuse ;  /* 0x000000010707b824 */ /* 0x100fe400078e0a00 */
[--C-:B------:R-:W-:Y:S02]  /*2850*/  @!P4 IMAD.IADD R6, R6, 0x1, -R0.reuse ;  /* 0x000000010606c824 */ /* 0x100fe400078e0a00 */
[--C-:B------:R-:W-:Y:S02]  /*2860*/  @!P0 IMAD.IADD R4, R4, 0x1, -R0.reuse ;  /* 0x0000000104048824 */ /* 0x100fe400078e0a00 */
[----:B------:R-:W-:Y:S01]  /*2870*/  @!P6 IMAD.IADD R8, R8, 0x1, -R0 ;  /* 0x000000010808e824 */ /* 0x000fe200078e0a00 */
[----:B------:R0:W-:Y:S03]  /*2880*/  STL [R1+0x4c], R11 ;  /* 0x00004c0b01007387 */ /* 0x0001e60000100800 */
[----:B------:R-:W-:Y:S01]  /*2890*/  @!P2 IMAD.MOV R8, RZ, RZ, -R8 ;  /* 0x000000ffff08a224 */ /* 0x000fe200078e0a08 */
[----:B------:R-:W-:Y:S01]  /*28a0*/  STL [R1+0x48], R10 ;  /* 0x0000480a01007387 */ /* 0x000fe20000100800 */
[----:B------:R-:W-:Y:S01]  /*28b0*/  @!P5 IMAD.IADD R12, R12, 0x1, -R0 ;  /* 0x000000010c0cd824 */ /* 0x000fe200078e0a00 */
[----:B------:R-:W-:-:S02]  /*28c0*/  ISETP.GT.U32.AND P2, PT, R0, R4, PT ;  /* 0x000000040000720c */ /* 0x000fc40003f44070 */
[----:B------:R-:W-:Y:S01]  /*28d0*/  STL [R1+0x44], R9 ;  /* 0x0000440901007387 */ /* 0x000fe20000100800 */
[----:B0-----:R-:W-:-:S03]  /*28e0*/  IMAD.MOV.U32 R11, RZ, RZ, R7 ;  /* 0x000000ffff0b7224 */ /* 0x001fc600078e0007 */
[----:B------:R0:W-:Y:S02]  /*28f0*/  STL [R1+0x40], R8 ;  /* 0x0000400801007387 */ /* 0x0001e40000100800 */
[----:B0-----:R-:W-:Y:S02]  /*2900*/  IMAD.MOV.U32 R8, RZ, RZ, R6 ;  /* 0x000000ffff087224 */ /* 0x001fe400078e0006 */
[----:B------:R-:W-:-:S03]  /*2910*/  IMAD.MOV.U32 R6, RZ, RZ, R12 ;  /* 0x000000ffff067224 */ /* 0x000fc600078e000c */
[----:B------:R-:W-:Y:S01]  /*2920*/  @!P2 IMAD.IADD R4, R4, 0x1, -R0 ;  /* 0x000000010404a824 */ /* 0x000fe200078e0a00 */
[----:B------:R-:W-:Y:S02]  /*2930*/  ISETP.GE.AND P2, PT, R22, RZ, PT ;  /* 0x000000ff1600720c */ /* 0x000fe40003f46270 */
[----:B---3--:R-:W-:Y:S02]  /*2940*/  ISETP.GE.AND P1, PT, R13, RZ, PT ;  /* 0x000000ff0d00720c */ /* 0x008fe40003f26270 */
[----:B----4-:R-:W-:Y:S02]  /*2950*/  ISETP.GE.AND P3, PT, R14, RZ, PT ;  /* 0x000000ff0e00720c */ /* 0x010fe40003f66270 */
[----:B------:R-:W-:-:S09]  /*2960*/  ISETP.GE.AND P4, PT, R15, RZ, PT ;  /* 0x000000ff0f00720c */ /* 0x000fd20003f86270 */
[----:B------:R-:W-:Y:S02]  /*2970*/  @!P1 IMAD.MOV R11, RZ, RZ, -R11 ;  /* 0x000000ffff0b9224 */ /* 0x000fe400078e0a0b */
[----:B------:R-:W-:-:S03]  /*2980*/  @!P3 IMAD.MOV R8, RZ, RZ, -R8 ;  /* 0x000000ffff08b224 */ /* 0x000fc600078e0a08 */
[----:B------:R-:W-:Y:S01]  /*2990*/  STL [R1+0x38], R11 ;  /* 0x0000380b01007387 */ /* 0x000fe20000100800 */
[----:B------:R-:W-:-:S03]  /*29a0*/  @!P4 IMAD.MOV R6, RZ, RZ, -R6 ;  /* 0x000000ffff06c224 */ /* 0x000fc600078e0a06 */
[----:B------:R-:W-:Y:S04]  /*29b0*/  STL [R1+0x34], R8 ;  /* 0x0000340801007387 */ /* 0x000fe80000100800 */
[----:B------:R0:W-:Y:S02]  /*29c0*/  STL [R1+0x30], R6 ;  /* 0x0000300601007387 */ /* 0x0001e40000100800 */
[----:B0-----:R-:W-:Y:S02]  /*29d0*/  IABS R6, R22 ;  /* 0x0000001600067213 */ /* 0x001fe40000000000 */
[----:B------:R-:W3:Y:S01]  /*29e0*/  LDL.LU R22, [R1+0x60] ;  /* 0x0000600001167983 */ /* 0x000ee20000300800 */
[----:B--2---:R-:W-:-:S03]  /*29f0*/  ISETP.GE.AND P0, PT, R25, RZ, PT ;  /* 0x000000ff1900720c */ /* 0x004fc60003f06270 */
[----:B------:R-:W2:Y:S01]  /*2a00*/  LDL.LU R25, [R1+0x64] ;  /* 0x0000640001197983 */ /* 0x000ea20000300800 */
[----:B------:R-:W-:-:S04]  /*2a10*/  IMAD.HI.U32 R5, R16, R2, RZ ;  /* 0x0000000210057227 */ /* 0x000fc800078e00ff */
[----:B------:R-:W-:-:S04]  /*2a20*/  IMAD.MOV R5, RZ, RZ, -R5 ;  /* 0x000000ffff057224 */ /* 0x000fc800078e0a05 */
[----:B------:R-:W-:Y:S01]  /*2a30*/  IMAD R2, R0, R5, R2 ;  /* 0x0000000500027224 */ /* 0x000fe200078e0202 */
[----:B------:R-:W-:-:S04]  /*2a40*/  IABS R5, R18 ;  /* 0x0000001200057213 */ /* 0x000fc80000000000 */
[----:B------:R-:W-:Y:S01]  /*2a50*/  ISETP.GT.U32.AND P6, PT, R0, R2, PT ;  /* 0x000000020000720c */ /* 0x000fe20003fc4070 */
[----:B------:R-:W-:-:S04]  /*2a60*/  IMAD.HI.U32 R9, R16, R5, RZ ;  /* 0x0000000510097227 */ /* 0x000fc800078e00ff */
[----:B------:R-:W-:Y:S01]  /*2a70*/  IMAD.MOV R10, RZ, RZ, -R9 ;  /* 0x000000ffff0a7224 */ /* 0x000fe200078e0a09 */
[----:B------:R-:W-:-:S03]  /*2a80*/  IABS R9, R17 ;  /* 0x0000001100097213 */ /* 0x000fc60000000000 */
[----:B------:R-:W-:Y:S02]  /*2a90*/  IMAD R5, R0, R10, R5 ;  /* 0x0000000a00057224 */ /* 0x000fe400078e0205 */
[----:B------:R-:W-:-:S04]  /*2aa0*/  IMAD.HI.U32 R7, R16, R9, RZ ;  /* 0x0000000910077227 */ /* 0x000fc800078e00ff */
[----:B------:R-:W-:Y:S01]  /*2ab0*/  @!P6 IMAD.IADD R2, R2, 0x1, -R0 ;  /* 0x000000010202e824 */ /* 0x000fe200078e0a00 */
[----:B------:R-:W-:Y:S01]  /*2ac0*/  ISETP.GT.U32.AND P6, PT, R0, R5, PT ;  /* 0x000000050000720c */ /* 0x000fe20003fc4070 */
[----:B------:R-:W-:Y:S01]  /*2ad0*/  IMAD.MOV R7, RZ, RZ, -R7 ;  /* 0x000000ffff077224 */ /* 0x000fe200078e0a07 */
[----:B------:R-:W-:-:S03]  /*2ae0*/  ISETP.GE.AND P5, PT, R26, RZ, PT ;  /* 0x000000ff1a00720c */ /* 0x000fc60003fa6270 */
[C---:B------:R-:W-:Y:S01]  /*2af0*/  IMAD R8, R0.reuse, R7, R9 ;  /* 0x0000000700087224 */ /* 0x040fe200078e0209 */
[----:B------:R-:W-:-:S07]  /*2b00*/  ISETP.GT.U32.AND P1, PT, R0, R2, PT ;  /* 0x000000020000720c */ /* 0x000fce0003f24070 */
[----:B------:R-:W-:Y:S01]  /*2b10*/  @!P6 IMAD.IADD R5, R5, 0x1, -R0 ;  /* 0x000000010505e824 */ /* 0x000fe200078e0a00 */
[----:B------:R-:W-:Y:S01]  /*2b20*/  ISETP.GT.U32.AND P6, PT, R0, R8, PT ;  /* 0x000000080000720c */ /* 0x000fe20003fc4070 */
[----:B------:R-:W-:Y:S02]  /*2b30*/  IMAD.MOV.U32 R10, RZ, RZ, R4 ;  /* 0x000000ffff0a7224 */ /* 0x000fe400078e0004 */
[----:B------:R-:W-:-:S04]  /*2b40*/  IMAD.HI.U32 R4, R16, R6, RZ ;  /* 0x0000000610047227 */ /* 0x000fc800078e00ff */
[----:B------:R-:W-:Y:S01]  /*2b50*/  @!P5 IMAD.MOV R10, RZ, RZ, -R10 ;  /* 0x000000ffff0ad224 */ /* 0x000fe200078e0a0a */
[----:B------:R-:W-:Y:S01]  /*2b60*/  ISETP.GT.U32.AND P5, PT, R0, R5, PT ;  /* 0x000000050000720c */ /* 0x000fe20003fa4070 */
[----:B------:R-:W-:Y:S01]  /*2b70*/  @!P1 IMAD.IADD R2, R2, 0x1, -R0 ;  /* 0x0000000102029824 */ /* 0x000fe200078e0a00 */
[----:B------:R-:W-:Y:S01]  /*2b80*/  IABS R9, R19 ;  /* 0x0000001300097213 */ /* 0x000fe20000000000 */
[----:B------:R-:W-:Y:S02]  /*2b90*/  IMAD.MOV R4, RZ, RZ, -R4 ;  /* 0x000000ffff047224 */ /* 0x000fe400078e0a04 */
[----:B------:R-:W-:Y:S02]  /*2ba0*/  @!P6 IMAD.IADD R8, R8, 0x1, -R0 ;  /* 0x000000010808e824 */ /* 0x000fe400078e0a00 */
[----:B------:R-:W-:Y:S01]  /*2bb0*/  @!P0 IMAD.MOV R2, RZ, RZ, -R2 ;  /* 0x000000ffff028224 */ /* 0x000fe200078e0a02 */
[----:B------:R0:W-:Y:S01]  /*2bc0*/  STL [R1+0x2c], R10 ;  /* 0x00002c0a01007387 */ /* 0x0001e20000100800 */
[C---:B------:R-:W-:Y:S01]  /*2bd0*/  IMAD R4, R0.reuse, R4, R6 ;  /* 0x0000000400047224 */ /* 0x040fe200078e0206 */
[----:B------:R-:W-:Y:S01]  /*2be0*/  ISETP.GT.U32.AND P6, PT, R0, R8, PT ;  /* 0x000000080000720c */ /* 0x000fe20003fc4070 */
[----:B------:R-:W-:Y:S01]  /*2bf0*/  IMAD.MOV.U32 R6, RZ, RZ, R9 ;  /* 0x000000ffff067224 */ /* 0x000fe200078e0009 */
[----:B------:R-:W-:Y:S01]  /*2c00*/  ISETP.GE.AND P3, PT, R18, RZ, PT ;  /* 0x000000ff1200720c */ /* 0x000fe20003f66270 */
[----:B------:R1:W-:Y:S01]  /*2c10*/  STL [R1+0x28], R2 ;  /* 0x0000280201007387 */ /* 0x0003e20000100800 */
[----:B------:R-:W-:-:S02]  /*2c20*/  ISETP.GE.AND P4, PT, R17, RZ, PT ;  /* 0x000000ff1100720c */ /* 0x000fc40003f86270 */
[----:B------:R-:W-:Y:S01]  /*2c30*/  ISETP.GE.AND P1, PT, R29, RZ, PT ;  /* 0x000000ff1d00720c */ /* 0x000fe20003f26270 */
[----:B------:R-:W4:Y:S01]  /*2c40*/  LDL.LU R18, [R1+0x7c] ;  /* 0x00007c0001127983 */ /* 0x000f220000300800 */
[----:B------:R-:W-:Y:S01]  /*2c50*/  IABS R7, R29 ;  /* 0x0000001d00077213 */ /* 0x000fe20000000000 */
[----:B0-----:R-:W-:Y:S01]  /*2c60*/  IMAD.HI.U32 R10, R16, R6, RZ ;  /* 0x00000006100a7227 */ /* 0x001fe200078e00ff */
[----:B------:R-:W-:Y:S01]  /*2c70*/  IABS R29, R23 ;  /* 0x00000017001d7213 */ /* 0x000fe20000000000 */
[----:B------:R-:W4:Y:S02]  /*2c80*/  LDL.LU R17, [R1+0x80] ;  /* 0x0000800001117983 */ /* 0x000f240000300800 */
[----:B------:R-:W-:Y:S01]  /*2c90*/  @!P5 IMAD.IADD R5, R5, 0x1, -R0 ;  /* 0x000000010505d824 */ /* 0x000fe200078e0a00 */
[----:B------:R-:W-:Y:S01]  /*2ca0*/  ISETP.GT.U32.AND P5, PT, R0, R4, PT ;  /* 0x000000040000720c */ /* 0x000fe20003fa4070 */
[----:B------:R-:W-:-:S04]  /*2cb0*/  IMAD.HI.U32 R9, R16, R29, RZ ;  /* 0x0000001d10097227 */ /* 0x000fc800078e00ff */
[----:B------:R-:W-:Y:S02]  /*2cc0*/  IMAD.MOV R10, RZ, RZ, -R10 ;  /* 0x000000ffff0a7224 */ /* 0x000fe400078e0a0a */
[----:B------:R-:W-:Y:S02]  /*2cd0*/  IMAD.MOV R9, RZ, RZ, -R9 ;  /* 0x000000ffff097224 */ /* 0x000fe400078e0a09 */
[----:B------:R-:W-:Y:S02]  /*2ce0*/  IMAD R6, R0, R10, R6 ;  /* 0x0000000a00067224 */ /* 0x000fe400078e0206 */
[----:B------:R-:W-:Y:S02]  /*2cf0*/  @!P6 IMAD.IADD R8, R8, 0x1, -R0 ;  /* 0x000000010808e824 */ /* 0x000fe400078e0a00 */
[----:B------:R-:W-:Y:S02]  /*2d00*/  IMAD.MOV.U32 R12, RZ, RZ, R5 ;  /* 0x000000ffff0c7224 */ /* 0x000fe400078e0005 */
[----:B------:R-:W-:-:S02]  /*2d10*/  IMAD R29, R0, R9, R29 ;  /* 0x00000009001d7224 */ /* 0x000fc400078e021d */
[----:B------:R-:W-:Y:S02]  /*2d20*/  IMAD.MOV.U32 R11, RZ, RZ, R8 ;  /* 0x000000ffff0b7224 */ /* 0x000fe400078e0008 */
[----:B------:R-:W-:Y:S01]  /*2d30*/  @!P3 IMAD.MOV R12, RZ, RZ, -R12 ;  /* 0x000000ffff0cb224 */ /* 0x000fe200078e0a0c */
[----:B------:R-:W-:Y:S01]  /*2d40*/  ISETP.GT.U32.AND P3, PT, R0, R6, PT ;  /* 0x000000060000720c */ /* 0x000fe20003f64070 */
[----:B------:R-:W-:Y:S02]  /*2d50*/  @!P5 IMAD.IADD R4, R4, 0x1, -R0 ;  /* 0x000000010404d824 */ /* 0x000fe400078e0a00 */
[----:B------:R-:W-:Y:S01]  /*2d60*/  @!P4 IMAD.MOV R11, RZ, RZ, -R11 ;  /* 0x000000ffff0bc224 */ /* 0x000fe200078e0a0b */
[C---:B------:R-:W-:Y:S02]  /*2d70*/  ISETP.GT.U32.AND P4, PT, R0.reuse, R29, PT ;  /* 0x0000001d0000720c */ /* 0x040fe40003f84070 */
[----:B------:R-:W-:Y:S01]  /*2d80*/  ISETP.GT.U32.AND P5, PT, R0, R4, PT ;  /* 0x000000040000720c */ /* 0x000fe20003fa4070 */
[----:B-1----:R-:W-:-:S06]  /*2d90*/  IMAD.HI.U32 R2, R16, R7, RZ ;  /* 0x0000000710027227 */ /* 0x002fcc00078e00ff */
[----:B------:R-:W-:Y:S02]  /*2da0*/  @!P3 IMAD.IADD R6, R6, 0x1, -R0 ;  /* 0x000000010606b824 */ /* 0x000fe400078e0a00 */
[----:B------:R-:W-:Y:S02]  /*2db0*/  IMAD.MOV R2, RZ, RZ, -R2 ;  /* 0x000000ffff027224 */ /* 0x000fe400078e0a02 */
[--C-:B------:R-:W-:Y:S01]  /*2dc0*/  @!P4 IMAD.IADD R29, R29, 0x1, -R0.reuse ;  /* 0x000000011d1dc824 */ /* 0x100fe200078e0a00 */
[C---:B------:R-:W-:Y:S01]  /*2dd0*/  ISETP.GT.U32.AND P4, PT, R0.reuse, R6, PT ;  /* 0x000000060000720c */ /* 0x040fe20003f84070 */
[----:B------:R-:W-:Y:S02]  /*2de0*/  IMAD R7, R0, R2, R7 ;  /* 0x0000000200077224 */ /* 0x000fe400078e0207 */
[----:B------:R-:W-:-:S03]  /*2df0*/  @!P5 IMAD.IADD R4, R4, 0x1, -R0 ;  /* 0x000000010404d824 */ /* 0x000fc600078e0a00 */
[----:B------:R-:W-:Y:S01]  /*2e00*/  ISETP.GT.U32.AND P6, PT, R0, R7, PT ;  /* 0x000000070000720c */ /* 0x000fe20003fc4070 */
[----:B------:R-:W-:Y:S01]  /*2e10*/  IMAD.MOV.U32 R8, RZ, RZ, R4 ;  /* 0x000000ffff087224 */ /* 0x000fe200078e0004 */
[----:B------:R-:W-:Y:S03]  /*2e20*/  STL [R1+0x24], R12 ;  /* 0x0000240c01007387 */ /* 0x000fe60000100800 */
[----:B------:R-:W-:Y:S01]  /*2e30*/  @!P2 IMAD.MOV R8, RZ, RZ, -R8 ;  /* 0x000000ffff08a224 */ /* 0x000fe200078e0a08 */
[----:B------:R-:W-:Y:S01]  /*2e40*/  STL [R1+0x20], R11 ;  /* 0x0000200b01007387 */ /* 0x000fe20000100800 */
[----:B------:R-:W-:-:S03]  /*2e50*/  @!P4 IMAD.IADD R6, R6, 0x1, -R0 ;  /* 0x000000010606c824 */ /* 0x000fc600078e0a00 */
[----:B------:R0:W-:Y:S03]  /*2e60*/  STL [R1+0x1c], R8 ;  /* 0x00001c0801007387 */ /* 0x0001e60000100800 */
[----:B------:R-:W-:-:S05]  /*2e70*/  @!P6 IMAD.IADD R7, R7, 0x1, -R0 ;  /* 0x000000010707e824 */ /* 0x000fca00078e0a00 */
[----:B------:R-:W-:Y:S02]  /*2e80*/  ISETP.GT.U32.AND P3, PT, R0, R7, PT ;  /* 0x000000070000720c */ /* 0x000fe40003f64070 */
[----:B------:R-:W-:Y:S02]  /*2e90*/  ISETP.GE.AND P0, PT, R19, RZ, PT ;  /* 0x000000ff1300720c */ /* 0x000fe40003f06270 */
[----:B------:R-:W-:-:S09]  /*2ea0*/  ISETP.GE.AND P5, PT, R23, RZ, PT ;  /* 0x000000ff1700720c */ /* 0x000fd20003fa6270 */
[----:B------:R-:W-:Y:S02]  /*2eb0*/  @!P3 IMAD.IADD R7, R7, 0x1, -R0 ;  /* 0x000000010707b824 */ /* 0x000fe400078e0a00 */
[----:B------:R-:W-:Y:S02]  /*2ec0*/  @!P0 IMAD.MOV R6, RZ, RZ, -R6 ;  /* 0x000000ffff068224 */ /* 0x000fe400078e0a06 */
[----:B------:R-:W-:Y:S02]  /*2ed0*/  @!P1 IMAD.MOV R7, RZ, RZ, -R7 ;  /* 0x000000ffff079224 */ /* 0x000fe400078e0a07 */
[----:B------:R-:W-:Y:S02]  /*2ee0*/  IMAD.MOV.U32 R19, RZ, RZ, R20 ;  /* 0x000000ffff137224 */ /* 0x000fe400078e0014 */
[----:B------:R-:W-:Y:S01]  /*2ef0*/  IMAD.MOV.U32 R20, RZ, RZ, R24 ;  /* 0x000000ffff147224 */ /* 0x000fe200078e0018 */
[----:B---3--:R-:W-:-:S05]  /*2f00*/  IABS R14, R22 ;  /* 0x00000016000e7213 */ /* 0x008fca0000000000 */
[----:B------:R-:W-:Y:S01]  /*2f10*/  IMAD.HI.U32 R9, R16, R14, RZ ;  /* 0x0000000e10097227 */ /* 0x000fe200078e00ff */
[----:B------:R-:W-:-:S03]  /*2f20*/  ISETP.GE.AND P4, PT, R22, RZ, PT ;  /* 0x000000ff1600720c */ /* 0x000fc60003f86270 */
[----:B------:R-:W-:Y:S02]  /*2f30*/  IMAD.MOV R9, RZ, RZ, -R9 ;  /* 0x000000ffff097224 */ /* 0x000fe400078e0a09 */
[----:B------:R-:W-:Y:S02]  /*2f40*/  IMAD.MOV.U32 R22, RZ, RZ, R21 ;  /* 0x000000ffff167224 */ /* 0x000fe400078e0015 */
[C---:B------:R-:W-:Y:S01]  /*2f50*/  IMAD R14, R0.reuse, R9, R14 ;  /* 0x00000009000e7224 */ /* 0x040fe200078e020e */
[----:B------:R-:W3:Y:S04]  /*2f60*/  LDL.LU R21, [R1+0xbc] ;  /* 0x0000bc0001157983 */ /* 0x000ee80000300800 */
[----:B------:R-:W-:Y:S02]  /*2f70*/  ISETP.GT.U32.AND P6, PT, R0, R14, PT ;  /* 0x0000000e0000720c */ /* 0x000fe40003fc4070 */
[----:B--2---:R-:W-:-:S05]  /*2f80*/  IABS R2, R25 ;  /* 0x0000001900027213 */ /* 0x004fca0000000000 */
[----:B------:R-:W-:-:S06]  /*2f90*/  IMAD.HI.U32 R5, R16, R2, RZ ;  /* 0x0000000210057227 */ /* 0x000fcc00078e00ff */
[----:B------:R-:W-:Y:S01]  /*2fa0*/  @!P6 IMAD.IADD R14, R14, 0x1, -R0 ;  /* 0x000000010e0ee824 */ /* 0x000fe200078e0a00 */
[----:B------:R-:W-:Y:S01]  /*2fb0*/  ISETP.GT.U32.AND P6, PT, R0, R29, PT ;  /* 0x0000001d0000720c */ /* 0x000fe20003fc4070 */
[----:B------:R-:W-:-:S03]  /*2fc0*/  IMAD.MOV R5, RZ, RZ, -R5 ;  /* 0x000000ffff057224 */ /* 0x000fc600078e0a05 */
[C---:B------:R-:W-:Y:S01]  /*2fd0*/  ISETP.GT.U32.AND P2, PT, R0.reuse, R14, PT ;  /* 0x0000000e0000720c */ /* 0x040fe20003f44070 */
[----:B------:R-:W-:-:S05]  /*2fe0*/  IMAD R2, R0, R5, R2 ;  /* 0x0000000500027224 */ /* 0x000fca00078e0202 */
[----:B------:R-:W-:-:S03]  /*2ff0*/  ISETP.GT.U32.AND P3, PT, R0, R2, PT ;  /* 0x000000020000720c */ /* 0x000fc60003f64070 */
[----:B------:R-:W-:-:S04]  /*3000*/  @!P6 IMAD.IADD R29, R29, 0x1, -R0 ;  /* 0x000000011d1de824 */ /* 0x000fc800078e0a00 */
[----:B------:R-:W-:Y:S02]  /*3010*/  @!P2 IMAD.IADD R14, R14, 0x1, -R0 ;  /* 0x000000010e0ea824 */ /* 0x000fe400078e0a00 */
[----:B------:R-:W-:Y:S02]  /*3020*/  @!P5 IMAD.MOV R29, RZ, RZ, -R29 ;  /* 0x000000ffff1dd224 */ /* 0x000fe400078e0a1d */
[----:B------:R-:W-:Y:S01]  /*3030*/  @!P4 IMAD.MOV R14, RZ, RZ, -R14 ;  /* 0x000000ffff0ec224 */ /* 0x000fe200078e0a0e */
[----:B------:R1:W-:Y:S01]  /*3040*/  STL [R1+0x18], R7 ;  /* 0x0000180701007387 */ /* 0x0003e20000100800 */
[----:B------:R-:W-:Y:S01]  /*3050*/  @!P3 IMAD.IADD R2, R2, 0x1, -R0 ;  /* 0x000000010202b824 */ /* 0x000fe200078e0a00 */
[----:B------:R-:W-:Y:S02]  /*3060*/  IABS R5, R19 ;  /* 0x0000001300057213 */ /* 0x000fe40000000000 */
[----:B------:R3:W-:Y:S01]  /*3070*/  STL [R1+0x14], R6 ;  /* 0x0000140601007387 */ /* 0x0007e20000100800 */
[----:B------:R-:W-:Y:S01]  /*3080*/  ISETP.GE.AND P3, PT, R19, RZ, PT ;  /* 0x000000ff1300720c */ /* 0x000fe20003f66270 */
[----:B------:R-:W-:-:S02]  /*3090*/  IMAD.MOV.U32 R19, RZ, RZ, R20 ;  /* 0x000000ffff137224 */ /* 0x000fc400078e0014 */
[----:B------:R-:W-:Y:S01]  /*30a0*/  STL [R1+0xfc0], R29 ;  /* 0x000fc01d01007387 */ /* 0x000fe20000100800 */
[----:B------:R-:W-:-:S03]  /*30b0*/  IABS R9, R28 ;  /* 0x0000001c00097213 */ /* 0x000fc60000000000 */
[----:B------:R-:W-:Y:S01]  /*30c0*/  STL [R1+0xfc4], R14 ;  /* 0x000fc40e01007387 */ /* 0x000fe20000100800 */
[----:B------:R-:W-:-:S03]  /*30d0*/  ISETP.GE.AND P4, PT, R28, RZ, PT ;  /* 0x000000ff1c00720c */ /* 0x000fc60003f86270 */
[----:B------:R-:W2:Y:S04]  /*30e0*/  LDL.LU R20, [R1+0xc4] ;  /* 0x0000c40001147983 */ /* 0x000ea80000300800 */
[----:B------:R-:W2:Y:S01]  /*30f0*/  LDL.LU R28, [R1+0xc8] ;  /* 0x0000c800011c7983 */ /* 0x000ea20000300800 */
[----:B------:R-:W-:Y:S01]  /*3100*/  IMAD.HI.U32 R4, R16, R5, RZ ;  /* 0x0000000510047227 */ /* 0x000fe200078e00ff */
[----:B----4-:R-:W-:-:S03]  /*3110*/  IABS R23, R17 ;  /* 0x0000001100177213 */ /* 0x010fc60000000000 */
[----:B------:R-:W-:Y:S01]  /*3120*/  IMAD.MOV R4, RZ, RZ, -R4 ;  /* 0x000000ffff047224 */ /* 0x000fe200078e0a04 */
[----:B------:R-:W-:-:S03]  /*3130*/  ISETP.GT.U32.AND P1, PT, R0, R2, PT ;  /* 0x000000020000720c */ /* 0x000fc60003f24070 */
[----:B------:R-:W-:Y:S02]  /*3140*/  IMAD R5, R0, R4, R5 ;  /* 0x0000000400057224 */ /* 0x000fe400078e0205 */
[----:B------:R-:W-:-:S03]  /*3150*/  IMAD.HI.U32 R4, R16, R23, RZ ;  /* 0x0000001710047227 */ /* 0x000fc600078e00ff */
[----:B------:R-:W-:Y:S01]  /*3160*/  ISETP.GT.U32.AND P6, PT, R0, R5, PT ;  /* 0x000000050000720c */ /* 0x000fe20003fc4070 */
[----:B------:R-:W-:Y:S01]  /*3170*/  IMAD.MOV R4, RZ, RZ, -R4 ;  /* 0x000000ffff047224 */ /* 0x000fe200078e0a04 */
[----:B------:R-:W-:-:S03]  /*3180*/  IABS R24, R18 ;  /* 0x0000001200187213 */ /* 0x000fc60000000000 */
[----:B------:R-:W-:Y:S02]  /*3190*/  IMAD R23, R0, R4, R23 ;  /* 0x0000000400177224 */ /* 0x000fe400078e0217 */
[----:B------:R-:W-:-:S04]  /*31a0*/  IMAD.HI.U32 R10, R16, R9, RZ ;  /* 0x00000009100a7227 */ /* 0x000fc800078e00ff */
[----:B------:R-:W-:Y:S01]  /*31b0*/  @!P1 IMAD.IADD R2, R2, 0x1, -R0 ;  /* 0x0000000102029824 */ /* 0x000fe200078e0a00 */
[----:B------:R-:W-:Y:S01]  /*31c0*/  ISETP.GT.U32.AND P1, PT, R0, R23, PT ;  /* 0x000000170000720c */ /* 0x000fe20003f24070 */
[----:B0-----:R-:W-:Y:S01]  /*31d0*/  IMAD.HI.U32 R8, R16, R24, RZ ;  /* 0x0000001810087227 */ /* 0x001fe200078e00ff */
[----:B------:R-:W-:-:S03]  /*31e0*/  ISETP.GE.AND P2, PT, R25, RZ, PT ;  /* 0x000000ff1900720c */ /* 0x000fc60003f46270 */
[----:B------:R-:W-:Y:S02]  /*31f0*/  IMAD.MOV R10, RZ, RZ, -R10 ;  /* 0x000000ffff0a7224 */ /* 0x000fe400078e0a0a */
[----:B------:R-:W-:Y:S02]  /*3200*/  @!P6 IMAD.IADD R5, R5, 0x1, -R0 ;  /* 0x000000010505e824 */ /* 0x000fe400078e0a00 */
[----:B------:R-:W-:Y:S02]  /*3210*/  IMAD.MOV R8, RZ, RZ, -R8 ;  /* 0x000000ffff087224 */ /* 0x000fe400078e0a08 */
[C---:B------:R-:W-:Y:S01]  /*3220*/  IMAD R9, R0.reuse, R10, R9 ;  /* 0x0000000a00097224 */ /* 0x040fe200078e0209 */
[C---:B------:R-:W-:Y:S01]  /*3230*/  ISETP.GT.U32.AND P0, PT, R0.reuse, R5, PT ;  /* 0x000000050000720c */ /* 0x040fe20003f04070 */
[C---:B------:R-:W-:Y:S02]  /*3240*/  IMAD R24, R0.reuse, R8, R24 ;  /* 0x0000000800187224 */ /* 0x040fe400078e0218 */
[----:B-1----:R-:W-:Y:S01]  /*3250*/  IMAD.MOV.U32 R7, RZ, RZ, R2 ;  /* 0x000000ffff077224 */ /* 0x002fe200078e0002 */
[C---:B------:R-:W-:Y:S01]  /*3260*/  ISETP.GT.U32.AND P6, PT, R0.reuse, R9, PT ;  /* 0x000000090000720c */ /* 0x040fe20003fc4070 */
[----:B------:R-:W-:Y:S01]  /*3270*/  @!P1 IMAD.IADD R23, R23, 0x1, -R0 ;  /* 0x0000000117179824 */ /* 0x000fe200078e0a00 */
[----:B------:R-:W-:Y:S01]  /*3280*/  ISETP.GT.U32.AND P5, PT, R0, R24, PT ;  /* 0x000000180000720c */ /* 0x000fe20003fa4070 */
[----:B------:R-:W-:-:S03]  /*3290*/  @!P2 IMAD.MOV R7, RZ, RZ, -R7 ;  /* 0x000000ffff07a224 */ /* 0x000fc600078e0a07 */
[----:B------:R-:W-:-:S03]  /*32a0*/  ISETP.GT.U32.AND P2, PT, R0, R23, PT ;  /* 0x000000170000720c */ /* 0x000fc60003f44070 */
[----:B------:R-:W-:Y:S01]  /*32b0*/  @!P0 IMAD.IADD R5, R5, 0x1, -R0 ;  /* 0x0000000105058824 */ /* 0x000fe200078e0a00 */
[----:B------:R-:W-:-:S03]  /*32c0*/  IABS R8, R22 ;  /* 0x0000001600087213 */ /* 0x000fc60000000000 */
[--C-:B------:R-:W-:Y:S02]  /*32d0*/  @!P6 IMAD.IADD R9, R9, 0x1, -R0.reuse ;  /* 0x000000010909e824 */ /* 0x100fe400078e0a00 */
[----:B------:R-:W-:Y:S01]  /*32e0*/  @!P3 IMAD.MOV R5, RZ, RZ, -R5 ;  /* 0x000000ffff05b224 */ /* 0x000fe200078e0a05 */
[----:B------:R-:W-:Y:S01]  /*32f0*/  STL [R1+0x70], R7 ;  /* 0x0000700701007387 */ /* 0x000fe20000100800 */
[--C-:B------:R-:W-:Y:S01]  /*3300*/  @!P5 IMAD.IADD R24, R24, 0x1, -R0.reuse ;  /* 0x000000011818d824 */ /* 0x100fe200078e0a00 */
[----:B------:R-:W-:Y:S01]  /*3310*/  ISETP.GT.U32.AND P5, PT, R0, R9, PT ;  /* 0x000000090000720c */ /* 0x000fe20003fa4070 */
[----:B------:R-:W-:Y:S01]  /*3320*/  IMAD.HI.U32 R4, R16, R8, RZ ;  /* 0x0000000810047227 */ /* 0x000fe200078e00ff */
[----:B------:R-:W-:Y:S02]  /*3330*/  ISETP.GE.AND P3, PT, R22, RZ, PT ;  /* 0x000000ff1600720c */ /* 0x000fe40003f66270 */
[----:B------:R-:W4:Y:S01]  /*3340*/  LDL.LU R22, [R1+0xcc] ;  /* 0x0000cc0001167983 */ /* 0x000f220000300800 */
[----:B------:R-:W-:Y:S01]  /*3350*/  @!P2 IMAD.IADD R23, R23, 0x1, -R0 ;  /* 0x000000011717a824 */ /* 0x000fe200078e0a00 */
[----:B------:R-:W-:-:S02]  /*3360*/  ISETP.GT.U32.AND P1, PT, R0, R24, PT ;  /* 0x000000180000720c */ /* 0x000fc40003f24070 */
[----:B------:R0:W-:Y:S01]  /*3370*/  STL [R1+0x80], R5 ;  /* 0x0000800501007387 */ /* 0x0001e20000100800 */
[----:B------:R-:W-:-:S04]  /*3380*/  IMAD.MOV R4, RZ, RZ, -R4 ;  /* 0x000000ffff047224 */ /* 0x000fc800078e0a04 */
[----:B------:R-:W-:Y:S02]  /*3390*/  IMAD R8, R0, R4, R8 ;  /* 0x0000000400087224 */ /* 0x000fe400078e0208 */
[----:B------:R-:W-:-:S03]  /*33a0*/  @!P5 IMAD.IADD R9, R9, 0x1, -R0 ;  /* 0x000000010909d824 */ /* 0x000fc600078e0a00 */
[----:B------:R-:W-:Y:S01]  /*33b0*/  ISETP.GT.U32.AND P5, PT, R0, R8, PT ;  /* 0x000000080000720c */ /* 0x000fe20003fa4070 */
[----:B------:R-:W-:Y:S01]  /*33c0*/  @!P1 IMAD.IADD R24, R24, 0x1, -R0 ;  /* 0x0000000118189824 */ /* 0x000fe200078e0a00 */
[----:B------:R-:W-:Y:S02]  /*33d0*/  ISETP.GE.AND P0, PT, R18, RZ, PT ;  /* 0x000000ff1200720c */ /* 0x000fe40003f06270 */
[----:B------:R-:W-:-:S09]  /*33e0*/  ISETP.GE.AND P6, PT, R17, RZ, PT ;  /* 0x000000ff1100720c */ /* 0x000fd20003fc6270 */
[----:B------:R-:W-:Y:S02]  /*33f0*/  @!P5 IMAD.IADD R8, R8, 0x1, -R0 ;  /* 0x000000010808d824 */ /* 0x000fe400078e0a00 */
[----:B------:R-:W-:Y:S02]  /*3400*/  @!P0 IMAD.MOV R24, RZ, RZ, -R24 ;  /* 0x000000ffff188224 */ /* 0x000fe400078e0a18 */
[----:B------:R-:W-:Y:S02]  /*3410*/  @!P4 IMAD.MOV R9, RZ, RZ, -R9 ;  /* 0x000000ffff09c224 */ /* 0x000fe400078e0a09 */
[----:B------:R-:W-:Y:S02]  /*3420*/  @!P6 IMAD.MOV R23, RZ, RZ, -R23 ;  /* 0x000000ffff17e224 */ /* 0x000fe400078e0a17 */
[----:B------:R-:W-:Y:S01]  /*3430*/  IMAD.MOV.U32 R25, RZ, RZ, R27 ;  /* 0x000000ffff197224 */ /* 0x000fe200078e001b */
[----:B---3--:R-:W-:Y:S02]  /*3440*/  IABS R6, R21 ;  /* 0x0000001500067213 */ /* 0x008fe40000000000 */
[----:B------:R-:W-:-:S02]  /*3450*/  ISETP.GE.AND P2, PT, R21, RZ, PT ;  /* 0x000000ff1500720c */ /* 0x000fc40003f46270 */
[----:B------:R-:W3:Y:S01]  /*3460*/  LDL.LU R21, [R1+0xd0] ;  /* 0x0000d00001157983 */ /* 0x000ee20000300800 */
[----:B------:R-:W-:-:S03]  /*3470*/  IMAD.HI.U32 R2, R16, R6, RZ ;  /* 0x0000000610027227 */ /* 0x000fc600078e00ff */
[----:B------:R-:W3:Y:S01]  /*3480*/  LDL.LU R15, [R1+0xd4] ;  /* 0x0000d400010f7983 */ /* 0x000ee20000300800 */
[----:B------:R-:W-:Y:S01]  /*3490*/  IMAD.MOV R4, RZ, RZ, -R2 ;  /* 0x000000ffff047224 */ /* 0x000fe200078e0a02 */
[----:B------:R-:W-:Y:S02]  /*34a0*/  IABS R2, R19 ;  /* 0x0000001300027213 */ /* 0x000fe40000000000 */
[----:B------:R-:W3:Y:S01]  /*34b0*/  LDL.LU R26, [R1+0xd8] ;  /* 0x0000d800011a7983 */ /* 0x000ee20000300800 */
[----:B------:R-:W-:Y:S02]  /*34c0*/  IMAD R6, R0, R4, R6 ;  /* 0x0000000400067224 */ /* 0x000fe400078e0206 */
[----:B------:R-:W-:-:S03]  /*34d0*/  IMAD.HI.U32 R11, R16, R2, RZ ;  /* 0x00000002100b7227 */ /* 0x000fc600078e00ff */
[----:B------:R-:W-:Y:S01]  /*34e0*/  ISETP.GT.U32.AND P1, PT, R0, R6, PT ;  /* 0x000000060000720c */ /* 0x000fe20003f24070 */
[----:B------:R-:W-:-:S04]  /*34f0*/  IMAD.MOV R11, RZ, RZ, -R11 ;  /* 0x000000ffff0b7224 */ /* 0x000fc800078e0a0b */
[----:B------:R-:W-:-:S05]  /*3500*/  IMAD R2, R0, R11, R2 ;  /* 0x0000000b00027224 */ /* 0x000fca00078e0202 */
[----:B------:R-:W-:-:S03]  /*3510*/  ISETP.GT.U32.AND P0, PT, R0, R2, PT ;  /* 0x000000020000720c */ /* 0x000fc60003f04070 */
[----:B------:R-:W-:Y:S01]  /*3520*/  @!P1 IMAD.IADD R6, R6, 0x1, -R0 ;  /* 0x0000000106069824 */ /* 0x000fe200078e0a00 */
[----:B------:R-:W-:-:S04]  /*3530*/  ISETP.GT.U32.AND P1, PT, R0, R8, PT ;  /* 0x000000080000720c */ /* 0x000fc80003f24070 */
[----:B------:R-:W-:Y:S01]  /*3540*/  ISETP.GT.U32.AND P4, PT, R0, R6, PT ;  /* 0x000000060000720c */ /* 0x000fe20003f84070 */
[----:B------:R1:W-:Y:S04]  /*3550*/  STL [R1+0x74], R9 ;  /* 0x0000740901007387 */ /* 0x0003e80000100800 */
[----:B------:R-:W-:Y:S01]  /*3560*/  STL [R1+0xfb8], R24 ;  /* 0x000fb81801007387 */ /* 0x000fe20000100800 */
[----:B------:R-:W-:-:S03]  /*3570*/  @!P0 IMAD.IADD R2, R2, 0x1, -R0 ;  /* 0x0000000102028824 */ /* 0x000fc600078e0a00 */
[--C-:B------:R-:W-:Y:S01]  /*3580*/  @!P1 IMAD.IADD R8, R8, 0x1, -R0.reuse ;  /* 0x0000000108089824 */ /* 0x100fe200078e0a00 */
[----:B------:R-:W-:Y:S03]  /*3590*/  STL [R1+0xfbc], R23 ;  /* 0x000fbc1701007387 */ /* 0x000fe60000100800 */
[----:B------:R-:W-:Y:S01]  /*35a0*/  @!P4 IMAD.IADD R6, R6, 0x1, -R0 ;  /* 0x000000010606c824 */ /* 0x000fe200078e0a00 */
[----:B--2---:R-:W-:Y:S02]  /*35b0*/  IABS R10, R20 ;  /* 0x00000014000a7213 */ /* 0x004fe40000000000 */
[----:B------:R-:W-:Y:S01]  /*35c0*/  ISETP.GE.AND P1, PT, R20, RZ, PT ;  /* 0x000000ff1400720c */ /* 0x000fe20003f26270 */
[----:B------:R-:W-:Y:S01]  /*35d0*/  IMAD.MOV.U32 R20, RZ, RZ, R3 ;  /* 0x000000ffff147224 */ /* 0x000fe200078e0003 */
[----:B0-----:R-:W-:Y:S01]  /*35e0*/  IABS R5, R28 ;  /* 0x0000001c00057213 */ /* 0x001fe20000000000 */
[----:B------:R-:W2:Y:S01]  /*35f0*/  LDL.LU R3, [R1+0xdc] ;  /* 0x0000dc0001037983 */ /* 0x000ea20000300800 */
[----:B------:R-:W-:-:S03]  /*3600*/  ISETP.GE.AND P0, PT, R28, RZ, PT ;  /* 0x000000ff1c00720c */ /* 0x000fc60003f06270 */
[----:B------:R-:W2:Y:S01]  /*3610*/  LDL.LU R28, [R1+0xe4] ;  /* 0x0000e400011c7983 */ /* 0x000ea20000300800 */
[----:B------:R-:W-:Y:S02]  /*3620*/  @!P3 IMAD.MOV R8, RZ, RZ, -R8 ;  /* 0x000000ffff08b224 */ /* 0x000fe400078e0a08 */
[----:B------:R-:W-:-:S03]  /*3630*/  @!P2 IMAD.MOV R6, RZ, RZ, -R6 ;  /* 0x000000ffff06a224 */ /* 0x000fc600078e0a06 */
[----:B------:R0:W-:Y:S04]  /*3640*/  STL [R1+0x50], R8 ;  /* 0x0000500801007387 */ /* 0x0001e80000100800 */
[----:B------:R0:W-:Y:S04]  /*3650*/  STL [R1+0x58], R6 ;  /* 0x0000580601007387 */ /* 0x0001e80000100800 */
[----:B------:R-:W2:Y:S01]  /*3660*/  LDL R27, [R1+0xf8] ;  /* 0x0000f800011b7983 */ /* 0x000ea20000100800 */
[----:B------:R-:W-:Y:S01]  /*3670*/  IMAD.HI.U32 R4, R16, R5, RZ ;  /* 0x0000000510047227 */ /* 0x000fe200078e00ff */
[----:B------:R-:W-:-:S02]  /*3680*/  ISETP.GE.AND P5, PT, R19, RZ, PT ;  /* 0x000000ff1300720c */ /* 0x000fc40003fa6270 */
[----:B------:R-:W2:Y:S01]  /*3690*/  LDL R19, [R1+0xf4] ;  /* 0x0000f40001137983 */ /* 0x000ea20000100800 */
[----:B------:R-:W-:Y:S02]  /*36a0*/  IMAD.MOV R4, RZ, RZ, -R4 ;  /* 0x000000ffff047224 */ /* 0x000fe400078e0a04 */
[----:B------:R-:W-:Y:S01]  /*36b0*/  IMAD.HI.U32 R7, R16, R10, RZ ;  /* 0x0000000a10077227 */ /* 0x000fe200078e00ff */
[----:B------:R-:W2:Y:S03]  /*36c0*/  LDL R17, [R1+0xec] ;  /* 0x0000ec0001117983 */ /* 0x000ea60000100800 */
[----:B------:R-:W-:-:S05]  /*36d0*/  IMAD R5, R0, R4, R5 ;  /* 0x0000000400057224 */ /* 0x000fca00078e0205 */
[----:B------:R-:W-:Y:S01]  /*36e0*/  ISETP.GT.U32.AND P4, PT, R0, R5, PT ;  /* 0x000000050000720c */ /* 0x000fe20003f84070 */
[----:B------:R-:W-:-:S04]  /*36f0*/  IMAD.MOV R7, RZ, RZ, -R7 ;  /* 0x000000ffff077224 */ /* 0x000fc800078e0a07 */
[----:B------:R-:W-:-:S05]  /*3700*/  IMAD R10, R0, R7, R10 ;  /* 0x00000007000a7224 */ /* 0x000fca00078e020a */
[----:B------:R-:W-:-:S03]  /*3710*/  ISETP.GT.U32.AND P6, PT, R0, R10, PT ;  /* 0x0000000a0000720c */ /* 0x000fc60003fc4070 */
[----:B------:R-:W-:-:S05]  /*3720*/  @!P4 IMAD.IADD R5, R5, 0x1, -R0 ;  /* 0x000000010505c824 */ /* 0x000fca00078e0a00 */
[----:B------:R-:W-:-:S05]  /*3730*/  ISETP.GT.U32.AND P4, PT, R0, R5, PT ;  /* 0x000000050000720c */ /* 0x000fca0003f84070 */
[----:B------:R-:W-:Y:S01]  /*3740*/  @!P6 IMAD.IADD R10, R10, 0x1, -R0 ;  /* 0x000000010a0ae824 */ /* 0x000fe200078e0a00 */
[----:B------:R-:W-:Y:S02]  /*3750*/  ISETP.GT.U32.AND P6, PT, R0, R2, PT ;  /* 0x000000020000720c */ /* 0x000fe40003fc4070 */
[----:B----4-:R-:W-:-:S05]  /*3760*/  IABS R18, R22 ;  /* 0x0000001600127213 */ /* 0x010fca0000000000 */
[----:B------:R-:W-:Y:S02]  /*3770*/  @!P4 IMAD.IADD R5, R5, 0x1, -R0 ;  /* 0x000000010505c824 */ /* 0x000fe400078e0a00 */
[----:B-1----:R-:W-:Y:S01]  /*3780*/  IMAD.HI.U32 R9, R16, R18, RZ ;  /* 0x0000001210097227 */ /* 0x002fe200078e00ff */
[----:B------:R-:W-:-:S03]  /*3790*/  ISETP.GT.U32.AND P3, PT, R0, R10, PT ;  /* 0x0000000a0000720c */ /* 0x000fc60003f64070 */
[----:B------:R-:W-:-:S04]  /*37a0*/  IMAD.MOV R9, RZ, RZ, -R9 ;  /* 0x000000ffff097224 */ /* 0x000fc800078e0a09 */
[----:B------:R-:W-:Y:S02]  /*37b0*/  IMAD R18, R0, R9, R18 ;  /* 0x0000000900127224 */ /* 0x000fe400078e0212 */
[----:B------:R-:W-:-:S03]  /*37c0*/  @!P6 IMAD.IADD R2, R2, 0x1, -R0 ;  /* 0x000000010202e824 */ /* 0x000fc600078e0a00 */
[----:B------:R-:W-:Y:S01]  /*37d0*/  ISETP.GT.U32.AND P6, PT, R0, R18, PT ;  /* 0x000000120000720c */ /* 0x000fe20003fc4070 */
[----:B------:R-:W-:-:S04]  /*37e0*/  @!P3 IMAD.IADD R10, R10, 0x1, -R0 ;  /* 0x000000010a0ab824 */ /* 0x000fc800078e0a00 */
[----:B------:R-:W-:Y:S01]  /*37f0*/  @!P1 IMAD.MOV R10, RZ, RZ, -R10 ;  /* 0x000000ffff0a9224 */ /* 0x000fe200078e0a0a */
[----:B------:R-:W-:Y:S01]  /*3800*/  ISETP.GE.AND P2, PT, R22, RZ, PT ;  /* 0x000000ff1600720c */ /* 0x000fe20003f46270 */
[----:B------:R-:W-:Y:S02]  /*3810*/  IMAD.MOV.U32 R9, RZ, RZ, R5 ;  /* 0x000000ffff097224 */ /* 0x000fe400078e0005 */
[----:B------:R-:W-:-:S04]  /*3820*/  @!P5 IMAD.MOV R2, RZ, RZ, -R2 ;  /* 0x000000ffff02d224 */ /* 0x000fc800078e0a02 */
[----:B------:R-:W-:Y:S02]  /*3830*/  @!P6 IMAD.IADD R18, R18, 0x1, -R0 ;  /* 0x000000011212e824 */ /* 0x000fe400078e0a00 */
[----:B------:R-:W-:-:S03]  /*3840*/  @!P0 IMAD.MOV R9, RZ, RZ, -R9 ;  /* 0x000000ffff098224 */ /* 0x000fc600078e0a09 */
[----:B------:R-:W-:Y:S01]  /*3850*/  ISETP.GT.U32.AND P5, PT, R0, R18, PT ;  /* 0x000000120000720c */ /* 0x000fe20003fa4070 */
[----:B------:R-:W-:Y:S04]  /*3860*/  STL [R1+0xfc8], R2 ;  /* 0x000fc80201007387 */ /* 0x000fe80000100800 */
[----:B------:R1:W-:Y:S04]  /*3870*/  STL [R1+0xfcc], R10 ;  /* 0x000fcc0a01007387 */ /* 0x0003e80000100800 */
[----:B------:R-:W-:Y:S04]  /*3880*/  STL [R1+0x3c], R9 ;  /* 0x00003c0901007387 */ /* 0x000fe80000100800 */
[----:B------:R-:W-:-:S04]  /*3890*/  @!P5 IMAD.IADD R18, R18, 0x1, -R0 ;  /* 0x000000011212d824 */ /* 0x000fc800078e0a00 */
[----:B------:R-:W-:Y:S01]  /*38a0*/  @!P2 IMAD.MOV R18, RZ, RZ, -R18 ;  /* 0x000000ffff12a224 */ /* 0x000fe200078e0a12 */
[----:B---3--:R-:W-:Y:S02]  /*38b0*/  IABS R4, R21 ;  /* 0x0000001500047213 */ /* 0x008fe40000000000 */
[----:B------:R-:W-:-:S03]  /*38c0*/  IABS R7, R15 ;  /* 0x0000000f00077213 */ /* 0x000fc60000000000 */
[----:B0-----:R-:W-:-:S04]  /*38d0*/  IMAD.HI.U32 R8, R16, R4, RZ ;  /* 0x0000000410087227 */ /* 0x001fc800078e00ff */
[----:B------:R-:W-:Y:S02]  /*38e0*/  IMAD.MOV R8, RZ, RZ, -R8 ;  /* 0x000000ffff087224 */ /* 0x000fe400078e0a08 */
[----:B------:R-:W-:Y:S01]  /*38f0*/  IMAD.HI.U32 R6, R16, R7, RZ ;  /* 0x0000000710067227 */ /* 0x000fe200078e00ff */
[----:B------:R-:W-:-:S03]  /*3900*/  IABS R11, R26 ;  /* 0x0000001a000b7213 */ /* 0x000fc60000000000 */
[----:B------:R-:W-:Y:S02]  /*3910*/  IMAD R4, R0, R8, R4 ;  /* 0x0000000800047224 */ /* 0x000fe400078e0204 */
[----:B------:R-:W-:-:S03]  /*3920*/  IMAD.MOV R6, RZ, RZ, -R6 ;  /* 0x000000ffff067224 */ /* 0x000fc600078e0a06 */
[C---:B------:R-:W-:Y:S01]  /*3930*/  ISETP.GT.U32.AND P4, PT, R0.reuse, R4, PT ;  /* 0x000000040000720c */ /* 0x040fe20003f84070 */
[----:B------:R-:W-:Y:S02]  /*3940*/  IMAD R7, R0, R6, R7 ;  /* 0x0000000600077224 */ /* 0x000fe400078e0207 */
[----:B------:R-:W-:-:S04]  /*3950*/  IMAD.HI.U32 R6, R16, R11, RZ ;  /* 0x0000000b10067227 */ /* 0x000fc800078e00ff */
[----:B------:R-:W-:-:S04]  /*3960*/  IMAD.MOV R6, RZ, RZ, -R6 ;  /* 0x000000ffff067224 */ /* 0x000fc800078e0a06 */
[----:B------:R-:W-:Y:S02]  /*3970*/  IMAD R11, R0, R6, R11 ;  /* 0x00000006000b7224 */ /* 0x000fe400078e020b */
[----:B------:R-:W-:-:S03]  /*3980*/  @!P4 IMAD.IADD R4, R4, 0x1, -R0 ;  /* 0x000000010404c824 */ /* 0x000fc600078e0a00 */
[C---:B------:R-:W-:Y:S02]  /*3990*/  ISETP.GT.U32.AND P4, PT, R0.reuse, R11, PT ;  /* 0x0000000b0000720c */ /* 0x040fe40003f84070 */
[----:B------:R-:W-:-:S11]  /*39a0*/  ISETP.GT.U32.AND P1, PT, R0, R4, PT ;  /* 0x000000040000720c */ /* 0x000fd60003f24070 */
[--C-:B------:R-:W-:Y:S02]  /*39b0*/  @!P4 IMAD.IADD R11, R11, 0x1, -R0.reuse ;  /* 0x000000010b0bc824 */ /* 0x100fe400078e0a00 */
[----:B------:R-:W-:-:S03]  /*39c0*/  @!P1 IMAD.IADD R4, R4, 0x1, -R0 ;  /* 0x0000000104049824 */ /* 0x000fc600078e0a00 */
[----:B------:R-:W-:Y:S02]  /*39d0*/  ISETP.GT.U32.AND P4, PT, R0, R11, PT ;  /* 0x0000000b0000720c */ /* 0x000fe40003f84070 */
[----:B--2---:R-:W-:Y:S02]  /*39e0*/  IABS R22, R28 ;  /* 0x0000001c00167213 */ /* 0x004fe40000000000 */
[----:B------:R-:W-:-:S03]  /*39f0*/  IABS R13, R3 ;  /* 0x00000003000d7213 */ /* 0x000fc60000000000 */
[----:B------:R-:W-:Y:S01]  /*3a00*/  IMAD.HI.U32 R6, R16, R22, RZ ;  /* 0x0000001610067227 */ /* 0x000fe200078e00ff */
[----:B------:R-:W-:Y:S02]  /*3a10*/  ISETP.GE.AND P1, PT, R3, RZ, PT ;  /* 0x000000ff0300720c */ /* 0x000fe40003f26270 */
[----:B------:R-:W2:Y:S01]  /*3a20*/  LDL.LU R3, [R1+0x100] ;  /* 0x0001000001037983 */ /* 0x000ea20000300800 */
[----:B------:R-:W-:-:S03]  /*3a30*/  IMAD.MOV R6, RZ, RZ, -R6 ;  /* 0x000000ffff067224 */ /* 0x000fc600078e0a06 */
[----:B-1----:R-:W3:Y:S01]  /*3a40*/  LDL.LU R10, [R1+0x108] ;  /* 0x00010800010a7983 */ /* 0x002ee20000300800 */
[----:B------:R-:W-:-:S03]  /*3a50*/  IMAD R22, R0, R6, R22 ;  /* 0x0000000600167224 */ /* 0x000fc600078e0216 */
[----:B------:R-:W4:Y:S01]  /*3a60*/  LDL.LU R2, [R1+0x10c] ;  /* 0x00010c0001027983 */ /* 0x000f220000300800 */
[----:B------:R-:W-:-:S03]  /*3a70*/  IABS R6, R27 ;  /* 0x0000001b00067213 */ /* 0x000fc60000000000 */
[----:B------:R-:W4:Y:S04]  /*3a80*/  LDL.LU R23, [R1+0x110] ;  /* 0x0001100001177983 */ /* 0x000f280000300800 */
[----:B------:R-:W4:Y:S01]  /*3a90*/  LDL.LU R24, [R1+0x114] ;  /* 0x0001140001187983 */ /* 0x000f220000300800 */
[----:B------:R-:W-:-:S03]  /*3aa0*/  @!P4 IMAD.IADD R11, R11, 0x1, -R0 ;  /* 0x000000010b0bc824 */ /* 0x000fc600078e0a00 */
[----:B------:R-:W4:Y:S04]  /*3ab0*/  LDL.LU R14, [R1+0x118] ;  /* 0x00011800010e7983 */ /* 0x000f280000300800 */
[----:B------:R-:W3:Y:S04]  /*3ac0*/  LDL R27, [R1+0xfc] ;  /* 0x0000fc00011b7983 */ /* 0x000ee80000100800 */
[----:B------:R-:W4:Y:S04]  /*3ad0*/  LDL R29, [R1+0x36c] ;  /* 0x00036c00011d7983 */ /* 0x000f280000100800 */
[----:B------:R-:W-:Y:S04]  /*3ae0*/  STL [R1+0x1028], R11 ;  /* 0x0010280b01007387 */ /* 0x000fe80000100800 */
[----:B------:R0:W-:Y:S04]  /*3af0*/  STL [R1+0xfd0], R18 ;  /* 0x000fd01201007387 */ /* 0x0001e80000100800 */
[----:B0-----:R-:W4:Y:S01]  /*3b00*/  LDL.LU R18, [R1+0x104] ;  /* 0x0001040001127983 */ /* 0x001f220000300800 */
[----:B------:R-:W-:Y:S01]  /*3b10*/  ISETP.GT.U32.AND P6, PT, R0, R7, PT ;  /* 0x000000070000720c */ /* 0x000fe20003fc4070 */
[----:B------:R-:W-:-:S12]  /*3b20*/  IMAD.HI.U32 R8, R16, R13, RZ ;  /* 0x0000000d10087227 */ /* 0x000fd800078e00ff */
[----:B------:R-:W-:-:S05]  /*3b30*/  @!P6 IMAD.IADD R7, R7, 0x1, -R0 ;  /* 0x000000010707e824 */ /* 0x000fca00078e0a00 */
[----:B------:R-:W-:Y:S01]  /*3b40*/  ISETP.GT.U32.AND P6, PT, R0, R7, PT ;  /* 0x000000070000720c */ /* 0x000fe20003fc4070 */
[----:B------:R-:W-:-:S04]  /*3b50*/  IMAD.MOV R8, RZ, RZ, -R8 ;  /* 0x000000ffff087224 */ /* 0x000fc800078e0a08 */
[----:B------:R-:W-:Y:S01]  /*3b60*/  IMAD R13, R0, R8, R13 ;  /* 0x00000008000d7224 */ /* 0x000fe200078e020d */
[----:B------:R-:W-:Y:S02]  /*3b70*/  ISETP.GE.AND P3, PT, R21, RZ, PT ;  /* 0x000000ff1500720c */ /* 0x000fe40003f66270 */
[----:B------:R-:W-:-:S05]  /*3b80*/  IABS R21, R20 ;  /* 0x0000001400157213 */ /* 0x000fca0000000000 */
[----:B------:R-:W-:Y:S01]  /*3b90*/  @!P6 IMAD.IADD R7, R7, 0x1, -R0 ;  /* 0x000000010707e824 */ /* 0x000fe200078e0a00 */
[----:B------:R-:W-:Y:S01]  /*3ba0*/  ISETP.GT.U32.AND P6, PT, R0, R13, PT ;  /* 0x0000000d0000720c */ /* 0x000fe20003fc4070 */
[----:B------:R-:W-:-:S04]  /*3bb0*/  IMAD.HI.U32 R5, R16, R21, RZ ;  /* 0x0000001510057227 */ /* 0x000fc800078e00ff */
[----:B------:R-:W-:-:S04]  /*3bc0*/  IMAD.MOV R5, RZ, RZ, -R5 ;  /* 0x000000ffff057224 */ /* 0x000fc800078e0a05 */
[----:B------:R-:W-:-:S04]  /*3bd0*/  IMAD R21, R0, R5, R21 ;  /* 0x0000000500157224 */ /* 0x000fc800078e0215 */
[----:B------:R-:W-:Y:S01]  /*3be0*/  @!P6 IMAD.IADD R13, R13, 0x1, -R0 ;  /* 0x000000010d0de824 */ /* 0x000fe200078e0a00 */
[C---:B------:R-:W-:Y:S02]  /*3bf0*/  ISETP.GT.U32.AND P6, PT, R0.reuse, R22, PT ;  /* 0x000000160000720c */ /* 0x040fe40003fc4070 */
[----:B------:R-:W-:Y:S02]  /*3c00*/  ISETP.GT.U32.AND P4, PT, R0, R21, PT ;  /* 0x000000150000720c */ /* 0x000fe40003f84070 */
[----:B------:R-:W-:Y:S02]  /*3c10*/  IABS R5, R19 ;  /* 0x0000001300057213 */ /* 0x000fe40000000000 */
[----:B------:R-:W-:Y:S02]  /*3c20*/  ISETP.GE.AND P0, PT, R15, RZ, PT ;  /* 0x000000ff0f00720c */ /* 0x000fe40003f06270 */
[----:B------:R-:W-:-:S05]  /*3c30*/  IABS R15, R25 ;  /* 0x00000019000f7213 */ /* 0x000fca0000000000 */
[--C-:B------:R-:W-:Y:S01]  /*3c40*/  @!P6 IMAD.IADD R22, R22, 0x1, -R0.reuse ;  /* 0x000000011616e824 */ /* 0x100fe200078e0a00 */
[----:B------:R-:W-:Y:S01]  /*3c50*/  IABS R25, R17 ;  /* 0x0000001100197213 */ /* 0x000fe20000000000 */
[----:B------:R-:W-:Y:S02]  /*3c60*/  @!P4 IMAD.IADD R21, R21, 0x1, -R0 ;  /* 0x000000011515c824 */ /* 0x000fe400078e0a00 */
[----:B------:R-:W-:Y:S01]  /*3c70*/  IMAD.HI.U32 R9, R16, R5, RZ ;  /* 0x0000000510097227 */ /* 0x000fe200078e00ff */
[C---:B------:R-:W-:Y:S02]  /*3c80*/  ISETP.GT.U32.AND P6, PT, R0.reuse, R22, PT ;  /* 0x000000160000720c */ /* 0x040fe40003fc4070 */
[----:B------:R-:W-:Y:S01]  /*3c90*/  ISETP.GT.U32.AND P2, PT, R0, R21, PT ;  /* 0x000000150000720c */ /* 0x000fe20003f44070 */
[----:B------:R-:W-:-:S04]  /*3ca0*/  IMAD.HI.U32 R8, R16, R6, RZ ;  /* 0x0000000610087227 */ /* 0x000fc800078e00ff */
[----:B------:R-:W-:Y:S02]  /*3cb0*/  IMAD.MOV R9, RZ, RZ, -R9 ;  /* 0x000000ffff097224 */ /* 0x000fe400078e0a09 */
[----:B------:R-:W-:-:S04]  /*3cc0*/  IMAD.HI.U32 R12, R16, R25, RZ ;  /* 0x00000019100c7227 */ /* 0x000fc800078e00ff */
[----:B------:R-:W-:Y:S02]  /*3cd0*/  IMAD.MOV R8, RZ, RZ, -R8 ;  /* 0x000000ffff087224 */ /* 0x000fe400078e0a08 */
[C---:B------:R-:W-:Y:S02]  /*3ce0*/  IMAD R5, R0.reuse, R9, R5 ;  /* 0x0000000900057224 */ /* 0x040fe400078e0205 */
[----:B------:R-:W-:Y:S02]  /*3cf0*/  IMAD.MOV R12, RZ, RZ, -R12 ;  /* 0x000000ffff0c7224 */ /* 0x000fe400078e0a0c */
[----:B------:R-:W-:Y:S02]  /*3d00*/  IMAD R6, R0, R8, R6 ;  /* 0x0000000800067224 */ /* 0x000fe400078e0206 */
[----:B------:R-:W-:Y:S01]  /*3d10*/  @!P6 IMAD.IADD R22, R22, 0x1, -R0 ;  /* 0x000000011616e824 */ /* 0x000fe200078e0a00 */
[C---:B------:R-:W-:Y:S01]  /*3d20*/  ISETP.GT.U32.AND P6, PT, R0.reuse, R5, PT ;  /* 0x000000050000720c */ /* 0x040fe20003fc4070 */
[----:B------:R-:W-:Y:S01]  /*3d30*/  IMAD R25, R0, R12, R25 ;  /* 0x0000000c00197224 */ /* 0x000fe200078e0219 */
[----:B------:R-:W-:Y:S01]  /*3d40*/  ISETP.GE.AND P5, PT, R26, RZ, PT ;  /* 0x000000ff1a00720c */ /* 0x000fe20003fa6270 */
[----:B------:R-:W-:-:S02]  /*3d50*/  IMAD.MOV.U32 R11, RZ, RZ, R20 ;  /* 0x000000ffff0b7224 */ /* 0x000fc400078e0014 */
[----:B------:R-:W-:Y:S01]  /*3d60*/  @!P2 IMAD.IADD R21, R21, 0x1, -R0 ;  /* 0x000000011515a824 */ /* 0x000fe200078e0a00 */
[----:B------:R-:W-:Y:S01]  /*3d70*/  ISETP.GT.U32.AND P2, PT, R0, R25, PT ;  /* 0x000000190000720c */ /* 0x000fe20003f44070 */
[----:B------:R-:W-:-:S04]  /*3d80*/  IMAD.HI.U32 R17, R16, R15, RZ ;  /* 0x0000000f10117227 */ /* 0x000fc800078e00ff */
[----:B------:R-:W-:Y:S02]  /*3d90*/  IMAD.MOV R17, RZ, RZ, -R17 ;  /* 0x000000ffff117224 */ /* 0x000fe400078e0a11 */
[----:B------:R-:W-:Y:S01]  /*3da0*/  @!P6 IMAD.IADD R5, R5, 0x1, -R0 ;  /* 0x000000010505e824 */ /* 0x000fe200078e0a00 */
[----:B------:R-:W-:Y:S01]  /*3db0*/  ISETP.GE.AND P6, PT, R28, RZ, PT ;  /* 0x000000ff1c00720c */ /* 0x000fe20003fc6270 */
[----:B------:R-:W-:-:S04]  /*3dc0*/  IMAD R15, R0, R17, R15 ;  /* 0x00000011000f7224 */ /* 0x000fc800078e020f */
[----:B------:R-:W-:Y:S01]  /*3dd0*/  @!P2 IMAD.IADD R25, R25, 0x1, -R0 ;  /* 0x000000011919a824 */ /* 0x000fe200078e0a00 */
[----:B------:R-:W-:Y:S02]  /*3de0*/  ISETP.GE.AND P2, PT, R11, RZ, PT ;  /* 0x000000ff0b00720c */ /* 0x000fe40003f46270 */
[----:B--2---:R-:W-:-:S05]  /*3df0*/  IABS R9, R3 ;  /* 0x0000000300097213 */ /* 0x004fca0000000000 */
[----:B------:R-:W-:-:S04]  /*3e00*/  IMAD.HI.U32 R20, R16, R9, RZ ;  /* 0x0000000910147227 */ /* 0x000fc800078e00ff */
[----:B------:R-:W-:Y:S01]  /*3e10*/  IMAD.MOV R20, RZ, RZ, -R20 ;  /* 0x000000ffff147224 */ /* 0x000fe200078e0a14 */
[----:B---3--:R-:W-:-:S05]  /*3e20*/  IABS R8, R27 ;  /* 0x0000001b00087213 */ /* 0x008fca0000000000 */
[----:B------:R-:W-:Y:S01]  /*3e30*/  IMAD.HI.U32 R26, R16, R8, RZ ;  /* 0x00000008101a7227 */ /* 0x000fe200078e00ff */
[----:B------:R-:W-:-:S03]  /*3e40*/  IABS R27, R10 ;  /* 0x0000000a001b7213 */ /* 0x000fc60000000000 */
[----:B------:R-:W-:Y:S02]  /*3e50*/  IMAD.MOV R26, RZ, RZ, -R26 ;  /* 0x000000ffff1a7224 */ /* 0x000fe400078e0a1a */
[C---:B------:R-:W-:Y:S01]  /*3e60*/  IMAD R9, R0.reuse, R20, R9 ;  /* 0x0000001400097224 */ /* 0x040fe200078e0209 */
[----:B----4-:R-:W-:Y:S01]  /*3e70*/  IABS R20, R23 ;  /* 0x0000001700147213 */ /* 0x010fe20000000000 */
[----:B------:R-:W-:Y:S01]  /*3e80*/  IMAD R8, R0, R26, R8 ;  /* 0x0000001a00087224 */ /* 0x000fe200078e0208 */
[----:B------:R-:W-:Y:S01]  /*3e90*/  IABS R26, R2 ;  /* 0x00000002001a7213 */ /* 0x000fe20000000000 */
[C---:B------:R-:W-:Y:S01]  /*3ea0*/  IMAD.HI.U32 R17, R16.reuse, R27, RZ ;  /* 0x0000001b10117227 */ /* 0x040fe200078e00ff */
[----:B------:R-:W-:Y:S02]  /*3eb0*/  IABS R28, R24 ;  /* 0x00000018001c7213 */ /* 0x000fe40000000000 */
[----:B------:R-:W-:Y:S01]  /*3ec0*/  IABS R12, R18 ;  /* 0x00000012000c7213 */ /* 0x000fe20000000000 */
[----:B------:R0:W-:Y:S04]  /*3ed0*/  STL [R1+0x1020], R3 ;  /* 0x0010200301007387 */ /* 0x0001e80000100800 */
[----:B------:R-:W-:Y:S01]  /*3ee0*/  IMAD.HI.U32 R19, R16, R12, RZ ;  /* 0x0000000c10137227 */ /* 0x000fe200078e00ff */
[----:B------:R-:W-:Y:S03]  /*3ef0*/  STL [R1+0x1024], R18 ;  /* 0x0010241201007387 */ /* 0x000fe60000100800 */
[----:B------:R-:W-:Y:S01]  /*3f00*/  IMAD.MOV R19, RZ, RZ, -R19 ;  /* 0x000000ffff137224 */ /* 0x000fe200078e0a13 */
[----:B------:R1:W-:Y:S01]  /*3f10*/  STL [R1+0x102c], R10 ;  /* 0x00102c0a01007387 */ /* 0x0003e20000100800 */
[----:B------:R-:W-:-:S02]  /*3f20*/  IMAD.MOV R17, RZ, RZ, -R17 ;  /* 0x000000ffff117224 */ /* 0x000fc400078e0a11 */
[----:B0-----:R-:W-:-:S04]  /*3f30*/  IMAD.HI.U32 R3, R16, R26, RZ ;  /* 0x0000001a10037227 */ /* 0x001fc800078e00ff */
[----:B------:R-:W-:-:S04]  /*3f40*/  IMAD.HI.U32 R11, R16, R28, RZ ;  /* 0x0000001c100b7227 */ /* 0x000fc800078e00ff */
[----:B-1----:R-:W-:-:S04]  /*3f50*/  IMAD.HI.U32 R10, R16, R20, RZ ;  /* 0x00000014100a7227 */ /* 0x002fc800078e00ff */
[C---:B------:R-:W-:Y:S01]  /*3f60*/  IMAD R12, R0.reuse, R19, R12 ;  /* 0x00000013000c7224 */ /* 0x040fe200078e020c */
[----:B------:R-:W-:Y:S01]  /*3f70*/  IABS R19, R14 ;  /* 0x0000000e00137213 */ /* 0x000fe20000000000 */
[C---:B------:R-:W-:Y:S01]  /*3f80*/  IMAD R27, R0.reuse, R17, R27 ;  /* 0x00000011001b7224 */ /* 0x040fe200078e021b */
[----:B------:R-:W-:Y:S01]  /*3f90*/  IABS R17, R29 ;  /* 0x0000001d00117213 */ /* 0x000fe20000000000 */
[----:B------:R-:W-:Y:S02]  /*3fa0*/  IMAD.MOV R3, RZ, RZ, -R3 ;  /* 0x000000ffff037224 */ /* 0x000fe400078e0a03 */
[----:B------:R-:W-:Y:S02]  /*3fb0*/  IMAD.MOV R10, RZ, RZ, -R10 ;  /* 0x000000ffff0a7224 */ /* 0x000fe400078e0a0a */
[----:B------:R-:W-:Y:S02]  /*3fc0*/  IMAD.MOV R11, RZ, RZ, -R11 ;  /* 0x000000ffff0b7224 */ /* 0x000fe400078e0a0b */
[----:B------:R-:W-:-:S02]  /*3fd0*/  IMAD R26, R0, R3, R26 ;  /* 0x00000003001a7224 */ /* 0x000fc400078e021a */
[----:B------:R-:W-:-:S04]  /*3fe0*/  IMAD.HI.U32 R18, R16, R19, RZ ;  /* 0x0000001310127227 */ /* 0x000fc800078e00ff */
[----:B------:R-:W-:-:S04]  /*3ff0*/  IMAD.HI.U32 R3, R16, R17, RZ ;  /* 0x0000001110037227 */ /* 0x000fc800078e00ff */
[C---:B------:R-:W-:Y:S02]  /*4000*/  IMAD R20, R0.reuse, R10, R20 ;  /* 0x0000000a00147224 */ /* 0x040fe400078e0214 */
[----:B------:R-:W2:Y:S01]  /*4010*/  LDL.LU R10, [R1+0x102c] ;  /* 0x00102c00010a7983 */ /* 0x000ea20000300800 */
[----:B------:R-:W-:-:S03]  /*4020*/  IMAD R16, R0, R11, R28 ;  /* 0x0000000b00107224 */ /* 0x000fc600078e021c */
[----:B------:R-:W3:Y:S01]  /*4030*/  LDL.LU R11, [R1+0x1028] ;  /* 0x00102800010b7983 */ /* 0x000ee20000300800 */
[C---:B------:R-:W-:Y:S01]  /*4040*/  ISETP.GT.U32.AND P4, PT, R0.reuse, R13, PT ;  /* 0x0000000d0000720c */ /* 0x040fe20003f84070 */
[----:B------:R-:W-:Y:S02]  /*4050*/  IMAD.MOV R18, RZ, RZ, -R18 ;  /* 0x000000ffff127224 */ /* 0x000fe400078e0a12 */
[----:B------:R-:W-:Y:S02]  /*4060*/  @!P3 IMAD.MOV R4, RZ, RZ, -R4 ;  /* 0x000000ffff04b224 */ /* 0x000fe400078e0a04 */
[----:B------:R-:W-:Y:S02]  /*4070*/  IMAD R19, R0, R18, R19 ;  /* 0x0000001200137224 */ /* 0x000fe400078e0213 */
[----:B------:R-:W4:Y:S01]  /*4080*/  LDL.LU R18, [R1+0x1024] ;  /* 0x0010240001127983 */ /* 0x000f220000300800 */
[----:B------:R-:W-:Y:S02]  /*4090*/  IMAD.MOV R28, RZ, RZ, -R3 ;  /* 0x000000ffff1c7224 */ /* 0x000fe400078e0a03 */
[----:B------:R-:W-:Y:S01]  /*40a0*/  @!P0 IMAD.MOV R7, RZ, RZ, -R7 ;  /* 0x000000ffff078224 */ /* 0x000fe200078e0a07 */
[----:B------:R-:W2:Y:S02]  /*40b0*/  LDL.LU R3, [R1+0x1020] ;  /* 0x0010200001037983 */ /* 0x000ea40000300800 */
[----:B------:R-:W-:-:S02]  /*40c0*/  @!P4 IMAD.IADD R13, R13, 0x1, -R0 ;  /* 0x000000010d0dc824 */ /* 0x000fc400078e0a00 */
[----:B------:R0:W-:Y:S02]  /*40d0*/  STL [R1+0xfd4], R4 ;  /* 0x000fd40401007387 */ /* 0x0001e40000100800 */
[----:B------:R-:W-:Y:S02]  /*40e0*/  @!P1 IMAD.MOV R13, RZ, RZ, -R13 ;  /* 0x000000ffff0d9224 */ /* 0x000fe400078e0a0d */
[----:B------:R-:W-:Y:S01]  /*40f0*/  @!P2 IMAD.MOV R21, RZ, RZ, -R21 ;  /* 0x000000ffff15a224 */ /* 0x000fe200078e0a15 */
[----:B0-----:R-:W4:Y:S04]  /*4100*/  LDL.LU R4, [R1+0xfc] ;  /* 0x0000fc0001047983 */ /* 0x001f280000300800 */
[----:B------:R0:W-:Y:S04]  /*4110*/  STL [R1+0xfd8], R7 ;  /* 0x000fd80701007387 */ /* 0x0001e80000100800 */
[----:B0-----:R-:W4:Y:S01]  /*4120*/  LDL.LU R7, [R1+0xf8] ;  /* 0x0000f80001077983 */ /* 0x001f220000300800 */
[----:B------:R-:W-:-:S13]  /*4130*/  ISETP.GT.U32.AND P4, PT, R0, R15, PT ;  /* 0x0000000f0000720c */ /* 0x000fda0003f84070 */
[----:B------:R-:W-:Y:S01]  /*4140*/  @!P4 IMAD.IADD R15, R15, 0x1, -R0 ;  /* 0x000000010f0fc824 */ /* 0x000fe200078e0a00 */
[----:B------:R-:W-:Y:S01]  /*4150*/  ISETP.GT.U32.AND P4, PT, R0, R6, PT ;  /* 0x000000060000720c */ /* 0x000fe20003f84070 */
[----:B---3--:R-:W-:-:S05]  /*4160*/  @!P5 IMAD.MOV R11, RZ, RZ, -R11 ;  /* 0x000000ffff0bd224 */ /* 0x008fca00078e0a0b */
[----:B------:R0:W-:Y:S04]  /*4170*/  STL [R1+0xfdc], R11 ;  /* 0x000fdc0b01007387 */ /* 0x0001e80000100800 */
[----:B0-----:R-:W3:Y:S04]  /*4180*/  LDL.LU R11, [R1+0xf4] ;  /* 0x0000f400010b7983 */ /* 0x001ee80000300800 */
[----:B------:R0:W-:Y:S04]  /*4190*/  STL [R1+0xfe0], R13 ;  /* 0x000fe00d01007387 */ /* 0x0001e80000100800 */
[----:B0-----:R-:W3:Y:S04]  /*41a0*/  LDL.LU R13, [R1+0xec] ;  /* 0x0000ec00010d7983 */ /* 0x001ee80000300800 */
[----:B------:R0:W-:Y:S04]  /*41b0*/  STL [R1+0xfe4], R21 ;  /* 0x000fe41501007387 */ /* 0x0001e80000100800 */
[----:B0-----:R-:W3:Y:S01]  /*41c0*/  LDL.LU R21, [R1+0xe8] ;  /* 0x0000e80001157983 */ /* 0x001ee20000300800 */
[----:B------:R-:W-:Y:S01]  /*41d0*/  @!P4 IMAD.IADD R6, R6, 0x1, -R0 ;  /* 0x000000010606c824 */ /* 0x000fe200078e0a00 */
[----:B------:R-:W-:-:S13]  /*41e0*/  ISETP.GT.U32.AND P4, PT, R0, R8, PT ;  /* 0x000000080000720c */ /* 0x000fda0003f84070 */
[----:B------:R-:W-:-:S05]  /*41f0*/  @!P4 IMAD.IADD R8, R8, 0x1, -R0 ;  /* 0x000000010808c824 */ /* 0x000fca00078e0a00 */
[C---:B------:R-:W-:Y:S02]  /*4200*/  ISETP.GT.U32.AND P2, PT, R0.reuse, R8, PT ;  /* 0x000000080000720c */ /* 0x040fe40003f44070 */
[----:B------:R-:W-:-:S11]  /*4210*/  ISETP.GT.U32.AND P4, PT, R0, R9, PT ;  /* 0x000000090000720c */ /* 0x000fd60003f84070 */
[--C-:B------:R-:W-:Y:S01]  /*4220*/  @!P2 IMAD.IADD R8, R8, 0x1, -R0.reuse ;  /* 0x000000010808a824 */ /* 0x100fe200078e0a00 */
[C---:B------:R-:W-:Y:S01]  /*4230*/  ISETP.GT.U32.AND P2, PT, R0.reuse, R19, PT ;  /* 0x000000130000720c */ /* 0x040fe20003f44070 */
[----:B------:R-:W-:Y:S01]  /*4240*/  @!P4 IMAD.IADD R9, R9, 0x1, -R0 ;  /* 0x000000010909c824 */ /* 0x000fe200078e0a00 */
[C---:B------:R-:W-:Y:S02]  /*4250*/  ISETP.GT.U32.AND P3, PT, R0.reuse, R15, PT ;  /* 0x0000000f0000720c */ /* 0x040fe40003f64070 */
[C---:B------:R-:W-:Y:S02]  /*4260*/  ISETP.GT.U32.AND P1, PT, R0.reuse, R6, PT ;  /* 0x000000060000720c */ /* 0x040fe40003f24070 */
[C---:B------:R-:W-:Y:S02]  /*4270*/  ISETP.GT.U32.AND P5, PT, R0.reuse, R9, PT ;  /* 0x000000090000720c */ /* 0x040fe40003fa4070 */
[----:B------:R-:W-:-:S05]  /*4280*/  ISETP.GT.U32.AND P0, PT, R0, R25, PT ;  /* 0x000000190000720c */ /* 0x000fca0003f04070 */
[----:B------:R-:W-:Y:S01]  /*4290*/  @!P2 IMAD.IADD R19, R19, 0x1, -R0 ;  /* 0x000000011313a824 */ /* 0x000fe200078e0a00 */
[----:B--2---:R-:W-:Y:S02]  /*42a0*/  ISETP.GE.AND P2, PT, R3, RZ, PT ;  /* 0x000000ff0300720c */ /* 0x004fe40003f46270 */
[C---:B------:R-:W-:Y:S01]  /*42b0*/  ISETP.GT.U32.AND P4, PT, R0.reuse, R5, PT ;  /* 0x000000050000720c */ /* 0x040fe20003f84070 */
[----:B------:R-:W-:Y:S01]  /*42c0*/  @!P6 IMAD.MOV R22, RZ, RZ, -R22 ;  /* 0x000000ffff16e224 */ /* 0x000fe200078e0a16 */
[C---:B------:R-:W-:Y:S01]  /*42d0*/  ISETP.GT.U32.AND P6, PT, R0.reuse, R12, PT ;  /* 0x0000000c0000720c */ /* 0x040fe20003fc4070 */
[--C-:B------:R-:W-:Y:S01]  /*42e0*/  @!P3 IMAD.IADD R15, R15, 0x1, -R0.reuse ;  /* 0x000000010f0fb824 */ /* 0x100fe200078e0a00 */
[----:B------:R-:W-:Y:S01]  /*42f0*/  ISETP.GT.U32.AND P3, PT, R0, R27, PT ;  /* 0x0000001b0000720c */ /* 0x000fe20003f64070 */
[--C-:B------:R-:W-:Y:S02]  /*4300*/  @!P5 IMAD.IADD R9, R9, 0x1, -R0.reuse ;  /* 0x000000010909d824 */ /* 0x100fe400078e0a00 */
[----:B------:R-:W-:Y:S01]  /*4310*/  @!P1 IMAD.IADD R6, R6, 0x1, -R0 ;  /* 0x0000000106069824 */ /* 0x000fe200078e0a00 */
[----:B------:R-:W-:-:S03]  /*4320*/  ISETP.GT.U32.AND P1, PT, R0, R16, PT ;  /* 0x000000100000720c */ /* 0x000fc60003f24070 */
[----:B------:R-:W-:Y:S01]  /*4330*/  @!P2 IMAD.MOV R9, RZ, RZ, -R9 ;  /* 0x000000ffff09a224 */ /* 0x000fe200078e0a09 */
[C---:B------:R-:W-:Y:S01]  /*4340*/  ISETP.GT.U32.AND P2, PT, R0.reuse, R19, PT ;  /* 0x000000130000720c */ /* 0x040fe20003f44070 */
[--C-:B------:R-:W-:Y:S01]  /*4350*/  @!P0 IMAD.IADD R25, R25, 0x1, -R0.reuse ;  /* 0x0000000119198824 */ /* 0x100fe200078e0a00 */
[C---:B------:R-:W-:Y:S01]  /*4360*/  ISETP.GT.U32.AND P0, PT, R0.reuse, R26, PT ;  /* 0x0000001a0000720c */ /* 0x040fe20003f04070 */
[--C-:B------:R-:W-:Y:S01]  /*4370*/  @!P4 IMAD.IADD R5, R5, 0x1, -R0.reuse ;  /* 0x000000010505c824 */ /* 0x100fe200078e0a00 */
[----:B------:R-:W-:Y:S01]  /*4380*/  ISETP.GT.U32.AND P4, PT, R0, R20, PT ;  /* 0x000000140000720c */ /* 0x000fe20003f84070 */
[--C-:B------:R-:W-:Y:S02]  /*4390*/  @!P6 IMAD.IADD R12, R12, 0x1, -R0.reuse ;  /* 0x000000010c0ce824 */ /* 0x100fe400078e0a00 */
[----:B------:R-:W-:Y:S02]  /*43a0*/  @!P3 IMAD.IADD R27, R27, 0x1, -R0 ;  /* 0x000000011b1bb824 */ /* 0x000fe400078e0a00 */
[----:B------:R-:W-:-:S02]  /*43b0*/  IMAD R17, R0, R28, R17 ;  /* 0x0000001c00117224 */ /* 0x000fc400078e0211 */
[--C-:B------:R-:W-:Y:S01]  /*43c0*/  @!P1 IMAD.IADD R16, R16, 0x1, -R0.reuse ;  /* 0x0000000110109824 */ /* 0x100fe200078e0a00 */
[----:B----4-:R-:W-:Y:S01]  /*43d0*/  ISETP.GE.AND P1, PT, R4, RZ, PT ;  /* 0x000000ff0400720c */ /* 0x010fe20003f26270 */
[--C-:B------:R-:W-:Y:S01]  /*43e0*/  @!P2 IMAD.IADD R19, R19, 0x1, -R0.reuse ;  /* 0x000000011313a824 */ /* 0x100fe200078e0a00 */
[----:B------:R-:W-:Y:S02]  /*43f0*/  ISETP.GE.AND P2, PT, R14, RZ, PT ;  /* 0x000000ff0e00720c */ /* 0x000fe40003f46270 */
[----:B------:R-:W-:Y:S01]  /*4400*/  ISETP.GT.U32.AND P6, PT, R0, R17, PT ;  /* 0x000000110000720c */ /* 0x000fe20003fc4070 */
[----:B------:R-:W0:Y:S01]  /*4410*/  S2R R14, SR_TID.X ;  /* 0x00000000000e7919 */ /* 0x000e220000002100 */
[--C-:B------:R-:W-:Y:S02]  /*4420*/  @!P0 IMAD.IADD R26, R26, 0x1, -R0.reuse ;  /* 0x000000011a1a8824 */ /* 0x100fe400078e0a00 */
[----:B------:R-:W-:Y:S01]  /*4430*/  @!P4 IMAD.IADD R20, R20, 0x1, -R0 ;  /* 0x000000011414c824 */ /* 0x000fe200078e0a00 */
[----:B------:R-:W-:Y:S01]  /*4440*/  ISETP.GE.AND P4, PT, R7, RZ, PT ;  /* 0x000000ff0700720c */ /* 0x000fe20003f86270 */
[----:B------:R-:W-:Y:S01]  /*4450*/  STL [R1+0xfe8], R22 ;  /* 0x000fe81601007387 */ /* 0x000fe20000100800 */
[----:B------:R-:W1:Y:S02]  /*4460*/  LDC R7, c[0x0][0x23c] ;  /* 0x00008f00ff077b82 */ /* 0x000e640000000800 */
[----:B------:R-:W-:Y:S01]  /*4470*/  @!P1 IMAD.MOV R8, RZ, RZ, -R8 ;  /* 0x000000ffff089224 */ /* 0x000fe200078e0a08 */
[----:B------:R-:W-:Y:S01]  /*4480*/  ISETP.GT.U32.AND P1, PT, R0, R16, PT ;  /* 0x000000100000720c */ /* 0x000fe20003f24070 */
[----:B------:R-:W2:Y:S02]  /*4490*/  LDL.LU R3, [R1+0x101c] ;  /* 0x00101c0001037983 */ /* 0x000ea40000300800 */
[----:B------:R-:W-:-:S05]  /*44a0*/  @!P6 IMAD.IADD R17, R17, 0x1, -R0 ;  /* 0x000000011111e824 */ /* 0x000fca00078e0a00 */
[----:B------:R-:W-:Y:S01]  /*44b0*/  @!P4 IMAD.MOV R6, RZ, RZ, -R6 ;  /* 0x000000ffff06c224 */ /* 0x000fe200078e0a06 */
[C---:B------:R-:W-:Y:S02]  /*44c0*/  ISETP.GT.U32.AND P4, PT, R0.reuse, R20, PT ;  /* 0x000000140000720c */ /* 0x040fe40003f84070 */
[----:B------:R-:W-:Y:S02]  /*44d0*/  ISETP.GT.U32.AND P6, PT, R0, R17, PT ;  /* 0x000000110000720c */ /* 0x000fe40003fc4070 */
[----:B------:R-:W-:Y:S01]  /*44e0*/  @!P1 IMAD.IADD R16, R16, 0x1, -R0 ;  /* 0x0000000110109824 */ /* 0x000fe200078e0a00 */
[----:B------:R-:W-:-:S08]  /*44f0*/  ISETP.GE.AND P1, PT, R24, RZ, PT ;  /* 0x000000ff1800720c */ /* 0x000fd00003f26270 */
[--C-:B------:R-:W-:Y:S01]  /*4500*/  @!P4 IMAD.IADD R20, R20, 0x1, -R0.reuse ;  /* 0x000000011414c824 */ /* 0x100fe200078e0a00 */
[----:B0-----:R-:W-:Y:S01]  /*4510*/  LOP3.LUT R14, R14, 0x3f, RZ, 0xc0, !PT ;  /* 0x0000003f0e0e7812 */ /* 0x001fe200078ec0ff */
[----:B------:R-:W-:-:S04]  /*4520*/  @!P6 IMAD.IADD R17, R17, 0x1, -R0 ;  /* 0x000000011111e824 */ /* 0x000fc800078e0a00 */
[----:B-1----:R-:W-:Y:S01]  /*4530*/  IMAD R4, R14, R7, RZ ;  /* 0x000000070e047224 */ /* 0x002fe200078e02ff */
[----:B---3--:R-:W-:Y:S02]  /*4540*/  ISETP.GE.AND P0, PT, R11, RZ, PT ;  /* 0x000000ff0b00720c */ /* 0x008fe40003f06270 */
[----:B------:R-:W-:Y:S02]  /*4550*/  ISETP.GE.AND P3, PT, R13, RZ, PT ;  /* 0x000000ff0d00720c */ /* 0x000fe40003f66270 */
[----:B------:R-:W-:-:S11]  /*4560*/  ISETP.GE.AND P5, PT, R21, RZ, PT ;  /* 0x000000ff1500720c */ /* 0x000fd60003fa6270 */
[----:B------:R-:W-:Y:S02]  /*4570*/  @!P3 IMAD.MOV R25, RZ, RZ, -R25 ;  /* 0x000000ffff19b224 */ /* 0x000fe400078e0a19 */
[----:B------:R-:W-:Y:S01]  /*4580*/  @!P5 IMAD.MOV R15, RZ, RZ, -R15 ;  /* 0x000000ffff0fd224 */ /* 0x000fe200078e0a0f */
[C---:B------:R-:W-:Y:S02]  /*4590*/  ISETP.GT.U32.AND P5, PT, R0.reuse, R12, PT ;  /* 0x0000000c0000720c */ /* 0x040fe40003fa4070 */
[C---:B------:R-:W-:Y:S01]  /*45a0*/  ISETP.GT.U32.AND P3, PT, R0.reuse, R27, PT ;  /* 0x0000001b0000720c */ /* 0x040fe20003f64070 */
[----:B------:R-:W-:Y:S01]  /*45b0*/  @!P0 IMAD.MOV R5, RZ, RZ, -R5 ;  /* 0x000000ffff058224 */ /* 0x000fe200078e0a05 */
[----:B------:R-:W-:-:S09]  /*45c0*/  ISETP.GT.U32.AND P0, PT, R0, R26, PT ;  /* 0x0000001a0000720c */ /* 0x000fd20003f04070 */
[--C-:B------:R-:W-:Y:S01]  /*45d0*/  @!P5 IMAD.IADD R12, R12, 0x1, -R0.reuse ;  /* 0x000000010c0cd824 */ /* 0x100fe200078e0a00 */
[----:B------:R-:W-:Y:S01]  /*45e0*/  ISETP.GE.AND P5, PT, R18, RZ, PT ;  /* 0x000000ff1200720c */ /* 0x000fe20003fa6270 */
[----:B------:R-:W-:Y:S01]  /*45f0*/  STL [R1+0xfec], R15 ;  /* 0x000fec0f01007387 */ /* 0x000fe20000100800 */
[----:B------:R-:W-:Y:S01]  /*4600*/  @!P3 IMAD.IADD R27, R27, 0x1, -R0 ;  /* 0x000000011b1bb824 */ /* 0x000fe200078e0a00 */
[----:B------:R-:W-:Y:S02]  /*4610*/  ISETP.GE.AND P3, PT, R10, RZ, PT ;  /* 0x000000ff0a00720c */ /* 0x000fe40003f66270 */
[----:B------:R-:W-:Y:S04]  /*4620*/  STL [R1+0xff0], R25 ;  /* 0x000ff01901007387 */ /* 0x000fe80000100800 */
[----:B------:R-:W-:Y:S04]  /*4630*/  STL [R1+0xff4], R5 ;  /* 0x000ff40501007387 */ /* 0x000fe80000100800 */
[----:B------:R-:W-:Y:S01]  /*4640*/  STL [R1+0xff8], R6 ;  /* 0x000ff80601007387 */ /* 0x000fe20000100800 */
[----:B------:R-:W-:-:S03]  /*4650*/  @!P5 IMAD.MOV R12, RZ, RZ, -R12 ;  /* 0x000000ffff0cd224 */ /* 0x000fc600078e0a0c */
[----:B------:R-:W-:Y:S04]  /*4660*/  STL [R1+0xffc], R8 ;  /* 0x000ffc0801007387 */ /* 0x000fe80000100800 */
[----:B------:R-:W-:Y:S04]  /*4670*/  STL [R1+0x1000], R9 ;  /* 0x0010000901007387 */ /* 0x000fe80000100800 */
[----:B------:R-:W3:Y:S01]  /*4680*/  LDL.LU R24, [R1+0xb4] ;  /* 0x0000b40001187983 */ /* 0x000ee20000300800 */
[----:B------:R-:W-:Y:S01]  /*4690*/  @!P0 IMAD.IADD R26, R26, 0x1, -R0 ;  /* 0x000000011a1a8824 */ /* 0x000fe200078e0a00 */
[----:B------:R-:W-:-:S02]  /*46a0*/  ISETP.GE.AND P0, PT, R2, RZ, PT ;  /* 0x000000ff0200720c */ /* 0x000fc40003f06270 */
[----:B------:R-:W-:Y:S01]  /*46b0*/  STL [R1+0x1004], R12 ;  /* 0x0010040c01007387 */ /* 0x000fe20000100800 */
[----:B------:R-:W-:-:S03]  /*46c0*/  IMAD.MOV.U32 R0, RZ, RZ, R27 ;  /* 0x000000ffff007224 */ /* 0x000fc600078e001b */
[----:B------:R-:W4:Y:S04]  /*46d0*/  LDL.LU R10, [R1+0xb0] ;  /* 0x0000b000010a7983 */ /* 0x000f280000300800 */
[----:B------:R-:W4:Y:S01]  /*46e0*/  LDL.LU R2, [R1+0x88] ;  /* 0x0000880001027983 */ /* 0x000f220000300800 */
[----:B------:R-:W-:-:S03]  /*46f0*/  @!P3 IMAD.MOV R0, RZ, RZ, -R0 ;  /* 0x000000ffff00b224 */ /* 0x000fc600078e0a00 */
[----:B------:R-:W4:Y:S01]  /*4700*/  LDL.LU R14, [R1+0x94] ;  /* 0x00009400010e7983 */ /* 0x000f220000300800 */
[----:B------:R-:W-:-:S03]  /*4710*/  ISETP.GE.AND P3, PT, R29, RZ, PT ;  /* 0x000000ff1d00720c */ /* 0x000fc60003f66270 */
[----:B------:R0:W-:Y:S04]  /*4720*/  STL [R1+0x1008], R0 ;  /* 0x0010080001007387 */ /* 0x0001e80000100800 */
[----:B------:R-:W4:Y:S01]  /*4730*/  LDL.LU R29, [R1+0x98] ;  /* 0x00009800011d7983 */ /* 0x000f220000300800 */
[----:B------:R-:W-:Y:S01]  /*4740*/  ISETP.GE.AND P4, PT, R23, RZ, PT ;  /* 0x000000ff1700720c */ /* 0x000fe20003f86270 */
[----:B0-----:R-:W-:Y:S01]  /*4750*/  IMAD R0, R7, 0x40, R4 ;  /* 0x0000004007007824 */ /* 0x001fe200078e0204 */
[----:B--2---:R-:W-:Y:S02]  /*4760*/  ISETP.NE.AND P5, PT, R3, RZ, PT ;  /* 0x000000ff0300720c */ /* 0x004fe40003fa5270 */
[----:B------:R-:W-:Y:S01]  /*4770*/  LOP3.LUT R28, RZ, R3, RZ, 0x33, !PT ;  /* 0x00000003ff1c7212 */ /* 0x000fe200078e33ff */
[----:B------:R-:W-:Y:S01]  /*4780*/  IMAD.MOV.U32 R3, RZ, RZ, R26 ;  /* 0x000000ffff037224 */ /* 0x000fe200078e001a */
[----:B------:R-:W-:-:S03]  /*4790*/  IADD3 R27, P6, R0, UR4, RZ ;  /* 0x00000004001b7c10 */ /* 0x000fc6000ffde0ff */
[----:B------:R-:W-:Y:S01]  /*47a0*/  @!P0 IMAD.MOV R3, RZ, RZ, -R3 ;  /* 0x000000ffff038224 */ /* 0x000fe200078e0a03 */
[----:B------:R-:W-:-:S03]  /*47b0*/  IADD3 R26, P0, R4, UR4, RZ ;  /* 0x00000004041a7c10 */ /* 0x000fc6000ff1e0ff */
[----:B------:R-:W-:Y:S01]  /*47c0*/  @!P4 IMAD.MOV R20, RZ, RZ, -R20 ;  /* 0x000000ffff14c224 */ /* 0x000fe200078e0a14 */
[----:B------:R-:W-:Y:S01]  /*47d0*/  ULDC UR4, c[0x0][0x234] ;  /* 0x00008d0000047ab9 */ /* 0x000fe20000000800 */
[----:B------:R-:W-:Y:S01]  /*47e0*/  @!P1 IMAD.MOV R16, RZ, RZ, -R16 ;  /* 0x000000ffff109224 */ /* 0x000fe200078e0a10 */
[----:B------:R-:W-:Y:S01]  /*47f0*/  STL [R1+0x100c], R3 ;  /* 0x00100c0301007387 */ /* 0x000fe20000100800 */
[----:B------:R-:W-:-:S03]  /*4800*/  @!P2 IMAD.MOV R19, RZ, RZ, -R19 ;  /* 0x000000ffff13a224 */ /* 0x000fc600078e0a13 */
[----:B------:R-:W-:Y:S04]  /*4810*/  STL [R1+0xebc], R26 ;  /* 0x000ebc1a01007387 */ /* 0x000fe80000100800 */
[----:B------:R-:W-:Y:S04]  /*4820*/  STL [R1+0xec0], R27 ;  /* 0x000ec01b01007387 */ /* 0x000fe80000100800 */
[----:B------:R-:W-:Y:S04]  /*4830*/  STL [R1+0x1010], R20 ;  /* 0x0010101401007387 */ /* 0x000fe80000100800 */
[----:B------:R-:W-:Y:S04]  /*4840*/  STL [R1+0x1014], R16 ;  /* 0x0010141001007387 */ /* 0x000fe80000100800 */
[----:B------:R0:W-:Y:S04]  /*4850*/  STL [R1+0x1018], R19 ;  /* 0x0010181301007387 */ /* 0x0001e80000100800 */
[----:B0-----:R-:W2:Y:S04]  /*4860*/  LDL.LU R19, [R1+0xa0] ;  /* 0x0000a00001137983 */ /* 0x001ea80000300800 */
[----:B------:R-:W2:Y:S01]  /*4870*/  LDL.LU R16, [R1+0xa4] ;  /* 0x0000a40001107983 */ /* 0x000ea20000300800 */
[----:B---3--:R-:W-:-:S05]  /*4880*/  SEL R0, R28, R24, !P5 ;  /* 0x000000181c007207 */ /* 0x008fca0006800000 */
[----:B------:R0:W-:Y:S01]  /*4890*/  STL [R1+0x60], R0 ;  /* 0x0000600001007387 */ /* 0x0001e20000100800 */
[----:B----4-:R-:W-:-:S03]  /*48a0*/  SEL R3, R28, R10, !P5 ;  /* 0x0000000a1c037207 */ /* 0x010fc60006800000 */
[----:B------:R-:W3:Y:S04]  /*48b0*/  LDL.LU R23, [R1+0xac] ;  /* 0x0000ac0001177983 */ /* 0x000ee80000300800 */
[----:B------:R-:W4:Y:S01]  /*48c0*/  LDL.LU R24, [R1+0xa8] ;  /* 0x0000a80001187983 */ /* 0x000f220000300800 */
[----:B0-----:R-:W-:-:S03]  /*48d0*/  SEL R0, R28, R2, !P5 ;  /* 0x000000021c007207 */ /* 0x001fc60006800000 */
[----:B------:R-:W4:Y:S04]  /*48e0*/  LDL.LU R20, [R1+0x9c] ;  /* 0x00009c0001147983 */ /* 0x000f280000300800 */
[----:B------:R0:W-:Y:S04]  /*48f0*/  STL [R1+0x7c], R3 ;  /* 0x00007c0301007387 */ /* 0x0001e80000100800 */
[----:B------:R-:W4:Y:S04]  /*4900*/  LDL.LU R27, [R1+0x90] ;  /* 0x00009000011b7983 */ /* 0x000f280000300800 */
[----:B------:R1:W-:Y:S01]  /*4910*/  STL [R1+0x88], R0 ;  /* 0x0000880001007387 */ /* 0x0003e20000100800 */
[----:B------:R-:W-:-:S03]  /*4920*/  SEL R2, R28, R29, !P5 ;  /* 0x0000001d1c027207 */ /* 0x000fc60006800000 */
[----:B0-----:R-:W4:Y:S04]  /*4930*/  LDL.LU R3, [R1+0x8c] ;  /* 0x00008c0001037983 */ /* 0x001f280000300800 */
[----:B------:R-:W4:Y:S01]  /*4940*/  LDL.LU R26, [R1+0x84] ;  /* 0x00008400011a7983 */ /* 0x000f220000300800 */
[----:B-1----:R-:W-:-:S05]  /*4950*/  SEL R0, R28, R14, !P5 ;  /* 0x0000000e1c007207 */ /* 0x002fca0006800000 */
[----:B------:R0:W-:Y:S04]  /*4960*/  STL [R1+0x94], R0 ;  /* 0x0000940001007387 */ /* 0x0001e80000100800 */
[----:B0-----:R-:W4:Y:S04]  /*4970*/  LDL.LU R0, [R1+0x78] ;  /* 0x0000780001007983 */ /* 0x001f280000300800 */
[----:B------:R-:W4:Y:S04]  /*4980*/  LDL.LU R12, [R1+0x6c] ;  /* 0x00006c00010c7983 */ /* 0x000f280000300800 */
[----:B------:R0:W-:Y:S04]  /*4990*/  STL [R1+0x98], R2 ;  /* 0x0000980201007387 */ /* 0x0001e80000100800 */
[----:B------:R-:W4:Y:S04]  /*49a0*/  LDL.LU R9, [R1+0x68] ;  /* 0x0000680001097983 */ /* 0x000f280000300800 */
        /* <DEDUP_REMOVED lines=13> */
[----:B0-----:R-:W4:Y:S04]  /*4a80*/  LDL.LU R2, [R1+0x1c] ;  /* 0x00001c0001027983 */ /* 0x001f280000300800 */
[----:B------:R-:W4:Y:S04]  /*4a90*/  LDL.LU R14, [R1+0x18] ;  /* 0x00001800010e7983 */ /* 0x000f280000300800 */
[----:B------:R-:W4:Y:S01]  /*4aa0*/  LDL.LU R29, [R1+0x14] ;  /* 0x00001400011d7983 */ /* 0x000f220000300800 */
[----:B--2---:R-:W-:-:S02]  /*4ab0*/  SEL R19, R28, R19, !P5 ;  /* 0x000000131c137207 */ /* 0x004fc40006800000 */
[----:B------:R-:W-:-:S03]  /*4ac0*/  SEL R16, R28, R16, !P5 ;  /* 0x000000101c107207 */ /* 0x000fc60006800000 */
[----:B------:R0:W-:Y:S04]  /*4ad0*/  STL [R1+0xa0], R19 ;  /* 0x0000a01301007387 */ /* 0x0001e80000100800 */
[----:B0-----:R-:W2:Y:S04]  /*4ae0*/  LDL.LU R19, [R1+0x1018] ;  /* 0x0010180001137983 */ /* 0x001ea80000300800 */
[----:B------:R0:W-:Y:S04]  /*4af0*/  STL [R1+0xa4], R16 ;  /* 0x0000a41001007387 */ /* 0x0001e80000100800 */
[----:B0-----:R-:W2:Y:S01]  /*4b00*/  LDL.LU R16, [R1+0x1014] ;  /* 0x0010140001107983 */ /* 0x001ea20000300800 */
[----:B---3--:R-:W-:-:S02]  /*4b10*/  SEL R23, R28, R23, !P5 ;  /* 0x000000171c177207 */ /* 0x008fc40006800000 */
[----:B----4-:R-:W-:-:S03]  /*4b20*/  SEL R24, R28, R24, !P5 ;  /* 0x000000181c187207 */ /* 0x010fc60006800000 */
[----:B------:R0:W-:Y:S01]  /*4b30*/  STL [R1+0xb0], R23 ;  /* 0x0000b01701007387 */ /* 0x0001e20000100800 */
[----:B------:R-:W-:-:S03]  /*4b40*/  SEL R20, R28, R20, !P5 ;  /* 0x000000141c147207 */ /* 0x000fc60006800000 */
[----:B0-----:R-:W3:Y:S01]  /*4b50*/  LDL.LU R23, [R1+0x70] ;  /* 0x0000700001177983 */ /* 0x001ee20000300800 */
[----:B------:R-:W-:-:S03]  /*4b60*/  SEL R27, R28, R27, !P5 ;  /* 0x0000001b1c1b7207 */ /* 0x000fc60006800000 */
[----:B------:R0:W-:Y:S01]  /*4b70*/  STL [R1+0xb4], R24 ;  /* 0x0000b41801007387 */ /* 0x0001e20000100800 */
[----:B------:R-:W-:-:S03]  /*4b80*/  SEL R3, R28, R3, !P5 ;  /* 0x000000031c037207 */ /* 0x000fc60006800000 */
[----:B0-----:R-:W4:Y:S01]  /*4b90*/  LDL.LU R24, [R1+0x80] ;  /* 0x0000800001187983 */ /* 0x001f220000300800 */
[----:B------:R-:W-:-:S03]  /*4ba0*/  SEL R26, R28, R26, !P5 ;  /* 0x0000001a1c1a7207 */ /* 0x000fc60006800000 */
[----:B------:R0:W-:Y:S04]  /*4bb0*/  STL [R1+0xc0], R20 ;  /* 0x0000c01401007387 */ /* 0x0001e80000100800 */
[----:B0-----:R-:W2:Y:S01]  /*4bc0*/  LDL.LU R20, [R1+0x1010] ;  /* 0x0010100001147983 */ /* 0x001ea20000300800 */
[----:B------:R-:W-:-:S03]  /*4bd0*/  SEL R0, R28, R0, !P5 ;  /* 0x000000001c007207 */ /* 0x000fc60006800000 */
[----:B------:R0:W-:Y:S01]  /*4be0*/  STL [R1+0xc4], R27 ;  /* 0x0000c41b01007387 */ /* 0x0001e20000100800 */
[----:B------:R-:W-:-:S03]  /*4bf0*/  SEL R12, R28, R12, !P5 ;  /* 0x0000000c1c0c7207 */ /* 0x000fc60006800000 */
[----:B0-----:R-:W2:Y:S01]  /*4c00*/  LDL.LU R27, [R1+0x58] ;  /* 0x00005800011b7983 */ /* 0x001ea20000300800 */
[----:B------:R-:W-:-:S03]  /*4c10*/  SEL R9, R28, R9, !P5 ;  /* 0x000000091c097207 */ /* 0x000fc60006800000 */
[----:B------:R0:W-:Y:S01]  /*4c20*/  STL [R1+0xcc], R3 ;  /* 0x0000cc0301007387 */ /* 0x0001e20000100800 */
[C---:B------:R-:W-:Y:S02]  /*4c30*/  SEL R8, R28.reuse, R8, !P5 ;  /* 0x000000081c087207 */ /* 0x040fe40006800000 */
[C---:B------:R-:W-:Y:S01]  /*4c40*/  SEL R6, R28.reuse, R6, !P5 ;  /* 0x000000061c067207 */ /* 0x040fe20006800000 */
[----:B0-----:R-:W2:Y:S04]  /*4c50*/  LDL.LU R3, [R1+0x100c] ;  /* 0x00100c0001037983 */ /* 0x001ea80000300800 */
[----:B------:R0:W-:Y:S01]  /*4c60*/  STL [R1+0xec], R26 ;  /* 0x0000ec1a01007387 */ /* 0x0001e20000100800 */
[----:B------:R-:W-:-:S03]  /*4c70*/  SEL R5, R28, R5, !P5 ;  /* 0x000000051c057207 */ /* 0x000fc60006800000 */
        /* <DEDUP_REMOVED lines=40> */
[----:B------:R0:W-:Y:S04]  /*4f00*/  STL [R1+0x90], R4 ;  /* 0x0000900401007387 */ /* 0x0001e80000100800 */
        /* <DEDUP_REMOVED lines=10> */
[----:B0-----:R-:W2:Y:S01]  /*4fb0*/  LDL.LU R29, [R1+0xfc0] ;  /* 0x000fc000011d7983 */ /* 0x001ea20000300800 */
[----:B---3--:R-:W-:-:S02]  /*4fc0*/  SEL R23, R28, R23, !P5 ;  /* 0x000000171c177207 */ /* 0x008fc40006800000 */
[C---:B----4-:R-:W-:Y:S02]  /*4fd0*/  SEL R24, R28.reuse, R24, !P5 ;  /* 0x000000181c187207 */ /* 0x050fe40006800000 */
[C---:B--2---:R-:W-:Y:S02]  /*4fe0*/  SEL R14, R28.reuse, R14, !P5 ;  /* 0x0000000e1c0e7207 */ /* 0x044fe40006800000 */
[----:B------:R-:W-:-:S05]  /*4ff0*/  SEL R29, R28, R29, !P5 ;  /* 0x0000001d1c1d7207 */ /* 0x000fca0006800000 */
[----:B------:R0:W-:Y:S04]  /*5000*/  STL [R1+0x5c], R29 ;  /* 0x00005c1d01007387 */ /* 0x0001e80000100800 */
[----:B0-----:R-:W2:Y:S04]  /*5010*/  LDL.LU R29, [R1+0x50] ;  /* 0x00005000011d7983 */ /* 0x001ea80000300800 */
[----:B------:R0:W-:Y:S04]  /*5020*/  STL [R1+0x54], R14 ;  /* 0x0000540e01007387 */ /* 0x0001e80000100800 */
[----:B0-----:R-:W3:Y:S04]  /*5030*/  LDL.LU R14, [R1+0x74] ;  /* 0x00007400010e7983 */ /* 0x001ee80000300800 */
[----:B------:R0:W-:Y:S04]  /*5040*/  STL [R1+0x4c], R23 ;  /* 0x00004c1701007387 */ /* 0x0001e80000100800 */
[----:B0-----:R-:W4:Y:S04]  /*5050*/  LDL.LU R23, [R1+0xfbc] ;  /* 0x000fbc0001177983 */ /* 0x001f280000300800 */
[----:B------:R0:W-:Y:S04]  /*5060*/  STL [R1+0x48], R24 ;  /* 0x0000481801007387 */ /* 0x0001e80000100800 */
[----:B0-----:R-:W2:Y:S01]  /*5070*/  LDL.LU R24, [R1+0xfb8] ;  /* 0x000fb80001187983 */ /* 0x001ea20000300800 */
[----:B------:R-:W-:-:S02]  /*5080*/  SEL R2, R28, R2, !P5 ;  /* 0x000000021c027207 */ /* 0x000fc40006800000 */
[C---:B------:R-:W-:Y:S02]  /*5090*/  SEL R4, R28.reuse, R4, !P5 ;  /* 0x000000041c047207 */ /* 0x040fe40006800000 */
[C---:B------:R-:W-:Y:S02]  /*50a0*/  SEL R7, R28.reuse, R7, !P5 ;  /* 0x000000071c077207 */ /* 0x040fe40006800000 */
[----:B---3--:R-:W-:-:S05]  /*50b0*/  SEL R14, R28, R14, !P5 ;  /* 0x0000000e1c0e7207 */ /* 0x008fca0006800000 */
[----:B------:R2:W-:Y:S02]  /*50c0*/  STL [R1+0x44], R14 ;  /* 0x0000440e01007387 */ /* 0x0005e40000100800 */
[C---:B--2---:R-:W-:Y:S02]  /*50d0*/  SEL R14, R28.reuse, R24, !P5 ;  /* 0x000000181c0e7207 */ /* 0x044fe40006800000 */
[----:B----4-:R-:W-:-:S03]  /*50e0*/  SEL R24, R28, R23, !P5 ;  /* 0x000000171c187207 */ /* 0x010fc60006800000 */
[----:B------:R0:W-:Y:S01]  /*50f0*/  STL [R1+0x40], R14 ;  /* 0x0000400e01007387 */ /* 0x0001e20000100800 */
[----:B------:R-:W-:-:S03]  /*5100*/  SEL R23, R28, R27, !P5 ;  /* 0x0000001b1c177207 */ /* 0x000fc60006800000 */
[----:B------:R-:W-:Y:S01]  /*5110*/  STL [R1+0x38], R24 ;  /* 0x0000381801007387 */ /* 0x000fe20000100800 */
[----:B0-----:R-:W-:-:S05]  /*5120*/  SEL R14, R28, R29, !P5 ;  /* 0x0000001d1c0e7207 */ /* 0x001fca0006800000 */
[----:B------:R0:W-:Y:S04]  /*5130*/  STL [R1+0x34], R14 ;  /* 0x0000340e01007387 */ /* 0x0001e80000100800 */
[----:B------:R-:W-:Y:S04]  /*5140*/  STL [R1+0x30], R23 ;  /* 0x0000301701007387 */ /* 0x000fe80000100800 */
[----:B------:R1:W-:Y:S01]  /*5150*/  STL [R1+0x2c], R2 ;  /* 0x00002c0201007387 */ /* 0x0003e20000100800 */
[C---:B0-----:R-:W-:Y:S02]  /*5160*/  SEL R14, R28.reuse, R10, !P5 ;  /* 0x0000000a1c0e7207 */ /* 0x041fe40006800000 */
[----:B------:R-:W-:-:S03]  /*5170*/  SEL R10, R28, R26, !P5 ;  /* 0x0000001a1c0a7207 */ /* 0x000fc60006800000 */
[----:B------:R-:W-:Y:S01]  /*5180*/  STL [R1+0x28], R14 ;  /* 0x0000280e01007387 */ /* 0x000fe20000100800 */
[----:B-1----:R-:W-:-:S03]  /*5190*/  SEL R2, R28, R18, !P5 ;  /* 0x000000121c027207 */ /* 0x002fc60006800000 */
[----:B------:R0:W-:Y:S04]  /*51a0*/  STL [R1+0x24], R10 ;  /* 0x0000240a01007387 */ /* 0x0001e80000100800 */
[----:B------:R1:W-:Y:S04]  /*51b0*/  STL [R1+0x20], R2 ;  /* 0x0000200201007387 */ /* 0x0003e80000100800 */
[----:B------:R2:W-:Y:S01]  /*51c0*/  STL [R1+0x1c], R4 ;  /* 0x00001c0401007387 */ /* 0x0005e20000100800 */
[----:B0-----:R-:W0:Y:S01]  /*51d0*/  LDC R10, c[0x0][0x23c] ;  /* 0x00008f00ff0a7b82 */ /* 0x001e220000000800 */
[----:B-1----:R-:W-:-:S02]  /*51e0*/  SEL R2, R28, R11, !P5 ;  /* 0x0000000b1c027207 */ /* 0x002fc40006800000 */
[----:B------:R-:W-:Y:S01]  /*51f0*/  STL [R1+0x18], R7 ;  /* 0x0000180701007387 */ /* 0x000fe20000100800 */
[----:B--2---:R-:W-:-:S03]  /*5200*/  SEL R4, R28, R13, !P5 ;  /* 0x0000000d1c047207 */ /* 0x004fc60006800000 */
[----:B------:R-:W-:Y:S01]  /*5210*/  STL [R1+0x14], R2 ;  /* 0x0000140201007387 */ /* 0x000fe20000100800 */
[----:B------:R-:W1:Y:S03]  /*5220*/  LDC R11, c[0x0][0x23c] ;  /* 0x00008f00ff0b7b82 */ /* 0x000e660000000800 */
[----:B------:R2:W-:Y:S04]  /*5230*/  STL [R1+0x10], R4 ;  /* 0x0000100401007387 */ /* 0x0005e80000100800 */
[----:B--2---:R-:W2:Y:S01]  /*5240*/  LDL.LU R4, [R1+0xf0] ;  /* 0x0000f00001047983 */ /* 0x004ea20000300800 */
[C---:B------:R-:W-:Y:S02]  /*5250*/  SEL R7, R28.reuse, R21, !P5 ;  /* 0x000000151c077207 */ /* 0x040fe40006800000 */
[----:B------:R-:W-:-:S03]  /*5260*/  SEL R2, R28, R22, !P5 ;  /* 0x000000161c027207 */ /* 0x000fc60006800000 */
[----:B------:R-:W-:Y:S04]  /*5270*/  STL [R1+0xc], R7 ;  /* 0x00000c0701007387 */ /* 0x000fe80000100800 */
[----:B------:R-:W3:Y:S04]  /*5280*/  LDL.LU R13, [R1+0x7c] ;  /* 0x00007c00010d7983 */ /* 0x000ee80000300800 */
[----:B------:R4:W-:Y:S01]  /*5290*/  STL [R1+0x8], R2 ;  /* 0x0000080201007387 */ /* 0x0009e20000100800 */
[C---:B------:R-:W-:Y:S02]  /*52a0*/  SEL R27, R28.reuse, R15, !P5 ;  /* 0x0000000f1c1b7207 */ /* 0x040fe40006800000 */
[C---:B------:R-:W-:Y:S01]  /*52b0*/  SEL R26, R28.reuse, R25, !P5 ;  /* 0x000000191c1a7207 */ /* 0x040fe20006800000 */
[----:B------:R-:W3:Y:S01]  /*52c0*/  LDL.LU R14, [R1+0x88] ;  /* 0x00008800010e7983 */ /* 0x000ee20000300800 */
[----:B------:R-:W-:-:S02]  /*52d0*/  SEL R29, R28, R5, !P5 ;  /* 0x000000051c1d7207 */ /* 0x000fc40006800000 */
[C---:B------:R-:W-:Y:S01]  /*52e0*/  SEL R18, R28.reuse, R6, !P5 ;  /* 0x000000061c127207 */ /* 0x040fe20006800000 */
[----:B------:R-:W3:Y:S01]  /*52f0*/  LDL.LU R15, [R1+0x94] ;  /* 0x00009400010f7983 */ /* 0x000ee20000300800 */
[----:B----4-:R-:W4:Y:S01]  /*5300*/  S2R R2, SR_TID.X ;  /* 0x0000000000027919 */ /* 0x010f220000002100 */
[C---:B------:R-:W-:Y:S02]  /*5310*/  SEL R21, R28.reuse, R8, !P5 ;  /* 0x000000081c157207 */ /* 0x040fe40006800000 */
[C---:B------:R-:W-:Y:S01]  /*5320*/  SEL R22, R28.reuse, R9, !P5 ;  /* 0x000000091c167207 */ /* 0x040fe20006800000 */
[----:B------:R0:W-:Y:S01]  /*5330*/  STL [R1+0xf44], R27 ;  /* 0x000f441b01007387 */ /* 0x0001e20000100800 */
[C---:B------:R-:W-:Y:S01]  /*5340*/  SEL R23, R28.reuse, R12, !P5 ;  /* 0x0000000c1c177207 */ /* 0x040fe20006800000 */
[----:B------:R-:W-:Y:S01]  /*5350*/  @!P3 IMAD.MOV R17, RZ, RZ, -R17 ;  /* 0x000000ffff11b224 */ /* 0x000fe200078e0a11 */
[C---:B------:R-:W-:Y:S02]  /*5360*/  SEL R24, R28.reuse, R0, !P5 ;  /* 0x000000001c187207 */ /* 0x040fe40006800000 */
[C---:B------:R-:W-:Y:S01]  /*5370*/  SEL R25, R28.reuse, R3, !P5 ;  /* 0x000000031c197207 */ /* 0x040fe20006800000 */
[----:B0-----:R-:W3:Y:S01]  /*5380*/  LDL.LU R27, [R1+0x60] ;  /* 0x00006000011b7983 */ /* 0x001ee20000300800 */
[----:B------:R-:W-:-:S03]  /*5390*/  SEL R20, R28, R20, !P5 ;  /* 0x000000141c147207 */ /* 0x000fc60006800000 */
[----:B------:R-:W-:Y:S01]  /*53a0*/  STL [R1+0xf48], R26 ;  /* 0x000f481a01007387 */ /* 0x000fe20000100800 */
[----:B------:R-:W-:-:S03]  /*53b0*/  SEL R16, R28, R16, !P5 ;  /* 0x000000101c107207 */ /* 0x000fc60006800000 */
[----:B------:R-:W-:Y:S01]  /*53c0*/  STL [R1+0xf4c], R29 ;  /* 0x000f4c1d01007387 */ /* 0x000fe20000100800 */
[----:B------:R-:W-:-:S03]  /*53d0*/  SEL R19, R28, R19, !P5 ;  /* 0x000000131c137207 */ /* 0x000fc60006800000 */
[----:B------:R-:W-:Y:S01]  /*53e0*/  STL [R1+0xf50], R18 ;  /* 0x000f501201007387 */ /* 0x000fe20000100800 */
[C---:B----4-:R-:W-:Y:S02]  /*53f0*/  LOP3.LUT R7, R2.reuse, 0x3f, RZ, 0xc0, !PT ;  /* 0x0000003f02077812 */ /* 0x050fe400078ec0ff */
[----:B------:R-:W-:Y:S01]  /*5400*/  LOP3.LUT R2, R2, 0x3f, RZ, 0xc0, !PT ;  /* 0x0000003f02027812 */ /* 0x000fe200078ec0ff */
[----:B------:R-:W-:Y:S02]  /*5410*/  STL [R1+0xf54], R21 ;  /* 0x000f541501007387 */ /* 0x000fe40000100800 */
[----:B-1----:R-:W-:Y:S02]  /*5420*/  IMAD R7, R7, R11, RZ ;  /* 0x0000000b07077224 */ /* 0x002fe400078e02ff */
[----:B------:R-:W-:Y:S01]  /*5430*/  STL [R1+0xf58], R22 ;  /* 0x000f581601007387 */ /* 0x000fe20000100800 */
[----:B------:R-:W-:Y:S01]  /*5440*/  SEL R17, R28, R17, !P5 ;  /* 0x000000111c117207 */ /* 0x000fe20006800000 */
[----:B------:R-:W-:-:S02]  /*5450*/  IMAD R2, R2, R10, RZ ;  /* 0x0000000a02027224 */ /* 0x000fc400078e02ff */
[----:B------:R-:W-:Y:S01]  /*5460*/  STL [R1+0xf5c], R23 ;  /* 0x000f5c1701007387 */ /* 0x000fe20000100800 */
[----:B------:R-:W-:-:S03]  /*5470*/  LEA.HI.X.SX32 R0, R7, UR5, 0x1, P0 ;  /* 0x0000000507007c11 */ /* 0x000fc600080f0eff */
[----:B------:R0:W-:Y:S01]  /*5480*/  STL [R1+0xf60], R24 ;  /* 0x000f601801007387 */ /* 0x0001e20000100800 */
[----:B------:R-:W-:-:S03]  /*5490*/  IMAD R2, R10, 0x40, R2 ;  /* 0x000000400a027824 */ /* 0x000fc600078e0202 */
[----:B------:R-:W-:Y:S04]  /*54a0*/  STL [R1+0xf64], R25 ;  /* 0x000f641901007387 */ /* 0x000fe80000100800 */
[----:B------:R-:W-:Y:S04]  /*54b0*/  STL [R1+0xf68], R20 ;  /* 0x000f681401007387 */ /* 0x000fe80000100800 */
[----:B------:R-:W-:Y:S04]  /*54c0*/  STL [R1+0xf6c], R16 ;  /* 0x000f6c1001007387 */ /* 0x000fe80000100800 */
[----:B------:R-:W-:Y:S04]  /*54d0*/  STL [R1+0xf70], R19 ;  /* 0x000f701301007387 */ /* 0x000fe80000100800 */
[----:B------:R-:W-:Y:S01]  /*54e0*/  STL [R1+0xf74], R17 ;  /* 0x000f741101007387 */ /* 0x000fe20000100800 */
[----:B------:R-:W-:Y:S01]  /*54f0*/  LEA.HI.X.SX32 R2, R2, UR5, 0x1, P6 ;  /* 0x0000000502027c11 */ /* 0x000fe2000b0f0eff */
[----:B------:R-:W-:-:S02]  /*5500*/  ULDC UR5, c[0x0][0x240] ;  /* 0x0000900000057ab9 */ /* 0x000fc40000000800 */
[----:B------:R-:W4:Y:S04]  /*5510*/  LDL.LU R7, [R1+0x98] ;  /* 0x0000980001077983 */ /* 0x000f280000300800 */
[----:B------:R-:W4:Y:S04]  /*5520*/  LDL.LU R10, [R1+0xa0] ;  /* 0x0000a000010a7983 */ /* 0x000f280000300800 */
[----:B------:R2:W-:Y:S04]  /*5530*/  STL [R1+0xeb8], R0 ;  /* 0x000eb80001007387 */ /* 0x0005e80000100800 */
[----:B------:R-:W4:Y:S04]  /*5540*/  LDL.LU R9, [R1+0xa4] ;  /* 0x0000a40001097983 */ /* 0x000f280000300800 */
[----:B0-----:R-:W4:Y:S04]  /*5550*/  LDL.LU R24, [R1+0xb0] ;  /* 0x0000b00001187983 */ /* 0x001f280000300800 */
[----:B------:R-:W4:Y:S04]  /*5560*/  LDL.LU R5, [R1+0xb4] ;  /* 0x0000b40001057983 */ /* 0x000f280000300800 */
[----:B------:R-:W4:Y:S04]  /*5570*/  LDL.LU R6, [R1+0xc0] ;  /* 0x0000c00001067983 */ /* 0x000f280000300800 */
[----:B------:R-:W4:Y:S04]  /*5580*/  LDL.LU R11, [R1+0xc4] ;  /* 0x0000c400010b7983 */ /* 0x000f280000300800 */
[----:B------:R-:W-:Y:S01]  /*5590*/  STL [R1+0xec4], R2 ;  /* 0x000ec40201007387 */ /* 0x000fe20000100800 */
[----:B--2---:R-:W-:-:S03]  /*55a0*/  IMAD R0, R4, UR4, RZ ;  /* 0x0000000404007c24 */ /* 0x004fc6000f8e02ff */
[----:B------:R-:W2:Y:S04]  /*55b0*/  LDL.LU R4, [R1+0xcc] ;  /* 0x0000cc0001047983 */ /* 0x000ea80000300800 */
[----:B------:R0:W-:Y:S04]  /*55c0*/  STL [R1+0x13c], R0 ;  /* 0x00013c0001007387 */ /* 0x0001e80000100800 */
[----:B------:R-:W2:Y:S04]  /*55d0*/  LDL.LU R8, [R1+0xec] ;  /* 0x0000ec0001087983 */ /* 0x000ea80000300800 */
[----:B------:R-:W0:Y:S04]  /*55e0*/  LDL.LU R23, [R1+0xe8] ;  /* 0x0000e80001177983 */ /* 0x000e280000300800 */
[----:B------:R-:W2:Y:S04]  /*55f0*/  LDL.LU R22, [R1+0xe4] ;  /* 0x0000e40001167983 */ /* 0x000ea80000300800 */
[----:B------:R-:W2:Y:S04]  /*5600*/  LDL.LU R21, [R1+0xe0] ;  /* 0x0000e00001157983 */ /* 0x000ea80000300800 */
[----:B------:R-:W2:Y:S04]  /*5610*/  LDL.LU R18, [R1+0xdc] ;  /* 0x0000dc0001127983 */ /* 0x000ea80000300800 */
[----:B------:R-:W2:Y:S01]  /*5620*/  LDL.LU R29, [R1+0xd8] ;  /* 0x0000d800011d7983 */ /* 0x000ea20000300800 */
[----:B---3--:R-:W-:-:S02]  /*5630*/  IMAD R13, R13, UR5, RZ ;  /* 0x000000050d0d7c24 */ /* 0x008fc4000f8e02ff */
[----:B------:R-:W-:Y:S02]  /*5640*/  IMAD R14, R14, UR5, RZ ;  /* 0x000000050e0e7c24 */ /* 0x000fe4000f8e02ff */
[----:B------:R-:W-:Y:S02]  /*5650*/  IMAD R15, R15, UR5, RZ ;  /* 0x000000050f0f7c24 */ /* 0x000fe4000f8e02ff */
[----:B------:R-:W-:-:S05]  /*5660*/  IMAD R12, R27, UR5, RZ ;  /* 0x000000051b0c7c24 */ /* 0x000fca000f8e02ff */
[----:B------:R-:W-:Y:S04]  /*5670*/  STL [R1+0xf78], R12 ;  /* 0x000f780c01007387 */ /* 0x000fe80000100800 */
[----:B------:R-:W3:Y:S04]  /*5680*/  LDL.LU R26, [R1+0xd4] ;  /* 0x0000d400011a7983 */ /* 0x000ee80000300800 */
[----:B------:R-:W3:Y:S04]  /*5690*/  LDL.LU R27, [R1+0xd0] ;  /* 0x0000d000011b7983 */ /* 0x000ee80000300800 */
[----:B------:R-:W-:Y:S04]  /*56a0*/  STL [R1+0xf7c], R13 ;  /* 0x000f7c0d01007387 */ /* 0x000fe80000100800 */
[----:B------:R-:W-:Y:S04]  /*56b0*/  STL [R1+0xf80], R14 ;  /* 0x000f800e01007387 */ /* 0x000fe80000100800 */
[----:B------:R-:W-:Y:S01]  /*56c0*/  STL [R1+0xf84], R15 ;  /* 0x000f840f01007387 */ /* 0x000fe20000100800 */
[----:B----4-:R-:W-:-:S02]  /*56d0*/  IMAD R7, R7, UR5, RZ ;  /* 0x0000000507077c24 */ /* 0x010fc4000f8e02ff */
[----:B------:R-:W-:-:S03]  /*56e0*/  IMAD R10, R10, UR5, RZ ;  /* 0x000000050a0a7c24 */ /* 0x000fc6000f8e02ff */
[----:B------:R-:W-:Y:S01]  /*56f0*/  STL [R1+0xf88], R7 ;  /* 0x000f880701007387 */ /* 0x000fe20000100800 */
[----:B------:R-:W-:-:S03]  /*5700*/  IMAD R9, R9, UR5, RZ ;  /* 0x0000000509097c24 */ /* 0x000fc6000f8e02ff */
[----:B------:R-:W-:Y:S01]  /*5710*/  STL [R1+0xf8c], R10 ;  /* 0x000f8c0a01007387 */ /* 0x000fe20000100800 */
[----:B------:R-:W-:-:S03]  /*5720*/  IMAD R3, R24, UR5, RZ ;  /* 0x0000000518037c24 */ /* 0x000fc6000f8e02ff */
[----:B------:R-:W-:Y:S01]  /*5730*/  STL [R1+0xf90], R9 ;  /* 0x000f900901007387 */ /* 0x000fe20000100800 */
[----:B------:R-:W-:-:S03]  /*5740*/  IMAD R5, R5, UR5, RZ ;  /* 0x0000000505057c24 */ /* 0x000fc6000f8e02ff */
[----:B------:R1:W-:Y:S01]  /*5750*/  STL [R1+0xf94], R3 ;  /* 0x000f940301007387 */ /* 0x0003e20000100800 */
[----:B------:R-:W-:-:S03]  /*5760*/  IMAD R6, R6, UR5, RZ ;  /* 0x0000000506067c24 */ /* 0x000fc6000f8e02ff */
[----:B------:R-:W-:Y:S01]  /*5770*/  STL [R1+0xf98], R5 ;  /* 0x000f980501007387 */ /* 0x000fe20000100800 */
[----:B------:R-:W-:-:S03]  /*5780*/  IMAD R11, R11, UR5, RZ ;  /* 0x000000050b0b7c24 */ /* 0x000fc6000f8e02ff */
[----:B------:R-:W-:Y:S04]  /*5790*/  STL [R1+0xf9c], R6 ;  /* 0x000f9c0601007387 */ /* 0x000fe80000100800 */
[----:B------:R-:W-:Y:S01]  /*57a0*/  STL [R1+0xfa0], R11 ;  /* 0x000fa00b01007387 */ /* 0x000fe20000100800 */
[----:B--2---:R-:W-:Y:S02]  /*57b0*/  IMAD R4, R4, UR5, RZ ;  /* 0x0000000504047c24 */ /* 0x004fe4000f8e02ff */
[----:B------:R-:W-:-:S03]  /*57c0*/  IMAD R8, R8, UR5, RZ ;  /* 0x0000000508087c24 */ /* 0x000fc6000f8e02ff */
[----:B------:R-:W-:Y:S01]  /*57d0*/  STL [R1+0xfa4], R4 ;  /* 0x000fa40401007387 */ /* 0x000fe20000100800 */
[----:B0-----:R-:W-:-:S03]  /*57e0*/  IMAD R0, R23, UR5, RZ ;  /* 0x0000000517007c24 */ /* 0x001fc6000f8e02ff */
[----:B------:R-:W-:Y:S01]  /*57f0*/  STL [R1+0xfa8], R8 ;  /* 0x000fa80801007387 */ /* 0x000fe20000100800 */
[----:B------:R-:W-:-:S03]  /*5800*/  IMAD R28, R22, UR5, RZ ;  /* 0x00000005161c7c24 */ /* 0x000fc6000f8e02ff */
[----:B------:R0:W-:Y:S01]  /*5810*/  STL [R1+0x3c], R0 ;  /* 0x00003c0001007387 */ /* 0x0001e20000100800 */
[----:B-1----:R-:W-:Y:S02]  /*5820*/  IMAD R3, R21, UR5, RZ ;  /* 0x0000000515037c24 */ /* 0x002fe4000f8e02ff */
[----:B------:R-:W-:-:S03]  /*5830*/  IMAD R2, R18, UR5, RZ ;  /* 0x0000000512027c24 */ /* 0x000fc6000f8e02ff */
[----:B------:R-:W-:Y:S01]  /*5840*/  STL [R1+0x58], R3 ;  /* 0x0000580301007387 */ /* 0x000fe20000100800 */
[----:B0-----:R-:W-:-:S03]  /*5850*/  IMAD R0, R29, UR5, RZ ;  /* 0x000000051d007c24 */ /* 0x001fc6000f8e02ff */
[----:B------:R-:W-:Y:S04]  /*5860*/  STL [R1+0x50], R28 ;  /* 0x0000501c01007387 */ /* 0x000fe80000100800 */
[----:B------:R-:W-:Y:S04]  /*5870*/  STL [R1+0x60], R2 ;  /* 0x0000600201007387 */ /* 0x000fe80000100800 */
[----:B------:R0:W-:Y:S04]  /*5880*/  STL [R1+0xfac], R28 ;  /* 0x000fac1c01007387 */ /* 0x0001e80000100800 */
[----:B------:R1:W-:Y:S04]  /*5890*/  STL [R1+0x64], R0 ;  /* 0x0000640001007387 */ /* 0x0003e80000100800 */
[----:B0-----:R-:W2:Y:S01]  /*58a0*/  LDL.LU R28, [R1+0xb8] ;  /* 0x0000b800011c7983 */ /* 0x001ea20000300800 */
[----:B---3--:R-:W-:-:S02]  /*58b0*/  IMAD R2, R26, UR5, RZ ;  /* 0x000000051a027c24 */ /* 0x008fc4000f8e02ff */
[----:B-1----:R-:W-:-:S03]  /*58c0*/  IMAD R0, R27, UR5, RZ ;  /* 0x000000051b007c24 */ /* 0x002fc6000f8e02ff */
[----:B------:R-:W-:Y:S04]  /*58d0*/  STL [R1+0x70], R2 ;  /* 0x0000700201007387 */ /* 0x000fe80000100800 */
[----:B--2---:R0:W-:Y:S04]  /*58e0*/  STL [R1+0xfb0], R28 ;  /* 0x000fb01c01007387 */ /* 0x0041e80000100800 */
[----:B------:R-:W-:Y:S04]  /*58f0*/  STL [R1+0x74], R0 ;  /* 0x0000740001007387 */ /* 0x000fe80000100800 */
[----:B0-----:R-:W2:Y:S04]  /*5900*/  LDL.LU R28, [R1+0xbc] ;  /* 0x0000bc00011c7983 */ /* 0x001ea80000300800 */
[----:B--2---:R0:W-:Y:S04]  /*5910*/  STL [R1+0xfb4], R28 ;  /* 0x000fb41c01007387 */ /* 0x0041e80000100800 */
[----:B0-----:R-:W2:Y:S04]  /*5920*/  LDL.LU R28, [R1+0xc8] ;  /* 0x0000c800011c7983 */ /* 0x001ea80000300800 */
[----:B------:R-:W3:Y:S04]  /*5930*/  LDL.LU R8, [R1+0xac] ;  /* 0x0000ac0001087983 */ /* 0x000ee80000300800 */
        /* <DEDUP_REMOVED lines=26> */
[----:B------:R-:W4:Y:S01]  /*5ae0*/  LDL.LU R0, [R1+0x8] ;  /* 0x0000080001007983 */ /* 0x000f220000300800 */
[----:B--2---:R-:W-:-:S05]  /*5af0*/  IMAD R28, R28, UR5, RZ ;  /* 0x000000051c1c7c24 */ /* 0x004fca000f8e02ff */
[----:B------:R0:W-:Y:S04]  /*5b00*/  STL [R1+0x7c], R28 ;  /* 0x00007c1c01007387 */ /* 0x0001e80000100800 */
[----:B0-----:R-:W2:Y:S02]  /*5b10*/  LDL.LU R28, [R1+0xfb4] ;  /* 0x000fb400011c7983 */ /* 0x001ea40000300800 */
[----:B--2---:R-:W-:-:S05]  /*5b20*/  IMAD R28, R28, UR5, RZ ;  /* 0x000000051c1c7c24 */ /* 0x004fca000f8e02ff */
[----:B------:R0:W-:Y:S04]  /*5b30*/  STL [R1+0x80], R28 ;  /* 0x0000801c01007387 */ /* 0x0001e80000100800 */
[----:B0-----:R-:W2:Y:S01]  /*5b40*/  LDL.LU R28, [R1+0xfb0] ;  /* 0x000fb000011c7983 */ /* 0x001ea20000300800 */
[----:B---3--:R-:W-:Y:S02]  /*5b50*/  IMAD R8, R8, UR5, RZ ;  /* 0x0000000508087c24 */ /* 0x008fe4000f8e02ff */
[----:B----4-:R-:W-:Y:S02]  /*5b60*/  IMAD R4, R4, UR5, RZ ;  /* 0x0000000504047c24 */ /* 0x010fe4000f8e02ff */
[----:B------:R-:W-:Y:S02]  /*5b70*/  IMAD R11, R11, UR5, RZ ;  /* 0x000000050b0b7c24 */ /* 0x000fe4000f8e02ff */
[----:B------:R-:W-:-:S02]  /*5b80*/  IMAD R6, R6, UR5, RZ ;  /* 0x0000000506067c24 */ /* 0x000fc4000f8e02ff */
[----:B------:R-:W-:Y:S02]  /*5b90*/  IMAD R5, R5, UR5, RZ ;  /* 0x0000000505057c24 */ /* 0x000fe4000f8e02ff */
[----:B------:R-:W-:Y:S02]  /*5ba0*/  IMAD R3, R3, UR5, RZ ;  /* 0x0000000503037c24 */ /* 0x000fe4000f8e02ff */
[----:B------:R-:W-:Y:S02]  /*5bb0*/  IMAD R9, R9, UR5, RZ ;  /* 0x0000000509097c24 */ /* 0x000fe4000f8e02ff */
[----:B------:R-:W-:Y:S02]  /*5bc0*/  IMAD R10, R10, UR5, RZ ;  /* 0x000000050a0a7c24 */ /* 0x000fe4000f8e02ff */
        /* <DEDUP_REMOVED lines=18> */
[----:B--2---:R-:W-:-:S05]  /*5cf0*/  IMAD R28, R28, UR5, RZ ;  /* 0x000000051c1c7c24 */ /* 0x004fca000f8e02ff */
[----:B------:R0:W-:Y:S04]  /*5d00*/  STL [R1+0x88], R28 ;  /* 0x0000881c01007387 */ /* 0x0001e80000100800 */
[----:B0-----:R-:W2:Y:S04]  /*5d10*/  LDL.LU R28, [R1+0xfac] ;  /* 0x000fac00011c7983 */ /* 0x001ea80000300800 */
[----:B------:R0:W-:Y:S04]  /*5d20*/  STL [R1+0x94], R8 ;  /* 0x0000940801007387 */ /* 0x0001e80000100800 */
[----:B0-----:R-:W3:Y:S04]  /*5d30*/  LDL.LU R8, [R1+0xfa8] ;  /* 0x000fa80001087983 */ /* 0x001ee80000300800 */
[----:B------:R0:W-:Y:S04]  /*5d40*/  STL [R1+0x98], R4 ;  /* 0x0000980401007387 */ /* 0x0001e80000100800 */
[----:B0-----:R-:W4:Y:S04]  /*5d50*/  LDL.LU R4, [R1+0xfa4] ;  /* 0x000fa40001047983 */ /* 0x001f280000300800 */
        /* <DEDUP_REMOVED lines=47> */
[----:B0-----:R-:W3:Y:S01]  /*6050*/  LDL.LU R27, [R1+0xf44] ;  /* 0x000f4400011b7983 */ /* 0x001ee20000300800 */
[----:B------:R-:W-:-:S05]  /*6060*/  IMAD R2, R2, UR5, RZ ;  /* 0x0000000502027c24 */ /* 0x000fca000f8e02ff */
[----:B------:R0:W-:Y:S02]  /*6070*/  STL [R1+0xfc], R2 ;  /* 0x0000fc0201007387 */ /* 0x0001e40000100800 */
[----:B0-----:R-:W-:-:S05]  /*6080*/  IMAD R2, R0, UR5, RZ ;  /* 0x0000000500027c24 */ /* 0x001fca000f8e02ff */
[----:B------:R2:W-:Y:S01]  /*6090*/  STL [R1+0x104], R2 ;  /* 0x0001040201007387 */ /* 0x0005e20000100800 */
[----:B----4-:R-:W-:Y:S02]  /*60a0*/  IMAD R18, R18, UR5, RZ ;  /* 0x0000000512127c24 */ /* 0x010fe4000f8e02ff */
[----:B--2---:R-:W-:Y:S02]  /*60b0*/  IMAD R2, R29, UR5, RZ ;  /* 0x000000051d027c24 */ /* 0x004fe4000f8e02ff */
[----:B---3--:R-:W-:Y:S02]  /*60c0*/  IMAD R0, R26, UR5, RZ ;  /* 0x000000051a007c24 */ /* 0x008fe4000f8e02ff */
[----:B------:R-:W-:-:S05]  /*60d0*/  IMAD R27, R27, UR5, RZ ;  /* 0x000000051b1b7c24 */ /* 0x000fca000f8e02ff */
[----:B------:R-:W-:Y:S04]  /*60e0*/  STL [R1+0x10c], R27 ;  /* 0x00010c1b01007387 */ /* 0x000fe80000100800 */
[----:B------:R0:W-:Y:S04]  /*60f0*/  STL [R1+0x110], R0 ;  /* 0x0001100001007387 */ /* 0x0001e80000100800 */
[----:B------:R1:W-:Y:S01]  /*6100*/  STL [R1+0x118], R2 ;  /* 0x0001180201007387 */ /* 0x0003e20000100800 */
[----:B0-----:R-:W-:-:S03]  /*6110*/  IMAD R0, R21, UR5, RZ ;  /* 0x0000000515007c24 */ /* 0x001fc6000f8e02ff */
[----:B------:R0:W-:Y:S01]  /*6120*/  STL [R1+0x11c], R18 ;  /* 0x00011c1201007387 */ /* 0x0001e20000100800 */
[----:B-1----:R-:W-:-:S03]  /*6130*/  IMAD R2, R22, UR5, RZ ;  /* 0x0000000516027c24 */ /* 0x002fc6000f8e02ff */
[----:B------:R1:W-:Y:S04]  /*6140*/  STL [R1+0x124], R0 ;  /* 0x0001240001007387 */ /* 0x0003e80000100800 */
[----:B------:R2:W-:Y:S01]  /*6150*/  STL [R1+0x128], R2 ;  /* 0x0001280201007387 */ /* 0x0005e20000100800 */
[----:B0-----:R-:W-:Y:S02]  /*6160*/  IMAD R18, R23, UR5, RZ ;  /* 0x0000000517127c24 */ /* 0x001fe4000f8e02ff */
[----:B-1----:R-:W-:-:S03]  /*6170*/  IMAD R0, R24, UR5, RZ ;  /* 0x0000000518007c24 */ /* 0x002fc6000f8e02ff */
[----:B------:R-:W-:Y:S01]  /*6180*/  STL [R1+0x130], R18 ;  /* 0x0001301201007387 */ /* 0x000fe20000100800 */
[----:B--2---:R-:W-:-:S03]  /*6190*/  IMAD R2, R25, UR5, RZ ;  /* 0x0000000519027c24 */ /* 0x004fc6000f8e02ff */
[----:B------:R-:W-:Y:S01]  /*61a0*/  STL [R1+0x138], R0 ;  /* 0x0001380001007387 */ /* 0x000fe20000100800 */
[----:B------:R-:W-:-:S03]  /*61b0*/  IMAD R27, R20, UR5, RZ ;  /* 0x00000005141b7c24 */ /* 0x000fc6000f8e02ff */
[----:B------:R-:W-:Y:S04]  /*61c0*/  STL [R1+0x140], R2 ;  /* 0x0001400201007387 */ /* 0x000fe80000100800 */
[----:B------:R0:W-:Y:S01]  /*61d0*/  STL [R1+0xec8], R2 ;  /* 0x000ec80201007387 */ /* 0x0001e20000100800 */
[----:B------:R-:W-:-:S03]  /*61e0*/  IMAD R26, R16, UR5, RZ ;  /* 0x00000005101a7c24 */ /* 0x000fc6000f8e02ff */
[----:B------:R-:W-:Y:S01]  /*61f0*/  STL [R1+0x148], R27 ;  /* 0x0001481b01007387 */ /* 0x000fe20000100800 */
[----:B0-----:R-:W-:-:S03]  /*6200*/  IMAD R2, R17, UR5, RZ ;  /* 0x0000000511027c24 */ /* 0x001fc6000f8e02ff */
[----:B------:R-:W-:Y:S04]  /*6210*/  STL [R1+0xecc], R27 ;  /* 0x000ecc1b01007387 */ /* 0x000fe80000100800 */
[----:B------:R0:W-:Y:S01]  /*6220*/  STL [R1+0x15c], R2 ;  /* 0x00015c0201007387 */ /* 0x0001e20000100800 */
[----:B------:R-:W-:-:S03]  /*6230*/  IMAD R0, R19, UR5, RZ ;  /* 0x0000000513007c24 */ /* 0x000fc6000f8e02ff */
[----:B------:R-:W-:Y:S01]  /*6240*/  STL [R1+0xed0], R12 ;  /* 0x000ed00c01007387 */ /* 0x000fe20000100800 */
[----:B0-----:R-:W-:-:S03]  /*6250*/  SHF.R.S32.HI R2, RZ, 0x1f, R12 ;  /* 0x0000001fff027819 */ /* 0x001fc6000001140c */
[----:B------:R-:W-:Y:S04]  /*6260*/  STL [R1+0x14c], R26 ;  /* 0x00014c1a01007387 */ /* 0x000fe80000100800 */
[----:B------:R0:W-:Y:S04]  /*6270*/  STL [R1+0x8], R2 ;  /* 0x0000080201007387 */ /* 0x0001e80000100800 */
[----:B------:R-:W-:Y:S01]  /*6280*/  STL [R1+0xed4], R26 ;  /* 0x000ed41a01007387 */ /* 0x000fe20000100800 */
[----:B0-----:R-:W-:-:S03]  /*6290*/  SHF.R.S32.HI R2, RZ, 0x1f, R13 ;  /* 0x0000001fff027819 */ /* 0x001fc6000001140d */
[----:B------:R-:W-:Y:S04]  /*62a0*/  STL [R1+0xed8], R13 ;  /* 0x000ed80d01007387 */ /* 0x000fe80000100800 */
[----:B------:R-:W-:Y:S04]  /*62b0*/  STL [R1+0x154], R0 ;  /* 0x0001540001007387 */ /* 0x000fe80000100800 */
[----:B------:R0:W-:Y:S01]  /*62c0*/  STL [R1+0x4], R2 ;  /* 0x0000040201007387 */ /* 0x0001e20000100800 */
[----:B------:R-:W-:-:S03]  /*62d0*/  SHF.R.S32.HI R29, RZ, 0x1f, R15 ;  /* 0x0000001fff1d7819 */ /* 0x000fc6000001140f */
[----:B------:R1:W-:Y:S04]  /*62e0*/  STL [R1+0xedc], R0 ;  /* 0x000edc0001007387 */ /* 0x0003e80000100800 */
[----:B------:R-:W2:Y:S01]  /*62f0*/  LDL R25, [R1+0x3c] ;  /* 0x00003c0001197983 */ /* 0x000ea20000100800 */
[----:B0-----:R-:W-:-:S03]  /*6300*/  SHF.R.S32.HI R2, RZ, 0x1f, R14 ;  /* 0x0000001fff027819 */ /* 0x001fc6000001140e */
[----:B-1----:R-:W3:Y:S01]  /*6310*/  LDL R0, [R1+0x88] ;  /* 0x0000880001007983 */ /* 0x002ee20000100800 */
[----:B------:R-:W-:-:S03]  /*6320*/  SHF.R.S32.HI R16, RZ, 0x1f, R7 ;  /* 0x0000001fff107819 */ /* 0x000fc60000011407 */
[----:B------:R0:W-:Y:S04]  /*6330*/  STL [R1], R2 ;  /* 0x0000000201007387 */ /* 0x0001e80000100800 */
[----:B------:R-:W4:Y:S04]  /*6340*/  LDL R13, [R1+0x94] ;  /* 0x00009400010d7983 */ /* 0x000f280000100800 */
[----:B------:R-:W4:Y:S04]  /*6350*/  LDL R26, [R1+0x98] ;  /* 0x00009800011a7983 */ /* 0x000f280000100800 */
[----:B------:R-:W4:Y:S04]  /*6360*/  LDL R12, [R1+0x9c] ;  /* 0x00009c00010c7983 */ /* 0x000f280000100800 */
[----:B------:R-:W4:Y:S04]  /*6370*/  LDL R27, [R1+0x90] ;  /* 0x00009000011b7983 */ /* 0x000f280000100800 */
[----:B0-----:R-:W4:Y:S04]  /*6380*/  LDL R2, [R1+0x8c] ;  /* 0x00008c0001027983 */ /* 0x001f280000100800 */
[----:B------:R0:W-:Y:S01]  /*6390*/  STL [R1+0xee0], R14 ;  /* 0x000ee00e01007387 */ /* 0x0001e20000100800 */
[----:B------:R-:W-:-:S03]  /*63a0*/  SHF.R.S32.HI R17, RZ, 0x1f, R10 ;  /* 0x0000001fff117819 */ /* 0x000fc6000001140a */
[----:B0-----:R-:W3:Y:S04]  /*63b0*/  LDL R14, [R1+0x80] ;  /* 0x00008000010e7983 */ /* 0x001ee80000100800 */
[----:B------:R0:W-:Y:S04]  /*63c0*/  STL [R1+0xee8], R29 ;  /* 0x000ee81d01007387 */ /* 0x0001e80000100800 */
[----:B0-----:R-:W4:Y:S04]  /*63d0*/  LDL R29, [R1+0x7c] ;  /* 0x00007c00011d7983 */ /* 0x001f280000100800 */
[----:B------:R0:W-:Y:S04]  /*63e0*/  STL [R1+0xee4], R15 ;  /* 0x000ee40f01007387 */ /* 0x0001e80000100800 */
        /* <DEDUP_REMOVED lines=8> */
[----:B0-----:R-:W4:Y:S01]  /*6470*/  LDL R10, [R1+0x58] ;  /* 0x00005800010a7983 */ /* 0x001f220000100800 */
[----:B------:R-:W-:-:S02]  /*6480*/  SHF.R.S32.HI R18, RZ, 0x1f, R9 ;  /* 0x0000001fff127819 */ /* 0x000fc40000011409 */
[----:B------:R-:W-:Y:S02]  /*6490*/  SHF.R.S32.HI R19, RZ, 0x1f, R3 ;  /* 0x0000001fff137819 */ /* 0x000fe40000011403 */
[----:B------:R-:W-:Y:S01]  /*64a0*/  SHF.R.S32.HI R20, RZ, 0x1f, R5 ;  /* 0x0000001fff147819 */ /* 0x000fe20000011405 */
[----:B------:R-:W-:Y:S01]  /*64b0*/  STL [R1+0xf00], R18 ;  /* 0x000f001201007387 */ /* 0x000fe20000100800 */
[----:B------:R-:W-:-:S03]  /*64c0*/  SHF.R.S32.HI R21, RZ, 0x1f, R6 ;  /* 0x0000001fff157819 */ /* 0x000fc60000011406 */
[----:B------:R-:W-:Y:S01]  /*64d0*/  STL [R1+0xefc], R9 ;  /* 0x000efc0901007387 */ /* 0x000fe20000100800 */
[----:B------:R-:W-:-:S03]  /*64e0*/  SHF.R.S32.HI R22, RZ, 0x1f, R11 ;  /* 0x0000001fff167819 */ /* 0x000fc6000001140b */
[----:B------:R-:W-:Y:S01]  /*64f0*/  STL [R1+0xf08], R19 ;  /* 0x000f081301007387 */ /* 0x000fe20000100800 */
[----:B------:R-:W-:-:S03]  /*6500*/  SHF.R.S32.HI R23, RZ, 0x1f, R4 ;  /* 0x0000001fff177819 */ /* 0x000fc60000011404 */
[----:B------:R3:W-:Y:S01]  /*6510*/  STL [R1+0xf04], R3 ;  /* 0x000f040301007387 */ /* 0x0007e20000100800 */
[----:B------:R-:W-:-:S03]  /*6520*/  SHF.R.S32.HI R24, RZ, 0x1f, R8 ;  /* 0x0000001fff187819 */ /* 0x000fc60000011408 */
[----:B------:R-:W-:Y:S04]  /*6530*/  STL [R1+0xf10], R20 ;  /* 0x000f101401007387 */ /* 0x000fe80000100800 */
[----:B------:R-:W-:Y:S04]  /*6540*/  STL [R1+0xf0c], R5 ;  /* 0x000f0c0501007387 */ /* 0x000fe80000100800 */
[----:B------:R-:W-:Y:S01]  /*6550*/  STL [R1+0xf18], R21 ;  /* 0x000f181501007387 */ /* 0x000fe20000100800 */
[----:B------:R-:W-:-:S03]  /*6560*/  SHF.R.S32.HI R28, RZ, 0x1f, R28 ;  /* 0x0000001fff1c7819 */ /* 0x000fc6000001141c */
[----:B------:R-:W-:Y:S04]  /*6570*/  STL [R1+0xf14], R6 ;  /* 0x000f140601007387 */ /* 0x000fe80000100800 */
[----:B------:R-:W-:Y:S04]  /*6580*/  STL [R1+0xf20], R22 ;  /* 0x000f201601007387 */ /* 0x000fe80000100800 */
[----:B------:R-:W-:Y:S04]  /*6590*/  STL [R1+0xf1c], R11 ;  /* 0x000f1c0b01007387 */ /* 0x000fe80000100800 */
[----:B------:R-:W-:Y:S04]  /*65a0*/  STL [R1+0xf28], R23 ;  /* 0x000f281701007387 */ /* 0x000fe80000100800 */
[----:B------:R4:W-:Y:S04]  /*65b0*/  STL [R1+0xf24], R4 ;  /* 0x000f240401007387 */ /* 0x0009e80000100800 */
[----:B------:R-:W-:Y:S04]  /*65c0*/  STL [R1+0xf30], R24 ;  /* 0x000f301801007387 */ /* 0x000fe80000100800 */
[----:B------:R-:W-:Y:S01]  /*65d0*/  STL [R1+0xf2c], R8 ;  /* 0x000f2c0801007387 */ /* 0x000fe20000100800 */
[----:B--2---:R-:W-:-:S05]  /*65e0*/  SHF.R.S32.HI R25, RZ, 0x1f, R25 ;  /* 0x0000001fff197819 */ /* 0x004fca0000011419 */
[----:B------:R-:W-:Y:S04]  /*65f0*/  STL [R1+0xf34], R25 ;  /* 0x000f341901007387 */ /* 0x000fe80000100800 */
[----:B------:R-:W-:Y:S01]  /*6600*/  STL [R1+0xf38], R28 ;  /* 0x000f381c01007387 */ /* 0x000fe20000100800 */
[----:B---3--:R-:W-:Y:S02]  /*6610*/  SHF.R.S32.HI R3, RZ, 0x1f, R7 ;  /* 0x0000001fff037819 */ /* 0x008fe40000011407 */
[----:B----4-:R-:W-:Y:S02]  /*6620*/  SHF.R.S32.HI R4, RZ, 0x1f, R17 ;  /* 0x0000001fff047819 */ /* 0x010fe40000011411 */
[----:B------:R-:W-:-:S05]  /*6630*/  SHF.R.S32.HI R5, RZ, 0x1f, R10 ;  /* 0x0000001fff057819 */ /* 0x000fca000001140a */
[----:B------:R0:W-:Y:S04]  /*6640*/  STL [R1+0xc], R5 ;  /* 0x00000c0501007387 */ /* 0x0001e80000100800 */
[----:B------:R1:W-:Y:S01]  /*6650*/  STL [R1+0x10], R4 ;  /* 0x0000100401007387 */ /* 0x0003e20000100800 */
[----:B0-----:R-:W-:-:S03]  /*6660*/  SHF.R.S32.HI R5, RZ, 0x1f, R16 ;  /* 0x0000001fff057819 */ /* 0x001fc60000011410 */
[----:B------:R0:W-:Y:S01]  /*6670*/  STL [R1+0x14], R3 ;  /* 0x0000140301007387 */ /* 0x0001e20000100800 */
[----:B-1----:R-:W-:-:S03]  /*6680*/  SHF.R.S32.HI R4, RZ, 0x1f, R15 ;  /* 0x0000001fff047819 */ /* 0x002fc6000001140f */
[----:B------:R1:W-:Y:S04]  /*6690*/  STL [R1+0x18], R5 ;  /* 0x0000180501007387 */ /* 0x0003e80000100800 */
[----:B------:R2:W-:Y:S01]  /*66a0*/  STL [R1+0x1c], R4 ;  /* 0x00001c0401007387 */ /* 0x0005e20000100800 */
[----:B0-----:R-:W-:Y:S02]  /*66b0*/  SHF.R.S32.HI R3, RZ, 0x1f, R29 ;  /* 0x0000001fff037819 */ /* 0x001fe4000001141d */
[----:B-1----:R-:W-:-:S03]  /*66c0*/  SHF.R.S32.HI R5, RZ, 0x1f, R14 ;  /* 0x0000001fff057819 */ /* 0x002fc6000001140e */
[----:B------:R0:W-:Y:S01]  /*66d0*/  STL [R1+0x20], R3 ;  /* 0x0000200301007387 */ /* 0x0001e20000100800 */
[----:B--2---:R-:W-:-:S03]  /*66e0*/  SHF.R.S32.HI R4, RZ, 0x1f, R0 ;  /* 0x0000001fff047819 */ /* 0x004fc60000011400 */
[----:B------:R-:W-:Y:S01]  /*66f0*/  STL [R1+0x24], R5 ;  /* 0x0000240501007387 */ /* 0x000fe20000100800 */
[----:B------:R-:W-:-:S03]  /*6700*/  SHF.R.S32.HI R0, RZ, 0x1f, R26 ;  /* 0x0000001fff007819 */ /* 0x000fc6000001141a */
[----:B------:R1:W-:Y:S01]  /*6710*/  STL [R1+0x28], R4 ;  /* 0x0000280401007387 */ /* 0x0003e20000100800 */
[----:B0-----:R-:W-:-:S05]  /*6720*/  SHF.R.S32.HI R3, RZ, 0x1f, R13 ;  /* 0x0000001fff037819 */ /* 0x001fca000001140d */
[----:B------:R0:W-:Y:S01]  /*6730*/  STL [R1+0x2c], R3 ;  /* 0x00002c0301007387 */ /* 0x0001e20000100800 */
[----:B-1----:R-:W-:-:S03]  /*6740*/  SHF.R.S32.HI R4, RZ, 0x1f, R12 ;  /* 0x0000001fff047819 */ /* 0x002fc6000001140c */
[----:B------:R1:W-:Y:S04]  /*6750*/  STL [R1+0x30], R0 ;  /* 0x0000300001007387 */ /* 0x0003e80000100800 */
[----:B------:R-:W-:Y:S04]  /*6760*/  STL [R1+0x34], R4 ;  /* 0x0000340401007387 */ /* 0x000fe80000100800 */
[----:B------:R-:W2:Y:S01]  /*6770*/  LDL R28, [R1+0x6c] ;  /* 0x00006c00011c7983 */ /* 0x000ea20000100800 */
[----:B0-----:R-:W-:Y:S02]  /*6780*/  SHF.R.S32.HI R3, RZ, 0x1f, R27 ;  /* 0x0000001fff037819 */ /* 0x001fe4000001141b */
[----:B-1----:R-:W-:-:S03]  /*6790*/  SHF.R.S32.HI R0, RZ, 0x1f, R2 ;  /* 0x0000001fff007819 */ /* 0x002fc60000011402 */
[----:B------:R-:W-:Y:S04]  /*67a0*/  STL [R1+0x38], R3 ;  /* 0x0000380301007387 */ /* 0x000fe80000100800 */
[----:B--2---:R0:W-:Y:S04]  /*67b0*/  STL [R1+0xf3c], R28 ;  /* 0x000f3c1c01007387 */ /* 0x0041e80000100800 */
[----:B------:R-:W-:Y:S04]  /*67c0*/  STL [R1+0x40], R0 ;  /* 0x0000400001007387 */ /* 0x000fe80000100800 */
[----:B0-----:R-:W2:Y:S04]  /*67d0*/  LDL R28, [R1+0x78] ;  /* 0x00007800011c7983 */ /* 0x001ea80000100800 */
[----:B--2---:R0:W-:Y:S04]  /*67e0*/  STL [R1+0xf40], R28 ;  /* 0x000f401c01007387 */ /* 0x0041e80000100800 */
[----:B------:R-:W2:Y:S04]  /*67f0*/  LDL R25, [R1+0x68] ;  /* 0x0000680001197983 */ /* 0x000ea80000100800 */
[----:B------:R-:W3:Y:S04]  /*6800*/  LDL R24, [R1+0x5c] ;  /* 0x00005c0001187983 */ /* 0x000ee80000100800 */
[----:B0-----:R-:W4:Y:S04]  /*6810*/  LDL R28, [R1+0x84] ;  /* 0x00008400011c7983 */ /* 0x001f280000100800 */
[----:B------:R-:W3:Y:S04]  /*6820*/  LDL R8, [R1+0x54] ;  /* 0x0000540001087983 */ /* 0x000ee80000100800 */
        /* <DEDUP_REMOVED lines=24> */
[----:B------:R-:W3:Y:S01]  /*69b0*/  LDL R2, [R1+0x138] ;  /* 0x0001380001027983 */ /* 0x000ee20000100800 */
[----:B----4-:R-:W-:-:S05]  /*69c0*/  SHF.R.S32.HI R28, RZ, 0x1f, R28 ;  /* 0x0000001fff1c7819 */ /* 0x010fca000001141c */
[----:B------:R0:W-:Y:S04]  /*69d0*/  STL [R1+0x44], R28 ;  /* 0x0000441c01007387 */ /* 0x0001e80000100800 */
[----:B0-----:R-:W4:Y:S02]  /*69e0*/  LDL.LU R28, [R1+0xf40] ;  /* 0x000f4000011c7983 */ /* 0x001f240000300800 */
[----:B----4-:R-:W-:-:S05]  /*69f0*/  SHF.R.S32.HI R28, RZ, 0x1f, R28 ;  /* 0x0000001fff1c7819 */ /* 0x010fca000001141c */
[----:B------:R0:W-:Y:S04]  /*6a00*/  STL [R1+0x48], R28 ;  /* 0x0000481c01007387 */ /* 0x0001e80000100800 */
[----:B0-----:R-:W4:Y:S01]  /*6a10*/  LDL.LU R28, [R1+0xf3c] ;  /* 0x000f3c00011c7983 */ /* 0x001f220000300800 */
[----:B--2---:R-:W-:Y:S02]  /*6a20*/  SHF.R.S32.HI R25, RZ, 0x1f, R25 ;  /* 0x0000001fff197819 */ /* 0x004fe40000011419 */
[----:B---3--:R-:W-:Y:S02]  /*6a30*/  SHF.R.S32.HI R24, RZ, 0x1f, R24 ;  /* 0x0000001fff187819 */ /* 0x008fe40000011418 */
[----:B------:R-:W-:Y:S02]  /*6a40*/  SHF.R.S32.HI R8, RZ, 0x1f, R8 ;  /* 0x0000001fff087819 */ /* 0x000fe40000011408 */
[----:B------:R-:W-:-:S02]  /*6a50*/  SHF.R.S32.HI R23, RZ, 0x1f, R23 ;  /* 0x0000001fff177819 */ /* 0x000fc40000011417 */
[----:B------:R-:W-:Y:S02]  /*6a60*/  SHF.R.S32.HI R4, RZ, 0x1f, R4 ;  /* 0x0000001fff047819 */ /* 0x000fe40000011404 */
[----:B------:R-:W-:Y:S02]  /*6a70*/  SHF.R.S32.HI R22, RZ, 0x1f, R22 ;  /* 0x0000001fff167819 */ /* 0x000fe40000011416 */
[----:B------:R-:W-:Y:S02]  /*6a80*/  SHF.R.S32.HI R11, RZ, 0x1f, R11 ;  /* 0x0000001fff0b7819 */ /* 0x000fe4000001140b */
[----:B------:R-:W-:Y:S02]  /*6a90*/  SHF.R.S32.HI R21, RZ, 0x1f, R21 ;  /* 0x0000001fff157819 */ /* 0x000fe40000011415 */
        /* <DEDUP_REMOVED lines=20> */
[----:B----4-:R-:W-:-:S05]  /*6be0*/  SHF.R.S32.HI R28, RZ, 0x1f, R28 ;  /* 0x0000001fff1c7819 */ /* 0x010fca000001141c */
        /* <DEDUP_REMOVED lines=13> */
[----:B0-----:R-:W3:Y:S04]  /*6cc0*/  LDL.LU R22, [R1+0xf20] ;  /* 0x000f200001167983 */ /* 0x001ee80000300800 */
        /* <DEDUP_REMOVED lines=39> */
[----:B0-----:R-:W4:Y:S04]  /*6f40*/  LDL.LU R12, [R1+0xed0] ;  /* 0x000ed000010c7983 */ /* 0x001f280000300800 */
[----:B------:R0:W-:Y:S04]  /*6f50*/  STL [R1+0x184], R27 ;  /* 0x0001841b01007387 */ /* 0x0001e80000100800 */
[----:B0-----:R-:W3:Y:S04]  /*6f60*/  LDL.LU R27, [R1+0xecc] ;  /* 0x000ecc00011b7983 */ /* 0x001ee80000300800 */
[----:B------:R0:W-:Y:S04]  /*6f70*/  STL [R1+0x188], R2 ;  /* 0x0001880201007387 */ /* 0x0001e80000100800 */
[----:B0-----:R-:W4:Y:S01]  /*6f80*/  LDL.LU R2, [R1+0xec8] ;  /* 0x000ec80001027983 */ /* 0x001f220000300800 */
[----:B--2---:R-:W-:-:S02]  /*6f90*/  SHF.R.S32.HI R26, RZ, 0x1f, R26 ;  /* 0x0000001fff1a7819 */ /* 0x004fc4000001141a */
[----:B---3--:R-:W-:Y:S02]  /*6fa0*/  SHF.R.S32.HI R27, RZ, 0x1f, R27 ;  /* 0x0000001fff1b7819 */ /* 0x008fe4000001141b */
[----:B----4-:R-:W-:-:S05]  /*6fb0*/  SHF.R.S32.HI R2, RZ, 0x1f, R2 ;  /* 0x0000001fff027819 */ /* 0x010fca0000011402 */
[----:B------:R0:W-:Y:S04]  /*6fc0*/  STL [R1+0x18c], R2 ;  /* 0x00018c0201007387 */ /* 0x0001e80000100800 */
[----:B0-----:R-:W2:Y:S04]  /*6fd0*/  LDL.LU R2, [R1+0xec4] ;  /* 0x000ec40001027983 */ /* 0x001ea80000300800 */
[----:B------:R0:W-:Y:S04]  /*6fe0*/  STL [R1+0x190], R27 ;  /* 0x0001901b01007387 */ /* 0x0001e80000100800 */
[----:B0-----:R-:W3:Y:S04]  /*6ff0*/  LDL.LU R27, [R1+0xec0] ;  /* 0x000ec000011b7983 */ /* 0x001ee80000300800 */
[----:B------:R0:W-:Y:S04]  /*7000*/  STL [R1+0x194], R26 ;  /* 0x0001941a01007387 */ /* 0x0001e80000100800 */
[----:B0-----:R-:W4:Y:S01]  /*7010*/  LDL.LU R26, [R1+0xebc] ;  /* 0x000ebc00011a7983 */ /* 0x001f220000300800 */
[----:B------:R-:W-:-:S05]  /*7020*/  SHF.R.S32.HI R0, RZ, 0x1f, R0 ;  /* 0x0000001fff007819 */ /* 0x000fca0000011400 */
[----:B------:R3:W-:Y:S02]  /*7030*/  STL [R1+0x198], R0 ;  /* 0x0001980001007387 */ /* 0x0007e40000100800 */
[----:B---3--:R-:W-:-:S05]  /*7040*/  IADD3 R0, P4, R12, R27, RZ ;  /* 0x0000001b0c007210 */ /* 0x008fca0007f9e0ff */
[----:B------:R4:W-:Y:S02]  /*7050*/  STL [R1+0xdb8], R0 ;  /* 0x000db80001007387 */ /* 0x0009e40000100800 */
[----:B----4-:R-:W-:Y:S02]  /*7060*/  IADD3 R0, P3, R12, R26, RZ ;  /* 0x0000001a0c007210 */ /* 0x010fe40007f7e0ff */
[----:B------:R-:W3:Y:S04]  /*7070*/  LDL.LU R12, [R1] ;  /* 0x00000000010c7983 */ /* 0x000ee80000300800 */
[----:B------:R0:W-:Y:S02]  /*7080*/  STL [R1+0xdb0], R0 ;  /* 0x000db00001007387 */ /* 0x0001e40000100800 */
[----:B0-----:R-:W-:-:S05]  /*7090*/  IADD3 R0, P2, R13, R27, RZ ;  /* 0x0000001b0d007210 */ /* 0x001fca0007f5e0ff */
[----:B------:R0:W-:Y:S02]  /*70a0*/  STL [R1+0xdb4], R0 ;  /* 0x000db40001007387 */ /* 0x0001e40000100800 */
[----:B0-----:R-:W-:Y:S02]  /*70b0*/  IADD3 R0, P1, R13, R26, RZ ;  /* 0x0000001a0d007210 */ /* 0x001fe40007f3e0ff */
[----:B------:R-:W4:Y:S04]  /*70c0*/  LDL.LU R13, [R1+0x4] ;  /* 0x00000400010d7983 */ /* 0x000f280000300800 */
[----:B------:R0:W-:Y:S02]  /*70d0*/  STL [R1+0xda8], R0 ;  /* 0x000da80001007387 */ /* 0x0001e40000100800 */
[----:B0-----:R-:W-:-:S05]  /*70e0*/  IADD3 R0, P0, R14, R27, RZ ;  /* 0x0000001b0e007210 */ /* 0x001fca0007f1e0ff */
[----:B------:R0:W-:Y:S02]  /*70f0*/  STL [R1+0xdac], R0 ;  /* 0x000dac0001007387 */ /* 0x0001e40000100800 */
[----:B0-----:R-:W-:Y:S02]  /*7100*/  IADD3 R0, P6, R14, R26, RZ ;  /* 0x0000001a0e007210 */ /* 0x001fe40007fde0ff */
[----:B------:R-:W2:Y:S04]  /*7110*/  LDL.LU R14, [R1+0x8] ;  /* 0x00000800010e7983 */ /* 0x000ea80000300800 */
[----:B------:R0:W-:Y:S02]  /*7120*/  STL [R1+0xda0], R0 ;  /* 0x000da00001007387 */ /* 0x0001e40000100800 */
[----:B0-----:R-:W-:-:S05]  /*7130*/  IADD3 R0, P5, R15, R27, RZ ;  /* 0x0000001b0f007210 */ /* 0x001fca0007fbe0ff */
[----:B------:R2:W-:Y:S02]  /*7140*/  STL [R1+0xda4], R0 ;  /* 0x000da40001007387 */ /* 0x0005e40000100800 */
[----:B--2---:R-:W-:-:S05]  /*7150*/  IMAD.X R0, R14, 0x1, R2, P4 ;  /* 0x000000010e007824 */ /* 0x004fca00020e0602 */
[----:B------:R0:W-:Y:S04]  /*7160*/  STL [R1+0xd9c], R0 ;  /* 0x000d9c0001007387 */ /* 0x0001e80000100800 */
[----:B0-----:R-:W2:Y:S01]  /*7170*/  LDL.LU R0, [R1+0xeb8] ;  /* 0x000eb80001007983 */ /* 0x001ea20000300800 */
[----:B------:R-:W-:-:S05]  /*7180*/  IADD3 R15, P4, R15, R26, RZ ;  /* 0x0000001a0f0f7210 */ /* 0x000fca0007f9e0ff */
[----:B------:R0:W-:Y:S01]  /*7190*/  STL [R1+0xd98], R15 ;  /* 0x000d980f01007387 */ /* 0x0001e20000100800 */
[----:B--2---:R-:W-:Y:S01]  /*71a0*/  IMAD.X R14, R14, 0x1, R0, P3 ;  /* 0x000000010e0e7824 */ /* 0x004fe200018e0600 */
[----:B0-----:R-:W-:-:S04]  /*71b0*/  IADD3 R15, P3, R7, R27, RZ ;  /* 0x0000001b070f7210 */ /* 0x001fc80007f7e0ff */
[----:B------:R4:W-:Y:S04]  /*71c0*/  STL [R1+0xd8c], R14 ;  /* 0x000d8c0e01007387 */ /* 0x0009e80000100800 */
[----:B------:R0:W-:Y:S01]  /*71d0*/  STL [R1+0xd94], R15 ;  /* 0x000d940f01007387 */ /* 0x0001e20000100800 */
[----:B----4-:R-:W-:Y:S01]  /*71e0*/  IMAD.X R14, R13, 0x1, R2, P2 ;  /* 0x000000010d0e7824 */ /* 0x010fe200010e0602 */
[----:B0-----:R-:W-:-:S04]  /*71f0*/  IADD3 R15, P2, R7, R26, RZ ;  /* 0x0000001a070f7210 */ /* 0x001fc80007f5e0ff */
[----:B------:R0:W-:Y:S04]  /*7200*/  STL [R1+0xd90], R14 ;  /* 0x000d900e01007387 */ /* 0x0001e80000100800 */
[----:B------:R-:W-:Y:S01]  /*7210*/  STL [R1+0xd88], R15 ;  /* 0x000d880f01007387 */ /* 0x000fe20000100800 */
[----:B0-----:R-:W-:Y:S01]  /*7220*/  IMAD.X R14, R13, 0x1, R0, P1 ;  /* 0x000000010d0e7824 */ /* 0x001fe200008e0600 */
[-C--:B------:R-:W-:Y:S01]  /*7230*/  IADD3 R7, P1, R10, R27.reuse, RZ ;  /* 0x0000001b0a077210 */ /* 0x080fe20007f3e0ff */
[----:B---3--:R-:W-:Y:S01]  /*7240*/  IMAD.X R13, R12, 0x1, R2, P0 ;  /* 0x000000010c0d7824 */ /* 0x008fe200000e0602 */
[----:B------:R-:W-:Y:S02]  /*7250*/  IADD3 R10, P0, R10, R26, RZ ;  /* 0x0000001a0a0a7210 */ /* 0x000fe40007f1e0ff */
[----:B------:R-:W-:Y:S04]  /*7260*/  STL [R1+0xd7c], R14 ;  /* 0x000d7c0e01007387 */ /* 0x000fe80000100800 */
[----:B------:R0:W-:Y:S04]  /*7270*/  STL [R1+0xd84], R7 ;  /* 0x000d840701007387 */ /* 0x0001e80000100800 */
[----:B------:R-:W-:Y:S01]  /*7280*/  STL [R1+0xd80], R13 ;  /* 0x000d800d01007387 */ /* 0x000fe20000100800 */
[----:B0-----:R-:W-:Y:S01]  /*7290*/  IMAD.X R7, R12, 0x1, R0, P6 ;  /* 0x000000010c077824 */ /* 0x001fe200030e0600 */
[----:B------:R-:W-:-:S02]  /*72a0*/  IADD3 R12, P6, R9, R27, RZ ;  /* 0x0000001b090c7210 */ /* 0x000fc40007fde0ff */
[----:B------:R0:W-:Y:S04]  /*72b0*/  STL [R1+0xd78], R10 ;  /* 0x000d780a01007387 */ /* 0x0001e80000100800 */
[----:B------:R1:W-:Y:S04]  /*72c0*/  STL [R1+0xd6c], R7 ;  /* 0x000d6c0701007387 */ /* 0x0003e80000100800 */
[----:B------:R-:W-:Y:S01]  /*72d0*/  STL [R1+0xd74], R12 ;  /* 0x000d740c01007387 */ /* 0x000fe20000100800 */
[----:B0-----:R-:W-:-:S03]  /*72e0*/  IMAD.X R10, R29, 0x1, R2, P5 ;  /* 0x000000011d0a7824 */ /* 0x001fc600028e0602 */
[----:B------:R-:W2:Y:S01]  /*72f0*/  LDL.LU R14, [R1+0x3c] ;  /* 0x00003c00010e7983 */ /* 0x000ea20000300800 */
[----:B-1----:R-:W-:-:S03]  /*7300*/  IADD3 R7, P5, R9, R26, RZ ;  /* 0x0000001a09077210 */ /* 0x002fc60007fbe0ff */
[----:B------:R0:W-:Y:S01]  /*7310*/  STL [R1+0xd70], R10 ;  /* 0x000d700a01007387 */ /* 0x0001e20000100800 */
[----:B------:R-:W-:-:S03]  /*7320*/  IMAD.X R9, R16, 0x1, R2, P3 ;  /* 0x0000000110097824 */ /* 0x000fc600018e0602 */
[----:B------:R1:W-:Y:S01]  /*7330*/  STL [R1+0xd68], R7 ;  /* 0x000d680701007387 */ /* 0x0003e20000100800 */
[----:B0-----:R-:W-:Y:S01]  /*7340*/  IMAD.X R10, R29, 0x1, R0, P4 ;  /* 0x000000011d0a7824 */ /* 0x001fe200020e0600 */
[----:B-1----:R-:W-:-:S04]  /*7350*/  IADD3 R7, P4, R3, R27, RZ ;  /* 0x0000001b03077210 */ /* 0x002fc80007f9e0ff */
[----:B------:R-:W-:Y:S01]  /*7360*/  STL [R1+0xd5c], R10 ;  /* 0x000d5c0a01007387 */ /* 0x000fe20000100800 */
[----:B------:R-:W-:-:S03]  /*7370*/  IADD3 R3, P3, R3, R26, RZ ;  /* 0x0000001a03037210 */ /* 0x000fc60007f7e0ff */
[----:B------:R0:W-:Y:S04]  /*7380*/  STL [R1+0xd64], R7 ;  /* 0x000d640701007387 */ /* 0x0001e80000100800 */
[----:B------:R1:W-:Y:S04]  /*7390*/  STL [R1+0xd60], R9 ;  /* 0x000d600901007387 */ /* 0x0003e80000100800 */
[----:B------:R-:W3:Y:S01]  /*73a0*/  LDL.LU R13, [R1+0x50] ;  /* 0x00005000010d7983 */ /* 0x000ee20000300800 */
[----:B0-----:R-:W-:-:S03]  /*73b0*/  IMAD.X R7, R16, 0x1, R0, P2 ;  /* 0x0000000110077824 */ /* 0x001fc600010e0600 */
[----:B------:R0:W-:Y:S01]  /*73c0*/  STL [R1+0xd58], R3 ;  /* 0x000d580301007387 */ /* 0x0001e20000100800 */
[----:B-1----:R-:W-:-:S03]  /*73d0*/  IMAD.X R9, R17, 0x1, R2, P1 ;  /* 0x0000000111097824 */ /* 0x002fc600008e0602 */
[----:B------:R1:W-:Y:S01]  /*73e0*/  STL [R1+0xd4c], R7 ;  /* 0x000d4c0701007387 */ /* 0x0003e20000100800 */
[C---:B0-----:R-:W-:Y:S02]  /*73f0*/  IADD3 R3, P2, R5.reuse, R27, RZ ;  /* 0x0000001b05037210 */ /* 0x041fe40007f5e0ff */
[----:B-1----:R-:W-:-:S03]  /*7400*/  IADD3 R7, P1, R5, R26, RZ ;  /* 0x0000001a05077210 */ /* 0x002fc60007f3e0ff */
[----:B------:R0:W-:Y:S04]  /*7410*/  STL [R1+0xd54], R3 ;  /* 0x000d540301007387 */ /* 0x0001e80000100800 */
[----:B------:R-:W-:Y:S04]  /*7420*/  STL [R1+0xd50], R9 ;  /* 0x000d500901007387 */ /* 0x000fe80000100800 */
[----:B------:R-:W-:Y:S01]  /*7430*/  STL [R1+0xd48], R7 ;  /* 0x000d480701007387 */ /* 0x000fe20000100800 */
[----:B0-----:R-:W-:-:S03]  /*7440*/  IMAD.X R3, R17, 0x1, R0, P0 ;  /* 0x0000000111037824 */ /* 0x001fc600000e0600 */
[----:B------:R-:W4:Y:S01]  /*7450*/  LDL.LU R12, [R1+0x58] ;  /* 0x00005800010c7983 */ /* 0x000f220000300800 */
[----:B------:R-:W-:-:S03]  /*7460*/  IADD3 R5, P0, R6, R27, RZ ;  /* 0x0000001b06057210 */ /* 0x000fc60007f1e0ff */
[----:B------:R0:W-:Y:S04]  /*7470*/  STL [R1+0xd3c], R3 ;  /* 0x000d3c0301007387 */ /* 0x0001e80000100800 */
[----:B------:R1:W-:Y:S01]  /*7480*/  STL [R1+0xd44], R5 ;  /* 0x000d440501007387 */ /* 0x0003e20000100800 */
[----:B0-----:R-:W-:Y:S01]  /*7490*/  IMAD.X R3, R18, 0x1, R2, P6 ;  /* 0x0000000112037824 */ /* 0x001fe200030e0602 */
[----:B-1----:R-:W-:Y:S01]  /*74a0*/  IADD3 R5, P6, R6, R26, RZ ;  /* 0x0000001a06057210 */ /* 0x002fe20007fde0ff */
[----:B------:R-:W-:-:S03]  /*74b0*/  IMAD.X R6, R18, 0x1, R0, P5 ;  /* 0x0000000112067824 */ /* 0x000fc600028e0600 */
[----:B------:R0:W-:Y:S04]  /*74c0*/  STL [R1+0xd40], R3 ;  /* 0x000d400301007387 */ /* 0x0001e80000100800 */
[----:B------:R1:W-:Y:S04]  /*74d0*/  STL [R1+0xd38], R5 ;  /* 0x000d380501007387 */ /* 0x0003e80000100800 */
[----:B------:R1:W-:Y:S04]  /*74e0*/  STL [R1+0xd2c], R6 ;  /* 0x000d2c0601007387 */ /* 0x0003e80000100800 */
[----:B------:R-:W4:Y:S01]  /*74f0*/  LDL.LU R9, [R1+0x60] ;  /* 0x0000600001097983 */ /* 0x000f220000300800 */
[----:B0-----:R-:W-:Y:S01]  /*7500*/  IADD3 R3, P5, R11, R27, RZ ;  /* 0x0000001b0b037210 */ /* 0x001fe20007fbe0ff */
[----:B-1----:R-:W-:-:S04]  /*7510*/  IMAD.X R5, R19, 0x1, R2, P4 ;  /* 0x0000000113057824 */ /* 0x002fc800020e0602 */
[----:B------:R0:W-:Y:S01]  /*7520*/  STL [R1+0xd34], R3 ;  /* 0x000d340301007387 */ /* 0x0001e20000100800 */
[----:B------:R-:W-:-:S03]  /*7530*/  IMAD.X R6, R19, 0x1, R0, P3 ;  /* 0x0000000113067824 */ /* 0x000fc600018e0600 */
[----:B------:R1:W-:Y:S01]  /*7540*/  STL [R1+0xd30], R5 ;  /* 0x000d300501007387 */ /* 0x0003e20000100800 */
[----:B0-----:R-:W-:Y:S02]  /*7550*/  IADD3 R3, P4, R11, R26, RZ ;  /* 0x0000001a0b037210 */ /* 0x001fe40007f9e0ff */
[----:B-1----:R-:W-:-:S03]  /*7560*/  IADD3 R5, P3, R4, R27, RZ ;  /* 0x0000001b04057210 */ /* 0x002fc60007f7e0ff */
[----:B------:R0:W-:Y:S04]  /*7570*/  STL [R1+0xd28], R3 ;  /* 0x000d280301007387 */ /* 0x0001e80000100800 */
[----:B------:R-:W-:Y:S04]  /*7580*/  STL [R1+0xd1c], R6 ;  /* 0x000d1c0601007387 */ /* 0x000fe80000100800 */
[----:B------:R1:W-:Y:S01]  /*7590*/  STL [R1+0xd24], R5 ;  /* 0x000d240501007387 */ /* 0x0003e20000100800 */
[----:B0-----:R-:W-:Y:S01]  /*75a0*/  IMAD.X R3, R20, 0x1, R2, P2 ;  /* 0x0000000114037824 */ /* 0x001fe200010e0602 */
[----:B------:R-:W-:-:S02]  /*75b0*/  IADD3 R4, P2, R4, R26, RZ ;  /* 0x0000001a04047210 */ /* 0x000fc40007f5e0ff */
[----:B------:R-:W4:Y:S04]  /*75c0*/  LDL.LU R10, [R1+0x64] ;  /* 0x00006400010a7983 */ /* 0x000f280000300800 */
[----:B------:R0:W-:Y:S04]  /*75d0*/  STL [R1+0xd20], R3 ;  /* 0x000d200301007387 */ /* 0x0001e80000100800 */
[----:B------:R0:W-:Y:S01]  /*75e0*/  STL [R1+0xd18], R4 ;  /* 0x000d180401007387 */ /* 0x0001e20000100800 */
[----:B-1----:R-:W-:Y:S02]  /*75f0*/  IMAD.X R5, R21, 0x1, R2, P0 ;  /* 0x0000000115057824 */ /* 0x002fe400000e0602 */
[----:B0-----:R-:W-:Y:S01]  /*7600*/  IMAD.X R3, R20, 0x1, R0, P1 ;  /* 0x0000000114037824 */ /* 0x001fe200008e0600 */
[----:B------:R-:W-:-:S04]  /*7610*/  IADD3 R4, P1, R8, R27, RZ ;  /* 0x0000001b08047210 */ /* 0x000fc80007f3e0ff */
[----:B------:R0:W-:Y:S04]  /*7620*/  STL [R1+0xd0c], R3 ;  /* 0x000d0c0301007387 */ /* 0x0001e80000100800 */
[----:B------:R1:W-:Y:S04]  /*7630*/  STL [R1+0xd14], R4 ;  /* 0x000d140401007387 */ /* 0x0003e80000100800 */
[----:B------:R1:W-:Y:S01]  /*7640*/  STL [R1+0xd10], R5 ;  /* 0x000d100501007387 */ /* 0x0003e20000100800 */
[----:B0-----:R-:W-:-:S03]  /*7650*/  IADD3 R3, P0, R8, R26, RZ ;  /* 0x0000001a08037210 */ /* 0x001fc60007f1e0ff */
[----:B------:R-:W4:Y:S01]  /*7660*/  LDL.LU R17, [R1+0x70] ;  /* 0x0000700001117983 */ /* 0x000f220000300800 */
[----:B-1----:R-:W-:-:S03]  /*7670*/  IMAD.X R4, R21, 0x1, R0, P6 ;  /* 0x0000000115047824 */ /* 0x002fc600030e0600 */
[----:B------:R-:W-:Y:S04]  /*7680*/  STL [R1+0xd08], R3 ;  /* 0x000d080301007387 */ /* 0x000fe80000100800 */
[----:B------:R0:W-:Y:S01]  /*7690*/  STL [R1+0xcf8], R4 ;  /* 0x000cf80401007387 */ /* 0x0001e20000100800 */
[----:B------:R-:W-:-:S03]  /*76a0*/  IMAD.X R5, R22, 0x1, R2, P5 ;  /* 0x0000000116057824 */ /* 0x000fc600028e0602 */
[----:B------:R-:W4:Y:S01]  /*76b0*/  LDL.LU R7, [R1+0xc] ;  /* 0x00000c0001077983 */ /* 0x000f220000300800 */
[----:B0-----:R-:W-:Y:S02]  /*76c0*/  IMAD.X R4, R22, 0x1, R0, P4 ;  /* 0x0000000116047824 */ /* 0x001fe400020e0600 */
[----:B------:R-:W-:Y:S01]  /*76d0*/  IMAD.X R6, R24, 0x1, R2, P1 ;  /* 0x0000000118067824 */ /* 0x000fe200008e0602 */
[----:B--2---:R-:W-:-:S05]  /*76e0*/  IADD3 R3, P6, R14, R27, RZ ;  /* 0x0000001b0e037210 */ /* 0x004fca0007fde0ff */
[----:B------:R0:W-:Y:S04]  /*76f0*/  STL [R1+0xd00], R3 ;  /* 0x000d000301007387 */ /* 0x0001e80000100800 */
[----:B------:R1:W-:Y:S04]  /*7700*/  STL [R1+0xcfc], R5 ;  /* 0x000cfc0501007387 */ /* 0x0003e80000100800 */
[----:B------:R-:W2:Y:S01]  /*7710*/  LDL.LU R15, [R1+0x74] ;  /* 0x00007400010f7983 */ /* 0x000ea20000300800 */
[----:B0-----:R-:W-:-:S05]  /*7720*/  IADD3 R3, P5, R14, R26, RZ ;  /* 0x0000001a0e037210 */ /* 0x001fca0007fbe0ff */
[----:B------:R3:W-:Y:S01]  /*7730*/  STL [R1+0xd04], R3 ;  /* 0x000d040301007387 */ /* 0x0007e20000100800 */
[----:B-1----:R-:W-:-:S03]  /*7740*/  IMAD.X R5, R23, 0x1, R2, P3 ;  /* 0x0000000117057824 */ /* 0x002fc600018e0602 */
[----:B------:R0:W-:Y:S04]  /*7750*/  STL [R1+0xce8], R4 ;  /* 0x000ce80401007387 */ /* 0x0001e80000100800 */
[----:B------:R-:W2:Y:S01]  /*7760*/  LDL.LU R14, [R1+0x10] ;  /* 0x00001000010e7983 */ /* 0x000ea20000300800 */
[----:B---3--:R-:W-:Y:S01]  /*7770*/  IADD3 R3, P4, R13, R27, RZ ;  /* 0x0000001b0d037210 */ /* 0x008fe20007f9e0ff */
[----:B0-----:R-:W-:-:S04]  /*7780*/  IMAD.X R4, R23, 0x1, R0, P2 ;  /* 0x0000000117047824 */ /* 0x001fc800010e0600 */
[----:B------:R0:W-:Y:S04]  /*7790*/  STL [R1+0xcf0], R3 ;  /* 0x000cf00301007387 */ /* 0x0001e80000100800 */
[----:B------:R1:W-:Y:S01]  /*77a0*/  STL [R1+0xcec], R5 ;  /* 0x000cec0501007387 */ /* 0x0003e20000100800 */
[----:B0-----:R-:W-:-:S03]  /*77b0*/  IADD3 R3, P3, R13, R26, RZ ;  /* 0x0000001a0d037210 */ /* 0x001fc60007f7e0ff */
[----:B-1----:R-:W3:Y:S04]  /*77c0*/  LDL.LU R5, [R1+0x7c] ;  /* 0x00007c0001057983 */ /* 0x002ee80000300800 */
[----:B------:R4:W-:Y:S04]  /*77d0*/  STL [R1+0xcf4], R3 ;  /* 0x000cf40301007387 */ /* 0x0009e80000100800 */
[----:B------:R0:W-:Y:S04]  /*77e0*/  STL [R1+0xcd8], R4 ;  /* 0x000cd80401007387 */ /* 0x0001e80000100800 */
[----:B------:R-:W3:Y:S01]  /*77f0*/  LDL.LU R13, [R1+0x14] ;  /* 0x00001400010d7983 */ /* 0x000ee20000300800 */
[----:B----4-:R-:W-:-:S02]  /*7800*/  IADD3 R3, P2, R12, R27, RZ ;  /* 0x0000001b0c037210 */ /* 0x010fc40007f5e0ff */
[----:B0-----:R-:W-:-:S03]  /*7810*/  IADD3 R4, P1, R12, R26, RZ ;  /* 0x0000001a0c047210 */ /* 0x001fc60007f3e0ff */
[----:B------:R0:W-:Y:S04]  /*7820*/  STL [R1+0xce0], R3 ;  /* 0x000ce00301007387 */ /* 0x0001e80000100800 */
[----:B------:R-:W-:Y:S04]  /*7830*/  STL [R1+0xcdc], R6 ;  /* 0x000cdc0601007387 */ /* 0x000fe80000100800 */
[----:B------:R-:W4:Y:S01]  /*7840*/  LDL.LU R16, [R1+0x80] ;  /* 0x0000800001107983 */ /* 0x000f220000300800 */
[----:B0-----:R-:W-:-:S03]  /*7850*/  IMAD.X R3, R24, 0x1, R0, P0 ;  /* 0x0000000118037824 */ /* 0x001fc600000e0600 */
[----:B------:R0:W-:Y:S04]  /*7860*/  STL [R1+0xce4], R4 ;  /* 0x000ce40401007387 */ /* 0x0001e80000100800 */
[----:B------:R1:W-:Y:S04]  /*7870*/  STL [R1+0xcc8], R3 ;  /* 0x000cc80301007387 */ /* 0x0003e80000100800 */
[----:B------:R-:W4:Y:S01]  /*7880*/  LDL.LU R12, [R1+0x18] ;  /* 0x00001800010c7983 */ /* 0x000f220000300800 */
[----:B0-----:R-:W-:Y:S01]  /*7890*/  IADD3 R4, P0, R9, R27, RZ ;  /* 0x0000001b09047210 */ /* 0x001fe20007f1e0ff */
[----:B-1----:R-:W-:-:S02]  /*78a0*/  IMAD.X R3, R25, 0x1, R2, P6 ;  /* 0x0000000119037824 */ /* 0x002fc400030e0602 */
[----:B------:R-:W-:Y:S02]  /*78b0*/  IMAD.X R6, R25, 0x1, R0, P5 ;  /* 0x0000000119067824 */ /* 0x000fe400028e0600 */
[----:B------:R0:W-:Y:S04]  /*78c0*/  STL [R1+0xcd0], R4 ;  /* 0x000cd00401007387 */ /* 0x0001e80000100800 */
[----:B------:R1:W-:Y:S01]  /*78d0*/  STL [R1+0xccc], R3 ;  /* 0x000ccc0301007387 */ /* 0x0003e20000100800 */
[----:B0-----:R-:W-:-:S03]  /*78e0*/  IADD3 R4, P6, R9, R26, RZ ;  /* 0x0000001a09047210 */ /* 0x001fc60007fde0ff */
[----:B-1----:R-:W4:Y:S04]  /*78f0*/  LDL.LU R3, [R1+0x88] ;  /* 0x0000880001037983 */ /* 0x002f280000300800 */
[----:B------:R0:W-:Y:S04]  /*7900*/  STL [R1+0xcd4], R4 ;  /* 0x000cd40401007387 */ /* 0x0001e80000100800 */
[----:B------:R1:W-:Y:S04]  /*7910*/  STL [R1+0xcb8], R6 ;  /* 0x000cb80601007387 */ /* 0x0003e80000100800 */
[----:B------:R-:W4:Y:S01]  /*7920*/  LDL.LU R29, [R1+0x1c] ;  /* 0x00001c00011d7983 */ /* 0x000f220000300800 */
[----:B0-----:R-:W-:Y:S01]  /*7930*/  IADD3 R4, P5, R10, R27, RZ ;  /* 0x0000001b0a047210 */ /* 0x001fe20007fbe0ff */
[----:B------:R-:W-:-:S04]  /*7940*/  IMAD.X R8, R28, 0x1, R2, P4 ;  /* 0x000000011c087824 */ /* 0x000fc800020e0602 */
[----:B------:R0:W-:Y:S01]  /*7950*/  STL [R1+0xcc0], R4 ;  /* 0x000cc00401007387 */ /* 0x0001e20000100800 */
[----:B-1----:R-:W-:-:S03]  /*7960*/  IMAD.X R6, R28, 0x1, R0, P3 ;  /* 0x000000011c067824 */ /* 0x002fc600018e0600 */
[----:B------:R-:W-:Y:S04]  /*7970*/  STL [R1+0xcbc], R8 ;  /* 0x000cbc0801007387 */ /* 0x000fe80000100800 */
[----:B------:R-:W4:Y:S01]  /*7980*/  LDL.LU R9, [R1+0x94] ;  /* 0x0000940001097983 */ /* 0x000f220000300800 */
[----:B0-----:R-:W-:-:S05]  /*7990*/  IADD3 R4, P4, R10, R26, RZ ;  /* 0x0000001a0a047210 */ /* 0x001fca0007f9e0ff */
[----:B------:R0:W-:Y:S04]  /*79a0*/  STL [R1+0xcc4], R4 ;  /* 0x000cc40401007387 */ /* 0x0001e80000100800 */
[----:B------:R1:W-:Y:S04]  /*79b0*/  STL [R1+0x9e4], R6 ;  /* 0x0009e40601007387 */ /* 0x0003e80000100800 */
[----:B------:R-:W4:Y:S01]  /*79c0*/  LDL.LU R10, [R1+0x20] ;  /* 0x00002000010a7983 */ /* 0x000f220000300800 */
[----:B0-----:R-:W-:-:S05]  /*79d0*/  IADD3 R4, P3, R17, R27, RZ ;  /* 0x0000001b11047210 */ /* 0x001fca0007f7e0ff */
[----:B------:R0:W-:Y:S01]  /*79e0*/  STL [R1+0xa04], R4 ;  /* 0x000a040401007387 */ /* 0x0001e20000100800 */
[C---:B------:R-:W-:Y:S02]  /*79f0*/  IMAD.X R8, R7.reuse, 0x1, R2, P2 ;  /* 0x0000000107087824 */ /* 0x040fe400010e0602 */
[----:B-1----:R-:W-:Y:S01]  /*7a00*/  IMAD.X R6, R7, 0x1, R0, P1 ;  /* 0x0000000107067824 */ /* 0x002fe200008e0600 */
[----:B0-----:R-:W-:Y:S02]  /*7a10*/  IADD3 R4, P2, R17, R26, RZ ;  /* 0x0000001a11047210 */ /* 0x001fe40007f5e0ff */
[----:B------:R-:W-:Y:S04]  /*7a20*/  STL [R1+0x9e8], R8 ;  /* 0x0009e80801007387 */ /* 0x000fe80000100800 */
[----:B------:R-:W4:Y:S04]  /*7a30*/  LDL.LU R17, [R1+0x98] ;  /* 0x0000980001117983 */ /* 0x000f280000300800 */
[----:B------:R2:W-:Y:S04]  /*7a40*/  STL [R1+0xa0c], R4 ;  /* 0x000a0c0401007387 */ /* 0x0005e80000100800 */
[----:B------:R-:W-:Y:S04]  /*7a50*/  STL [R1+0x9ec], R6 ;  /* 0x0009ec0601007387 */ /* 0x000fe80000100800 */
[----:B------:R-:W4:Y:S01]  /*7a60*/  LDL.LU R7, [R1+0x24] ;  /* 0x0000240001077983 */ /* 0x000f220000300800 */
[----:B--2---:R-:W-:-:S05]  /*7a70*/  IADD3 R4, P1, R15, R27, RZ ;  /* 0x0000001b0f047210 */ /* 0x004fca0007f3e0ff */
[----:B------:R0:W-:Y:S01]  /*7a80*/  STL [R1+0xa14], R4 ;  /* 0x000a140401007387 */ /* 0x0001e20000100800 */
[C---:B------:R-:W-:Y:S01]  /*7a90*/  IMAD.X R8, R14.reuse, 0x1, R2, P0 ;  /* 0x000000010e087824 */ /* 0x040fe200000e0602 */
[----:B0-----:R-:W-:Y:S01]  /*7aa0*/  IADD3 R4, P0, R15, R26, RZ ;  /* 0x0000001a0f047210 */ /* 0x001fe20007f1e0ff */
[----:B------:R-:W-:-:S03]  /*7ab0*/  IMAD.X R6, R14, 0x1, R0, P6 ;  /* 0x000000010e067824 */ /* 0x000fc600030e0600 */
[----:B------:R-:W-:Y:S04]  /*7ac0*/  STL [R1+0x9f0], R8 ;  /* 0x0009f00801007387 */ /* 0x000fe80000100800 */
[----:B------:R-:W2:Y:S04]  /*7ad0*/  LDL.LU R15, [R1+0x9c] ;  /* 0x00009c00010f7983 */ /* 0x000ea80000300800 */
[----:B------:R3:W-:Y:S04]  /*7ae0*/  STL [R1+0xa1c], R4 ;  /* 0x000a1c0401007387 */ /* 0x0007e80000100800 */
[----:B------:R0:W-:Y:S04]  /*7af0*/  STL [R1+0x9f4], R6 ;  /* 0x0009f40601007387 */ /* 0x0001e80000100800 */
[----:B------:R-:W2:Y:S01]  /*7b00*/  LDL.LU R14, [R1+0x28] ;  /* 0x00002800010e7983 */ /* 0x000ea20000300800 */
[----:B---3--:R-:W-:-:S05]  /*7b10*/  IADD3 R4, P6, R5, R27, RZ ;  /* 0x0000001b05047210 */ /* 0x008fca0007fde0ff */
[----:B------:R1:W-:Y:S01]  /*7b20*/  STL [R1+0xa24], R4 ;  /* 0x000a240401007387 */ /* 0x0003e20000100800 */
[C---:B------:R-:W-:Y:S02]  /*7b30*/  IMAD.X R8, R13.reuse, 0x1, R2, P5 ;  /* 0x000000010d087824 */ /* 0x040fe400028e0602 */
[----:B0-----:R-:W-:Y:S01]  /*7b40*/  IMAD.X R6, R13, 0x1, R0, P4 ;  /* 0x000000010d067824 */ /* 0x001fe200020e0600 */
[----:B-1----:R-:W-:Y:S02]  /*7b50*/  IADD3 R4, P5, R5, R26, RZ ;  /* 0x0000001a05047210 */ /* 0x002fe40007fbe0ff */
[----:B------:R-:W-:Y:S04]  /*7b60*/  STL [R1+0x9f8], R8 ;  /* 0x0009f80801007387 */ /* 0x000fe80000100800 */
[----:B------:R-:W3:Y:S04]  /*7b70*/  LDL.LU R5, [R1+0x90] ;  /* 0x0000900001057983 */ /* 0x000ee80000300800 */
[----:B------:R4:W-:Y:S04]  /*7b80*/  STL [R1+0xa2c], R4 ;  /* 0x000a2c0401007387 */ /* 0x0009e80000100800 */
[----:B------:R0:W-:Y:S04]  /*7b90*/  STL [R1+0x9fc], R6 ;  /* 0x0009fc0601007387 */ /* 0x0001e80000100800 */
[----:B------:R-:W3:Y:S01]  /*7ba0*/  LDL.LU R13, [R1+0x2c] ;  /* 0x00002c00010d7983 */ /* 0x000ee20000300800 */
[----:B----4-:R-:W-:Y:S01]  /*7bb0*/  IADD3 R4, P4, R16, R27, RZ ;  /* 0x0000001b10047210 */ /* 0x010fe20007f9e0ff */
[----:B------:R-:W-:-:S04]  /*7bc0*/  IMAD.X R8, R12, 0x1, R2, P3 ;  /* 0x000000010c087824 */ /* 0x000fc800018e0602 */
[----:B------:R1:W-:Y:S01]  /*7bd0*/  STL [R1+0xa34], R4 ;  /* 0x000a340401007387 */ /* 0x0003e20000100800 */
[----:B0-----:R-:W-:-:S03]  /*7be0*/  IMAD.X R6, R12, 0x1, R0, P2 ;  /* 0x000000010c067824 */ /* 0x001fc600010e0600 */
[----:B------:R-:W-:Y:S01]  /*7bf0*/  STL [R1+0xa00], R8 ;  /* 0x000a000801007387 */ /* 0x000fe20000100800 */
[----:B-1----:R-:W-:-:S03]  /*7c00*/  IADD3 R4, P3, R16, R26, RZ ;  /* 0x0000001a10047210 */ /* 0x002fc60007f7e0ff */
[----:B------:R-:W4:Y:S04]  /*7c10*/  LDL.LU R16, [R1+0x8c] ;  /* 0x00008c0001107983 */ /* 0x000f280000300800 */
        /* <DEDUP_REMOVED lines=11> */
[----:B------:R1:W-:Y:S04]  /*7cd0*/  STL [R1+0xa18], R6 ;  /* 0x000a180601007387 */ /* 0x0003e80000100800 */
[----:B------:R-:W4:Y:S01]  /*7ce0*/  LDL.LU R29, [R1+0x34] ;  /* 0x00003400011d7983 */ /* 0x000f220000300800 */
[----:B0-----:R-:W-:Y:S01]  /*7cf0*/  IADD3 R4, P0, R9, R27, RZ ;  /* 0x0000001b09047210 */ /* 0x001fe20007f1e0ff */
[----:B------:R-:W-:-:S04]  /*7d00*/  IMAD.X R8, R10, 0x1, R2, P6 ;  /* 0x000000010a087824 */ /* 0x000fc800030e0602 */
[----:B------:R0:W-:Y:S01]  /*7d10*/  STL [R1+0xa54], R4 ;  /* 0x000a540401007387 */ /* 0x0001e20000100800 */
[----:B-1----:R-:W-:-:S03]  /*7d20*/  IMAD.X R6, R10, 0x1, R0, P5 ;  /* 0x000000010a067824 */ /* 0x002fc600028e0600 */
[----:B------:R-:W-:Y:S01]  /*7d30*/  STL [R1+0xa20], R8 ;  /* 0x000a200801007387 */ /* 0x000fe20000100800 */
[----:B0-----:R-:W-:-:S03]  /*7d40*/  IADD3 R4, P6, R9, R26, RZ ;  /* 0x0000001a09047210 */ /* 0x001fc60007fde0ff */
        /* <DEDUP_REMOVED lines=14> */
[----:B--2---:R-:W-:-:S05]  /*7e30*/  IADD3 R4, P3, R15, R27, RZ ;  /* 0x0000001b0f047210 */ /* 0x004fca0007f7e0ff */
[----:B------:R1:W-:Y:S01]  /*7e40*/  STL [R1+0xa74], R4 ;  /* 0x000a740401007387 */ /* 0x0003e20000100800 */
[C---:B------:R-:W-:Y:S02]  /*7e50*/  IMAD.X R8, R14.reuse, 0x1, R2, P2 ;  /* 0x000000010e087824 */ /* 0x040fe400010e0602 */
[----:B0-----:R-:W-:Y:S01]  /*7e60*/  IMAD.X R6, R14, 0x1, R0, P1 ;  /* 0x000000010e067824 */ /* 0x001fe200008e0600 */
[----:B-1----:R-:W-:Y:S02]  /*7e70*/  IADD3 R4, P2, R15, R26, RZ ;  /* 0x0000001a0f047210 */ /* 0x002fe40007f5e0ff */
        /* <DEDUP_REMOVED lines=15> */
[----:B----4-:R-:W-:-:S05]  /*7f70*/  IADD3 R4, P6, R16, R27, RZ ;  /* 0x0000001b10047210 */ /* 0x010fca0007fde0ff */
[----:B------:R1:W-:Y:S01]  /*7f80*/  STL [R1+0xa94], R4 ;  /* 0x000a940401007387 */ /* 0x0003e20000100800 */
[C---:B------:R-:W-:Y:S02]  /*7f90*/  IMAD.X R8, R12.reuse, 0x1, R2, P5 ;  /* 0x000000010c087824 */ /* 0x040fe400028e0602 */
        /* <DEDUP_REMOVED lines=45> */
[----:B------:R-:W-:Y:S04]  /*8270*/  STL [R1+0xaa8], R6 ;  /* 0x000aa80601007387 */ /* 0x000fe80000100800 */
[----:B------:R-:W2:Y:S01]  /*8280*/  LDL.LU R14, [R1+0xc8] ;  /* 0x0000c800010e7983 */ /* 0x000ea20000300800 */
[----:B---3--:R-:W-:-:S05]  /*8290*/  IADD3 R4, P3, R5, R27, RZ ;  /* 0x0000001b05047210 */ /* 0x008fca0007f7e0ff */
[----:B------:R0:W-:Y:S01]  /*82a0*/  STL [R1+0xae4], R4 ;  /* 0x000ae40401007387 */ /* 0x0001e20000100800 */
[----:B------:R-:W-:Y:S01]  /*82b0*/  IMAD.X R8, R13, 0x1, R2, P2 ;  /* 0x000000010d087824 */ /* 0x000fe200010e0602 */
[----:B0-----:R-:W-:-:S04]  /*82c0*/  IADD3 R4, P2, R5, R26, RZ ;  /* 0x0000001a05047210 */ /* 0x001fc80007f5e0ff */
[----:B------:R-:W-:Y:S01]  /*82d0*/  STL [R1+0xab0], R8 ;  /* 0x000ab00801007387 */ /* 0x000fe20000100800 */
[----:B------:R-:W-:-:S03]  /*82e0*/  IMAD.X R6, R13, 0x1, R0, P1 ;  /* 0x000000010d067824 */ /* 0x000fc600008e0600 */
[----:B------:R-:W3:Y:S04]  /*82f0*/  LDL.LU R5, [R1+0xb8] ;  /* 0x0000b80001057983 */ /* 0x000ee80000300800 */
[----:B------:R4:W-:Y:S04]  /*8300*/  STL [R1+0xaec], R4 ;  /* 0x000aec0401007387 */ /* 0x0009e80000100800 */
[----:B------:R0:W-:Y:S04]  /*8310*/  STL [R1+0xab8], R6 ;  /* 0x000ab80601007387 */ /* 0x0001e80000100800 */
[----:B------:R-:W3:Y:S01]  /*8320*/  LDL.LU R13, [R1+0xd4] ;  /* 0x0000d400010d7983 */ /* 0x000ee20000300800 */
[----:B----4-:R-:W-:-:S05]  /*8330*/  IADD3 R4, P1, R16, R27, RZ ;  /* 0x0000001b10047210 */ /* 0x010fca0007f3e0ff */
[----:B------:R1:W-:Y:S01]  /*8340*/  STL [R1+0xaf4], R4 ;  /* 0x000af40401007387 */ /* 0x0003e20000100800 */
[C---:B------:R-:W-:Y:S02]  /*8350*/  IMAD.X R8, R12.reuse, 0x1, R2, P0 ;  /* 0x000000010c087824 */ /* 0x040fe400000e0602 */
[----:B0-----:R-:W-:Y:S01]  /*8360*/  IMAD.X R6, R12, 0x1, R0, P6 ;  /* 0x000000010c067824 */ /* 0x001fe200030e0600 */
[----:B-1----:R-:W-:Y:S02]  /*8370*/  IADD3 R4, P0, R16, R26, RZ ;  /* 0x0000001a10047210 */ /* 0x002fe40007f1e0ff */
        /* <DEDUP_REMOVED lines=17> */
[C---:B-1----:R-:W-:Y:S01]  /*8490*/  IMAD.X R6, R10.reuse, 0x1, R2, P3 ;  /* 0x000000010a067824 */ /* 0x042fe200018e0602 */
[----:B0-----:R-:W-:Y:S02]  /*84a0*/  IADD3 R4, P3, R9, R26, RZ ;  /* 0x0000001a09047210 */ /* 0x001fe40007f7e0ff */
[----:B------:R-:W4:Y:S04]  /*84b0*/  LDL.LU R9, [R1+0xcc] ;  /* 0x0000cc0001097983 */ /* 0x000f280000300800 */
[----:B------:R0:W-:Y:S04]  /*84c0*/  STL [R1+0xae0], R6 ;  /* 0x000ae00601007387 */ /* 0x0001e80000100800 */
[----:B------:R1:W-:Y:S01]  /*84d0*/  STL [R1+0xb1c], R4 ;  /* 0x000b1c0401007387 */ /* 0x0003e20000100800 */
[----:B0-----:R-:W-:-:S03]  /*84e0*/  IMAD.X R6, R10, 0x1, R0, P2 ;  /* 0x000000010a067824 */ /* 0x001fc600010e0600 */
[----:B------:R-:W4:Y:S01]  /*84f0*/  LDL.LU R10, [R1+0xf4] ;  /* 0x0000f400010a7983 */ /* 0x000f220000300800 */
[----:B-1----:R-:W-:-:S03]  /*8500*/  IADD3 R4, P2, R17, R27, RZ ;  /* 0x0000001b11047210 */ /* 0x002fc60007f5e0ff */
[----:B------:R0:W-:Y:S04]  /*8510*/  STL [R1+0xae8], R6 ;  /* 0x000ae80601007387 */ /* 0x0001e80000100800 */
[----:B------:R1:W-:Y:S01]  /*8520*/  STL [R1+0xb24], R4 ;  /* 0x000b240401007387 */ /* 0x0003e20000100800 */
[----:B0-----:R-:W-:Y:S01]  /*8530*/  IMAD.X R6, R7, 0x1, R2, P1 ;  /* 0x0000000107067824 */ /* 0x001fe200008e0602 */
[----:B-1----:R-:W-:Y:S02]  /*8540*/  IADD3 R4, P1, R17, R26, RZ ;  /* 0x0000001a11047210 */ /* 0x002fe40007f3e0ff */
[----:B------:R-:W4:Y:S04]  /*8550*/  LDL.LU R17, [R1+0xd0] ;  /* 0x0000d00001117983 */ /* 0x000f280000300800 */
[----:B------:R0:W-:Y:S04]  /*8560*/  STL [R1+0xaf0], R6 ;  /* 0x000af00601007387 */ /* 0x0001e80000100800 */
[----:B------:R2:W-:Y:S01]  /*8570*/  STL [R1+0xb2c], R4 ;  /* 0x000b2c0401007387 */ /* 0x0005e20000100800 */
[----:B0-----:R-:W-:-:S03]  /*8580*/  IMAD.X R6, R7, 0x1, R0, P0 ;  /* 0x0000000107067824 */ /* 0x001fc600000e0600 */
[----:B------:R-:W4:Y:S04]  /*8590*/  LDL.LU R7, [R1+0x100] ;  /* 0x0001000001077983 */ /* 0x000f280000300800 */
[----:B------:R0:W-:Y:S01]  /*85a0*/  STL [R1+0xaf8], R6 ;  /* 0x000af80601007387 */ /* 0x0001e20000100800 */
[----:B--2---:R-:W-:-:S05]  /*85b0*/  IADD3 R4, P0, R15, R27, RZ ;  /* 0x0000001b0f047210 */ /* 0x004fca0007f1e0ff */
[----:B------:R1:W-:Y:S01]  /*85c0*/  STL [R1+0xb34], R4 ;  /* 0x000b340401007387 */ /* 0x0003e20000100800 */
[C---:B0-----:R-:W-:Y:S01]  /*85d0*/  IMAD.X R6, R14.reuse, 0x1, R2, P6 ;  /* 0x000000010e067824 */ /* 0x041fe200030e0602 */
[----:B-1----:R-:W-:Y:S02]  /*85e0*/  IADD3 R4, P6, R15, R26, RZ ;  /* 0x0000001a0f047210 */ /* 0x002fe40007fde0ff */
[----:B------:R-:W2:Y:S04]  /*85f0*/  LDL.LU R15, [R1+0xd8] ;  /* 0x0000d800010f7983 */ /* 0x000ea80000300800 */
[----:B------:R0:W-:Y:S04]  /*8600*/  STL [R1+0xb00], R6 ;  /* 0x000b000601007387 */ /* 0x0001e80000100800 */
[----:B------:R3:W-:Y:S01]  /*8610*/  STL [R1+0xb3c], R4 ;  /* 0x000b3c0401007387 */ /* 0x0007e20000100800 */
[----:B0-----:R-:W-:-:S03]  /*8620*/  IMAD.X R6, R14, 0x1, R0, P5 ;  /* 0x000000010e067824 */ /* 0x001fc600028e0600 */
[----:B------:R-:W2:Y:S01]  /*8630*/  LDL.LU R14, [R1+0x108] ;  /* 0x00010800010e7983 */ /* 0x000ea20000300800 */
[----:B---3--:R-:W-:-:S03]  /*8640*/  IADD3 R4, P5, R5, R27, RZ ;  /* 0x0000001b05047210 */ /* 0x008fc60007fbe0ff */
[----:B------:R0:W-:Y:S04]  /*8650*/  STL [R1+0xb08], R6 ;  /* 0x000b080601007387 */ /* 0x0001e80000100800 */
[----:B------:R1:W-:Y:S01]  /*8660*/  STL [R1+0xb44], R4 ;  /* 0x000b440401007387 */ /* 0x0003e20000100800 */
[----:B0-----:R-:W-:Y:S01]  /*8670*/  IMAD.X R6, R13, 0x1, R2, P4 ;  /* 0x000000010d067824 */ /* 0x001fe200020e0602 */
[----:B-1----:R-:W-:Y:S02]  /*8680*/  IADD3 R4, P4, R5, R26, RZ ;  /* 0x0000001a05047210 */ /* 0x002fe40007f9e0ff */
[----:B------:R-:W3:Y:S04]  /*8690*/  LDL.LU R5, [R1+0xdc] ;  /* 0x0000dc0001057983 */ /* 0x000ee80000300800 */
[----:B------:R0:W-:Y:S04]  /*86a0*/  STL [R1+0xb10], R6 ;  /* 0x000b100601007387 */ /* 0x0001e80000100800 */
[----:B------:R4:W-:Y:S01]  /*86b0*/  STL [R1+0xb4c], R4 ;  /* 0x000b4c0401007387 */ /* 0x0009e20000100800 */
[----:B0-----:R-:W-:-:S03]  /*86c0*/  IMAD.X R6, R13, 0x1, R0, P3 ;  /* 0x000000010d067824 */ /* 0x001fc600018e0600 */
[----:B------:R-:W3:Y:S01]  /*86d0*/  LDL.LU R13, [R1+0x114] ;  /* 0x00011400010d7983 */ /* 0x000ee20000300800 */
[----:B----4-:R-:W-:-:S03]  /*86e0*/  IADD3 R4, P3, R16, R27, RZ ;  /* 0x0000001b10047210 */ /* 0x010fc60007f7e0ff */
[----:B------:R0:W-:Y:S01]  /*86f0*/  STL [R1+0xb18], R6 ;  /* 0x000b180601007387 */ /* 0x0001e20000100800 */
[----:B------:R-:W-:-:S03]  /*8700*/  IMAD.X R8, R12, 0x1, R2, P2 ;  /* 0x000000010c087824 */ /* 0x000fc600010e0602 */
[----:B------:R1:W-:Y:S01]  /*8710*/  STL [R1+0xb54], R4 ;  /* 0x000b540401007387 */ /* 0x0003e20000100800 */
[----:B0-----:R-:W-:-:S03]  /*8720*/  IADD3 R6, P2, R16, R26, RZ ;  /* 0x0000001a10067210 */ /* 0x001fc60007f5e0ff */
[----:B------:R-:W-:Y:S01]  /*8730*/  STL [R1+0xb20], R8 ;  /* 0x000b200801007387 */ /* 0x000fe20000100800 */
[----:B-1----:R-:W-:-:S03]  /*8740*/  IMAD.X R4, R12, 0x1, R0, P1 ;  /* 0x000000010c047824 */ /* 0x002fc600008e0600 */
[----:B------:R-:W4:Y:S04]  /*8750*/  LDL.LU R12, [R1+0xe4] ;  /* 0x0000e400010c7983 */ /* 0x000f280000300800 */
[----:B------:R0:W-:Y:S04]  /*8760*/  STL [R1+0xb5c], R6 ;  /* 0x000b5c0601007387 */ /* 0x0001e80000100800 */
[----:B------:R1:W-:Y:S04]  /*8770*/  STL [R1+0xb28], R4 ;  /* 0x000b280401007387 */ /* 0x0003e80000100800 */
[----:B------:R-:W4:Y:S01]  /*8780*/  LDL.LU R16, [R1+0x120] ;  /* 0x0001200001107983 */ /* 0x000f220000300800 */
[----:B0-----:R-:W-:-:S05]  /*8790*/  IADD3 R6, P1, R3, R27, RZ ;  /* 0x0000001b03067210 */ /* 0x001fca0007f3e0ff */
[----:B------:R0:W-:Y:S01]  /*87a0*/  STL [R1+0xb64], R6 ;  /* 0x000b640601007387 */ /* 0x0001e20000100800 */
[----:B-1----:R-:W-:Y:S01]  /*87b0*/  IMAD.X R4, R29, 0x1, R2, P0 ;  /* 0x000000011d047824 */ /* 0x002fe200000e0602 */
[----:B------:R-:W-:-:S04]  /*87c0*/  IADD3 R3, P0, R3, R26, RZ ;  /* 0x0000001a03037210 */ /* 0x000fc80007f1e0ff */
[----:B------:R-:W-:Y:S01]  /*87d0*/  STL [R1+0xb30], R4 ;  /* 0x000b300401007387 */ /* 0x000fe20000100800 */
[----:B0-----:R-:W-:-:S03]  /*87e0*/  IMAD.X R6, R29, 0x1, R0, P6 ;  /* 0x000000011d067824 */ /* 0x001fc600030e0600 */
[----:B------:R0:W-:Y:S04]  /*87f0*/  STL [R1+0xb6c], R3 ;  /* 0x000b6c0301007387 */ /* 0x0001e80000100800 */
[----:B0-----:R-:W4:Y:S04]  /*8800*/  LDL.LU R3, [R1+0xec] ;  /* 0x0000ec0001037983 */ /* 0x001f280000300800 */
[----:B------:R0:W-:Y:S04]  /*8810*/  STL [R1+0xb38], R6 ;  /* 0x000b380601007387 */ /* 0x0001e80000100800 */
[----:B------:R-:W4:Y:S01]  /*8820*/  LDL.LU R29, [R1+0x12c] ;  /* 0x00012c00011d7983 */ /* 0x000f220000300800 */
[----:B------:R-:W-:-:S05]  /*8830*/  IADD3 R4, P6, R9, R27, RZ ;  /* 0x0000001b09047210 */ /* 0x000fca0007fde0ff */
[----:B------:R1:W-:Y:S01]  /*8840*/  STL [R1+0xb74], R4 ;  /* 0x000b740401007387 */ /* 0x0003e20000100800 */
[C---:B0-----:R-:W-:Y:S02]  /*8850*/  IMAD.X R6, R10.reuse, 0x1, R0, P4 ;  /* 0x000000010a067824 */ /* 0x041fe400020e0600 */
[----:B-1----:R-:W-:Y:S01]  /*8860*/  IMAD.X R4, R10, 0x1, R2, P5 ;  /* 0x000000010a047824 */ /* 0x002fe200028e0602 */
[----:B------:R-:W-:-:S04]  /*8870*/  IADD3 R8, P5, R9, R26, RZ ;  /* 0x0000001a09087210 */ /* 0x000fc80007fbe0ff */
[----:B------:R0:W-:Y:S04]  /*8880*/  STL [R1+0xb40], R4 ;  /* 0x000b400401007387 */ /* 0x0001e80000100800 */
[----:B------:R-:W-:Y:S04]  /*8890*/  STL [R1+0xb7c], R8 ;  /* 0x000b7c0801007387 */ /* 0x000fe80000100800 */
[----:B------:R-:W4:Y:S01]  /*88a0*/  LDL.LU R9, [R1+0xf0] ;  /* 0x0000f00001097983 */ /* 0x000f220000300800 */
[----:B0-----:R-:W-:-:S03]  /*88b0*/  IADD3 R4, P4, R17, R27, RZ ;  /* 0x0000001b11047210 */ /* 0x001fc60007f9e0ff */
[----:B------:R0:W-:Y:S04]  /*88c0*/  STL [R1+0xb48], R6 ;  /* 0x000b480601007387 */ /* 0x0001e80000100800 */
[----:B------:R-:W4:Y:S04]  /*88d0*/  LDL.LU R10, [R1+0x134] ;  /* 0x00013400010a7983 */ /* 0x000f280000300800 */
[----:B------:R1:W-:Y:S01]  /*88e0*/  STL [R1+0xb84], R4 ;  /* 0x000b840401007387 */ /* 0x0003e20000100800 */
[C---:B0-----:R-:W-:Y:S02]  /*88f0*/  IMAD.X R6, R7.reuse, 0x1, R0, P2 ;  /* 0x0000000107067824 */ /* 0x041fe400010e0600 */
[----:B-1----:R-:W-:Y:S01]  /*8900*/  IMAD.X R4, R7, 0x1, R2, P3 ;  /* 0x0000000107047824 */ /* 0x002fe200018e0602 */
[----:B------:R-:W-:-:S04]  /*8910*/  IADD3 R8, P3, R17, R26, RZ ;  /* 0x0000001a11087210 */ /* 0x000fc80007f7e0ff */
[----:B------:R-:W-:Y:S04]  /*8920*/  STL [R1+0xb50], R4 ;  /* 0x000b500401007387 */ /* 0x000fe80000100800 */
[----:B------:R-:W-:Y:S04]  /*8930*/  STL [R1+0xb8c], R8 ;  /* 0x000b8c0801007387 */ /* 0x000fe80000100800 */
[----:B------:R-:W4:Y:S04]  /*8940*/  LDL.LU R7, [R1+0xf8] ;  /* 0x0000f80001077983 */ /* 0x000f280000300800 */
[----:B------:R0:W-:Y:S04]  /*8950*/  STL [R1+0xb58], R6 ;  /* 0x000b580601007387 */ /* 0x0001e80000100800 */
[----:B0-----:R-:W4:Y:S01]  /*8960*/  LDL.LU R6, [R1+0x144] ;  /* 0x0001440001067983 */ /* 0x001f220000300800 */
[----:B--2---:R-:W-:-:S05]  /*8970*/  IADD3 R4, P2, R15, R27, RZ ;  /* 0x0000001b0f047210 */ /* 0x004fca0007f5e0ff */
[----:B------:R0:W-:Y:S02]  /*8980*/  STL [R1+0xb94], R4 ;  /* 0x000b940401007387 */ /* 0x0001e40000100800 */
[C---:B0-----:R-:W-:Y:S01]  /*8990*/  IMAD.X R4, R14.reuse, 0x1, R2, P1 ;  /* 0x000000010e047824 */ /* 0x041fe200008e0602 */
[----:B------:R-:W-:Y:S01]  /*89a0*/  IADD3 R11, P1, R15, R26, RZ ;  /* 0x0000001a0f0b7210 */ /* 0x000fe20007f3e0ff */
[----:B------:R-:W-:-:S03]  /*89b0*/  IMAD.X R8, R14, 0x1, R0, P0 ;  /* 0x000000010e087824 */ /* 0x000fc600000e0600 */
[----:B------:R3:W-:Y:S04]  /*89c0*/  STL [R1+0xb60], R4 ;  /* 0x000b600401007387 */ /* 0x0007e80000100800 */
[----:B------:R-:W-:Y:S04]  /*89d0*/  STL [R1+0xb9c], R11 ;  /* 0x000b9c0b01007387 */ /* 0x000fe80000100800 */
[----:B------:R-:W2:Y:S04]  /*89e0*/  LDL.LU R15, [R1+0xfc] ;  /* 0x0000fc00010f7983 */ /* 0x000ea80000300800 */
[----:B------:R0:W-:Y:S01]  /*89f0*/  STL [R1+0xb68], R8 ;  /* 0x000b680801007387 */ /* 0x0001e20000100800 */
[----:B---3--:R-:W-:-:S03]  /*8a00*/  IADD3 R4, P0, R5, R27, RZ ;  /* 0x0000001b05047210 */ /* 0x008fc60007f1e0ff */
[----:B------:R-:W3:Y:S04]  /*8a10*/  LDL.LU R14, [R1+0x150] ;  /* 0x00015000010e7983 */ /* 0x000ee80000300800 */
[----:B------:R1:W-:Y:S04]  /*8a20*/  STL [R1+0xba4], R4 ;  /* 0x000ba40401007387 */ /* 0x0003e80000100800 */
[----:B------:R-:W3:Y:S01]  /*8a30*/  LDL.LU R17, [R1+0x104] ;  /* 0x0001040001117983 */ /* 0x000ee20000300800 */
[----:B0-----:R-:W-:Y:S01]  /*8a40*/  IMAD.X R8, R13, 0x1, R2, P6 ;  /* 0x000000010d087824 */ /* 0x001fe200030e0602 */
[----:B-1----:R-:W-:Y:S01]  /*8a50*/  IADD3 R4, P6, R5, R26, RZ ;  /* 0x0000001a05047210 */ /* 0x002fe20007fde0ff */
[----:B------:R-:W-:-:S03]  /*8a60*/  IMAD.X R5, R13, 0x1, R0, P5 ;  /* 0x000000010d057824 */ /* 0x000fc600028e0600 */
[----:B------:R-:W-:Y:S04]  /*8a70*/  STL [R1+0xb70], R8 ;  /* 0x000b700801007387 */ /* 0x000fe80000100800 */
[----:B------:R4:W-:Y:S04]  /*8a80*/  STL [R1+0xbac], R4 ;  /* 0x000bac0401007387 */ /* 0x0009e80000100800 */
[----:B------:R-:W3:Y:S04]  /*8a90*/  LDL.LU R13, [R1+0x158] ;  /* 0x00015800010d7983 */ /* 0x000ee80000300800 */
[----:B------:R0:W-:Y:S01]  /*8aa0*/  STL [R1+0xb78], R5 ;  /* 0x000b780501007387 */ /* 0x0001e20000100800 */
[----:B----4-:R-:W-:-:S05]  /*8ab0*/  IADD3 R4, P5, R12, R27, RZ ;  /* 0x0000001b0c047210 */ /* 0x010fca0007fbe0ff */
[----:B------:R1:W-:Y:S01]  /*8ac0*/  STL [R1+0xbb4], R4 ;  /* 0x000bb40401007387 */ /* 0x0003e20000100800 */
[----:B0-----:R-:W-:Y:S01]  /*8ad0*/  IMAD.X R5, R16, 0x1, R2, P4 ;  /* 0x0000000110057824 */ /* 0x001fe200020e0602 */
[----:B-1----:R-:W-:Y:S02]  /*8ae0*/  IADD3 R4, P4, R12, R26, RZ ;  /* 0x0000001a0c047210 */ /* 0x002fe40007f9e0ff */
[----:B------:R-:W4:Y:S04]  /*8af0*/  LDL.LU R12, [R1+0x10c] ;  /* 0x00010c00010c7983 */ /* 0x000f280000300800 */
[----:B------:R0:W-:Y:S04]  /*8b00*/  STL [R1+0xb80], R5 ;  /* 0x000b800501007387 */ /* 0x0001e80000100800 */
[----:B0-----:R-:W4:Y:S04]  /*8b10*/  LDL.LU R5, [R1+0x160] ;  /* 0x0001600001057983 */ /* 0x001f280000300800 */
[----:B------:R0:W-:Y:S02]  /*8b20*/  STL [R1+0xbbc], R4 ;  /* 0x000bbc0401007387 */ /* 0x0001e40000100800 */
[----:B0-----:R-:W-:Y:S01]  /*8b30*/  IMAD.X R4, R16, 0x1, R0, P3 ;  /* 0x0000000110047824 */ /* 0x001fe200018e0600 */
[----:B------:R-:W-:Y:S01]  /*8b40*/  IADD3 R11, P3, R3, R27, RZ ;  /* 0x0000001b030b7210 */ /* 0x000fe20007f7e0ff */
[----:B------:R-:W-:-:S03]  /*8b50*/  IMAD.X R8, R29, 0x1, R2, P2 ;  /* 0x000000011d087824 */ /* 0x000fc600010e0602 */
[----:B------:R0:W-:Y:S04]  /*8b60*/  STL [R1+0xb88], R4 ;  /* 0x000b880401007387 */ /* 0x0001e80000100800 */
[----:B------:R1:W-:Y:S04]  /*8b70*/  STL [R1+0xbc4], R11 ;  /* 0x000bc40b01007387 */ /* 0x0003e80000100800 */
[----:B------:R-:W4:Y:S01]  /*8b80*/  LDL.LU R16, [R1+0x110] ;  /* 0x0001100001107983 */ /* 0x000f220000300800 */
[----:B0-----:R-:W-:-:S03]  /*8b90*/  IADD3 R4, P2, R3, R26, RZ ;  /* 0x0000001a03047210 */ /* 0x001fc60007f5e0ff */
[----:B------:R0:W-:Y:S04]  /*8ba0*/  STL [R1+0xb90], R8 ;  /* 0x000b900801007387 */ /* 0x0001e80000100800 */
[----:B------:R-:W4:Y:S01]  /*8bb0*/  LDL.LU R3, [R1+0x164] ;  /* 0x0001640001037983 */ /* 0x000f220000300800 */
[----:B-1----:R-:W-:-:S03]  /*8bc0*/  IMAD.X R11, R29, 0x1, R0, P1 ;  /* 0x000000011d0b7824 */ /* 0x002fc600008e0600 */
[----:B------:R1:W-:Y:S04]  /*8bd0*/  STL [R1+0xbcc], R4 ;  /* 0x000bcc0401007387 */ /* 0x0003e80000100800 */
[----:B------:R-:W-:Y:S01]  /*8be0*/  STL [R1+0xb98], R11 ;  /* 0x000b980b01007387 */ /* 0x000fe20000100800 */
[----:B0-----:R-:W-:-:S03]  /*8bf0*/  IADD3 R8, P1, R9, R27, RZ ;  /* 0x0000001b09087210 */ /* 0x001fc60007f3e0ff */
[----:B------:R-:W4:Y:S01]  /*8c00*/  LDL.LU R29, [R1+0x118] ;  /* 0x00011800011d7983 */ /* 0x000f220000300800 */
[----:B-1----:R-:W-:-:S03]  /*8c10*/  IMAD.X R4, R10, 0x1, R2, P0 ;  /* 0x000000010a047824 */ /* 0x002fc600000e0602 */
[----:B------:R0:W-:Y:S04]  /*8c20*/  STL [R1+0xbd4], R8 ;  /* 0x000bd40801007387 */ /* 0x0001e80000100800 */
[----:B------:R1:W-:Y:S01]  /*8c30*/  STL [R1+0xba0], R4 ;  /* 0x000ba00401007387 */ /* 0x0003e20000100800 */
[----:B0-----:R-:W-:-:S03]  /*8c40*/  IADD3 R8, P0, R9, R26, RZ ;  /* 0x0000001a09087210 */ /* 0x001fc60007f1e0ff */
[----:B------:R-:W4:Y:S01]  /*8c50*/  LDL.LU R9, [R1+0x168] ;  /* 0x0001680001097983 */ /* 0x000f220000300800 */
[----:B-1----:R-:W-:-:S03]  /*8c60*/  IMAD.X R4, R10, 0x1, R0, P6 ;  /* 0x000000010a047824 */ /* 0x002fc600030e0600 */
[----:B------:R0:W-:Y:S04]  /*8c70*/  STL [R1+0xbdc], R8 ;  /* 0x000bdc0801007387 */ /* 0x0001e80000100800 */
[----:B------:R-:W-:Y:S01]  /*8c80*/  STL [R1+0xba8], R4 ;  /* 0x000ba80401007387 */ /* 0x000fe20000100800 */
[----:B------:R-:W-:-:S05]  /*8c90*/  IADD3 R10, P6, R7, R27, RZ ;  /* 0x0000001b070a7210 */ /* 0x000fca0007fde0ff */
[----:B------:R1:W-:Y:S01]  /*8ca0*/  STL [R1+0xbe4], R10 ;  /* 0x000be40a01007387 */ /* 0x0003e20000100800 */
[----:B0-----:R-:W-:-:S03]  /*8cb0*/  IMAD.X R8, R6, 0x1, R2, P5 ;  /* 0x0000000106087824 */ /* 0x001fc600028e0602 */
[----:B-1----:R-:W4:Y:S01]  /*8cc0*/  LDL.LU R10, [R1+0x11c] ;  /* 0x00011c00010a7983 */ /* 0x002f220000300800 */
[----:B------:R-:W-:-:S03]  /*8cd0*/  IADD3 R4, P5, R7, R26, RZ ;  /* 0x0000001a07047210 */ /* 0x000fc60007fbe0ff */
[----:B------:R0:W-:Y:S04]  /*8ce0*/  STL [R1+0xbb0], R8 ;  /* 0x000bb00801007387 */ /* 0x0001e80000100800 */
[----:B------:R-:W4:Y:S01]  /*8cf0*/  LDL.LU R7, [R1+0x16c] ;  /* 0x00016c0001077983 */ /* 0x000f220000300800 */
[----:B0-----:R-:W-:-:S03]  /*8d00*/  IMAD.X R8, R6, 0x1, R0, P4 ;  /* 0x0000000106087824 */ /* 0x001fc600020e0600 */
[----:B------:R3:W-:Y:S04]  /*8d10*/  STL [R1+0xbec], R4 ;  /* 0x000bec0401007387 */ /* 0x0007e80000100800 */
[----:B------:R0:W-:Y:S01]  /*8d20*/  STL [R1+0xbb8], R8 ;  /* 0x000bb80801007387 */ /* 0x0001e20000100800 */
[C---:B--2---:R-:W-:Y:S01]  /*8d30*/  IADD3 R6, P4, R15.reuse, R27, RZ ;  /* 0x0000001b0f067210 */ /* 0x044fe20007f9e0ff */
[----:B---3--:R-:W-:Y:S01]  /*8d40*/  IMAD.X R4, R14, 0x1, R2, P3 ;  /* 0x000000010e047824 */ /* 0x008fe200018e0602 */
[----:B0-----:R-:W-:-:S03]  /*8d50*/  IADD3 R8, P3, R15, R26, RZ ;  /* 0x0000001a0f087210 */ /* 0x001fc60007f7e0ff */
[----:B------:R0:W-:Y:S04]  /*8d60*/  STL [R1+0xbf4], R6 ;  /* 0x000bf40601007387 */ /* 0x0001e80000100800 */
[----:B------:R1:W-:Y:S04]  /*8d70*/  STL [R1+0xbc0], R4 ;  /* 0x000bc00401007387 */ /* 0x0003e80000100800 */
[----:B------:R2:W-:Y:S01]  /*8d80*/  STL [R1+0xbfc], R8 ;  /* 0x000bfc0801007387 */ /* 0x0005e20000100800 */
[----:B0-----:R-:W-:-:S03]  /*8d90*/  IMAD.X R6, R14, 0x1, R0, P2 ;  /* 0x000000010e067824 */ /* 0x001fc600010e0600 */
[----:B------:R-:W3:Y:S01]  /*8da0*/  LDL.LU R15, [R1+0x124] ;  /* 0x00012400010f7983 */ /* 0x000ee20000300800 */
[----:B-1----:R-:W-:-:S03]  /*8db0*/  IADD3 R4, P2, R17, R27, RZ ;  /* 0x0000001b11047210 */ /* 0x002fc60007f5e0ff */
[----:B------:R0:W-:Y:S04]  /*8dc0*/  STL [R1+0xbc8], R6 ;  /* 0x000bc80601007387 */ /* 0x0001e80000100800 */
[----:B------:R-:W3:Y:S01]  /*8dd0*/  LDL.LU R14, [R1+0x170] ;  /* 0x00017000010e7983 */ /* 0x000ee20000300800 */
[----:B--2---:R-:W-:-:S03]  /*8de0*/  IMAD.X R8, R13, 0x1, R2, P1 ;  /* 0x000000010d087824 */ /* 0x004fc600008e0602 */
[----:B------:R1:W-:Y:S01]  /*8df0*/  STL [R1+0xc04], R4 ;  /* 0x000c040401007387 */ /* 0x0003e20000100800 */
[----:B0-----:R-:W-:-:S03]  /*8e00*/  IADD3 R6, P1, R17, R26, RZ ;  /* 0x0000001a11067210 */ /* 0x001fc60007f3e0ff */
[----:B------:R4:W-:Y:S01]  /*8e10*/  STL [R1+0xbd0], R8 ;  /* 0x000bd00801007387 */ /* 0x0009e20000100800 */
[----:B-1----:R-:W-:-:S03]  /*8e20*/  IMAD.X R4, R13, 0x1, R0, P0 ;  /* 0x000000010d047824 */ /* 0x002fc600000e0600 */
[----:B------:R0:W-:Y:S04]  /*8e30*/  STL [R1+0xc0c], R6 ;  /* 0x000c0c0601007387 */ /* 0x0001e80000100800 */
[----:B------:R1:W-:Y:S01]  /*8e40*/  STL [R1+0xbd8], R4 ;  /* 0x000bd80401007387 */ /* 0x0003e20000100800 */
[----:B----4-:R-:W-:-:S05]  /*8e50*/  IADD3 R8, P0, R12, R27, RZ ;  /* 0x0000001b0c087210 */ /* 0x010fca0007f1e0ff */
[----:B------:R-:W-:Y:S04]  /*8e60*/  STL [R1+0xc14], R8 ;  /* 0x000c140801007387 */ /* 0x000fe80000100800 */
[----:B------:R-:W2:Y:S01]  /*8e70*/  LDL.LU R13, [R1+0x128] ;  /* 0x00012800010d7983 */ /* 0x000ea20000300800 */
[----:B0-----:R-:W-:Y:S01]  /*8e80*/  IMAD.X R6, R5, 0x1, R2, P6 ;  /* 0x0000000105067824 */ /* 0x001fe200030e0602 */
[----:B-1----:R-:W-:-:S04]  /*8e90*/  IADD3 R4, P6, R12, R26, RZ ;  /* 0x0000001a0c047210 */ /* 0x002fc80007fde0ff */
[----:B------:R0:W-:Y:S04]  /*8ea0*/  STL [R1+0xbe0], R6 ;  /* 0x000be00601007387 */ /* 0x0001e80000100800 */
[----:B------:R-:W4:Y:S04]  /*8eb0*/  LDL.LU R12, [R1+0x174] ;  /* 0x00017400010c7983 */ /* 0x000f280000300800 */
[----:B------:R1:W-:Y:S01]  /*8ec0*/  STL [R1+0xc1c], R4 ;  /* 0x000c1c0401007387 */ /* 0x0003e20000100800 */
[----:B0-----:R-:W-:-:S05]  /*8ed0*/  IMAD.X R6, R5, 0x1, R0, P5 ;  /* 0x0000000105067824 */ /* 0x001fca00028e0600 */
[----:B------:R-:W-:Y:S01]  /*8ee0*/  STL [R1+0xbe8], R6 ;  /* 0x000be80601007387 */ /* 0x000fe20000100800 */
[----:B------:R-:W-:Y:S01]  /*8ef0*/  IADD3 R5, P5, R16, R27, RZ ;  /* 0x0000001b10057210 */ /* 0x000fe20007fbe0ff */
[----:B-1----:R-:W-:-:S04]  /*8f00*/  IMAD.X R4, R3, 0x1, R2, P4 ;  /* 0x0000000103047824 */ /* 0x002fc800020e0602 */
[----:B------:R-:W-:Y:S04]  /*8f10*/  STL [R1+0xc24], R5 ;  /* 0x000c240501007387 */ /* 0x000fe80000100800 */
[----:B------:R0:W-:Y:S04]  /*8f20*/  STL [R1+0xbf0], R4 ;  /* 0x000bf00401007387 */ /* 0x0001e80000100800 */
[----:B0-----:R-:W4:Y:S01]  /*8f30*/  LDL.LU R4, [R1+0x130] ;  /* 0x0001300001047983 */ /* 0x001f220000300800 */
[----:B------:R-:W-:Y:S01]  /*8f40*/  IADD3 R6, P4, R16, R26, RZ ;  /* 0x0000001a10067210 */ /* 0x000fe20007f9e0ff */
[----:B------:R-:W-:Y:S01]  /*8f50*/  IMAD.X R5, R3, 0x1, R0, P3 ;  /* 0x0000000103057824 */ /* 0x000fe200018e0600 */
[----:B------:R-:W-:-:S03]  /*8f60*/  IADD3 R3, P3, R29, R27, RZ ;  /* 0x0000001b1d037210 */ /* 0x000fc60007f7e0ff */
[----:B------:R0:W-:Y:S04]  /*8f70*/  STL [R1+0xc2c], R6 ;  /* 0x000c2c0601007387 */ /* 0x0001e80000100800 */
[----:B------:R1:W-:Y:S04]  /*8f80*/  STL [R1+0xbf8], R5 ;  /* 0x000bf80501007387 */ /* 0x0003e80000100800 */
[----:B------:R-:W4:Y:S01]  /*8f90*/  LDL.LU R19, [R1+0x178] ;  /* 0x0001780001137983 */ /* 0x000f220000300800 */
[----:B0-----:R-:W-:-:S03]  /*8fa0*/  IMAD.X R6, R9, 0x1, R2, P2 ;  /* 0x0000000109067824 */ /* 0x001fc600010e0602 */
[----:B------:R0:W-:Y:S01]  /*8fb0*/  STL [R1+0xc34], R3 ;  /* 0x000c340301007387 */ /* 0x0001e20000100800 */
[----:B-1----:R-:W-:-:S03]  /*8fc0*/  IADD3 R5, P2, R29, R26, RZ ;  /* 0x0000001a1d057210 */ /* 0x002fc60007f5e0ff */
[----:B------:R1:W-:Y:S04]  /*8fd0*/  STL [R1+0xc00], R6 ;  /* 0x000c000601007387 */ /* 0x0003e80000100800 */
[----:B------:R-:W4:Y:S01]  /*8fe0*/  LDL.LU R11, [R1+0x138] ;  /* 0x00013800010b7983 */ /* 0x000f220000300800 */
[----:B0-----:R-:W-:-:S03]  /*8ff0*/  IMAD.X R3, R9, 0x1, R0, P1 ;  /* 0x0000000109037824 */ /* 0x001fc600008e0600 */
[----:B------:R0:W-:Y:S04]  /*9000*/  STL [R1+0xc3c], R5 ;  /* 0x000c3c0501007387 */ /* 0x0001e80000100800 */
[----:B------:R-:W4:Y:S04]  /*9010*/  LDL.LU R18, [R1+0x17c] ;  /* 0x00017c0001127983 */ /* 0x000f280000300800 */
[----:B------:R0:W-:Y:S04]  /*9020*/  STL [R1+0xc08], R3 ;  /* 0x000c080301007387 */ /* 0x0001e80000100800 */
[----:B-1----:R-:W4:Y:S01]  /*9030*/  LDL.LU R6, [R1+0x140] ;  /* 0x0001400001067983 */ /* 0x002f220000300800 */
[----:B0-----:R-:W-:-:S05]  /*9040*/  IADD3 R5, P1, R10, R27, RZ ;  /* 0x0000001b0a057210 */ /* 0x001fca0007f3e0ff */
[----:B------:R0:W-:Y:S01]  /*9050*/  STL [R1+0xc44], R5 ;  /* 0x000c440501007387 */ /* 0x0001e20000100800 */
[----:B------:R-:W-:-:S03]  /*9060*/  IMAD.X R3, R7, 0x1, R2, P0 ;  /* 0x0000000107037824 */ /* 0x000fc600000e0602 */
[----:B------:R-:W4:Y:S01]  /*9070*/  LDL.LU R17, [R1+0x180] ;  /* 0x0001800001117983 */ /* 0x000f220000300800 */
[----:B------:R-:W-:-:S03]  /*9080*/  IADD3 R8, P0, R10, R26, RZ ;  /* 0x0000001a0a087210 */ /* 0x000fc60007f1e0ff */
[----:B------:R1:W-:Y:S04]  /*9090*/  STL [R1+0xc10], R3 ;  /* 0x000c100301007387 */ /* 0x0003e80000100800 */
[----:B0-----:R-:W4:Y:S04]  /*90a0*/  LDL.LU R5, [R1+0x148] ;  /* 0x0001480001057983 */ /* 0x001f280000300800 */
[----:B------:R-:W-:Y:S01]  /*90b0*/  STL [R1+0xc4c], R8 ;  /* 0x000c4c0801007387 */ /* 0x000fe20000100800 */
[----:B-1----:R-:W-:-:S03]  /*90c0*/  IMAD.X R3, R7, 0x1, R0, P6 ;  /* 0x0000000107037824 */ /* 0x002fc600030e0600 */
[----:B------:R-:W4:Y:S04]  /*90d0*/  LDL.LU R16, [R1+0x184] ;  /* 0x0001840001107983 */ /* 0x000f280000300800 */
[----:B------:R0:W-:Y:S04]  /*90e0*/  STL [R1+0xc18], R3 ;  /* 0x000c180301007387 */ /* 0x0001e80000100800 */
[----:B0-----:R-:W4:Y:S01]  /*90f0*/  LDL.LU R3, [R1+0x14c] ;  /* 0x00014c0001037983 */ /* 0x001f220000300800 */
[----:B---3--:R-:W-:-:S05]  /*9100*/  IADD3 R8, P6, R15, R27, RZ ;  /* 0x0000001b0f087210 */ /* 0x008fca0007fde0ff */
[----:B------:R0:W-:Y:S01]  /*9110*/  STL [R1+0xc54], R8 ;  /* 0x000c540801007387 */ /* 0x0001e20000100800 */
[----:B------:R-:W-:-:S03]  /*9120*/  IMAD.X R7, R14, 0x1, R2, P5 ;  /* 0x000000010e077824 */ /* 0x000fc600028e0602 */
[----:B------:R-:W3:Y:S01]  /*9130*/  LDL.LU R29, [R1+0x188] ;  /* 0x00018800011d7983 */ /* 0x000ee20000300800 */
[----:B0-----:R-:W-:-:S03]  /*9140*/  IADD3 R8, P5, R15, R26, RZ ;  /* 0x0000001a0f087210 */ /* 0x001fc60007fbe0ff */
[----:B------:R0:W-:Y:S04]  /*9150*/  STL [R1+0xc20], R7 ;  /* 0x000c200701007387 */ /* 0x0001e80000100800 */
[----:B------:R-:W3:Y:S04]  /*9160*/  LDL.LU R9, [R1+0x154] ;  /* 0x0001540001097983 */ /* 0x000ee80000300800 */
[----:B------:R-:W-:Y:S01]  /*9170*/  STL [R1+0xc5c], R8 ;  /* 0x000c5c0801007387 */ /* 0x000fe20000100800 */
[----:B0-----:R-:W-:-:S03]  /*9180*/  IMAD.X R7, R14, 0x1, R0, P4 ;  /* 0x000000010e077824 */ /* 0x001fc600020e0600 */
[----:B------:R-:W3:Y:S04]  /*9190*/  LDL.LU R10, [R1+0x18c] ;  /* 0x00018c00010a7983 */ /* 0x000ee80000300800 */
[----:B------:R0:W-:Y:S04]  /*91a0*/  STL [R1+0xc28], R7 ;  /* 0x000c280701007387 */ /* 0x0001e80000100800 */
[----:B0-----:R-:W3:Y:S01]  /*91b0*/  LDL.LU R7, [R1+0x15c] ;  /* 0x00015c0001077983 */ /* 0x001ee20000300800 */
[----:B--2---:R-:W-:-:S05]  /*91c0*/  IADD3 R14, P4, R13, R27, RZ ;  /* 0x0000001b0d0e7210 */ /* 0x004fca0007f9e0ff */
[----:B------:R-:W-:Y:S04]  /*91d0*/  STL [R1+0xc64], R14 ;  /* 0x000c640e01007387 */ /* 0x000fe80000100800 */
[----:B------:R-:W2:Y:S01]  /*91e0*/  LDL.LU R15, [R1+0x190] ;  /* 0x00019000010f7983 */ /* 0x000ea20000300800 */
[----:B----4-:R-:W-:-:S05]  /*91f0*/  IMAD.X R8, R12, 0x1, R2, P3 ;  /* 0x000000010c087824 */ /* 0x010fca00018e0602 */
[----:B------:R0:W-:Y:S01]  /*9200*/  STL [R1+0xc30], R8 ;  /* 0x000c300801007387 */ /* 0x0001e20000100800 */
[----:B------:R-:W-:Y:S01]  /*9210*/  IMAD.X R12, R12, 0x1, R0, P2 ;  /* 0x000000010c0c7824 */ /* 0x000fe200010e0600 */
[----:B0-----:R-:W-:Y:S02]  /*9220*/  IADD3 R8, P3, R13, R26, RZ ;  /* 0x0000001a0d087210 */ /* 0x001fe40007f7e0ff */
[----:B------:R-:W4:Y:S04]  /*9230*/  LDL.LU R13, [R1+0x13c] ;  /* 0x00013c00010d7983 */ /* 0x000f280000300800 */
[----:B------:R0:W-:Y:S04]  /*9240*/  STL [R1+0xc6c], R8 ;  /* 0x000c6c0801007387 */ /* 0x0001e80000100800 */
[----:B------:R-:W4:Y:S04]  /*9250*/  LDL.LU R14, [R1+0x194] ;  /* 0x00019400010e7983 */ /* 0x000f280000300800 */
[----:B------:R1:W-:Y:S01]  /*9260*/  STL [R1+0xc38], R12 ;  /* 0x000c380c01007387 */ /* 0x0003e20000100800 */
[----:B0-----:R-:W-:-:S05]  /*9270*/  IADD3 R8, P2, R4, R27, RZ ;  /* 0x0000001b04087210 */ /* 0x001fca0007f5e0ff */
[----:B------:R0:W-:Y:S04]  /*9280*/  STL [R1+0xc74], R8 ;  /* 0x000c740801007387 */ /* 0x0001e80000100800 */
[----:B-1----:R-:W4:Y:S01]  /*9290*/  LDL.LU R12, [R1+0x198] ;  /* 0x00019800010c7983 */ /* 0x002f220000300800 */
[C---:B------:R-:W-:Y:S01]  /*92a0*/  IMAD.X R20, R19.reuse, 0x1, R2, P1 ;  /* 0x0000000113147824 */ /* 0x040fe200008e0602 */
[----:B0-----:R-:W-:Y:S01]  /*92b0*/  IADD3 R8, P1, R4, R26, RZ ;  /* 0x0000001a04087210 */ /* 0x001fe20007f3e0ff */
[----:B------:R-:W-:-:S03]  /*92c0*/  IMAD.X R19, R19, 0x1, R0, P0 ;  /* 0x0000000113137824 */ /* 0x000fc600000e0600 */
[----:B------:R-:W-:Y:S04]  /*92d0*/  STL [R1+0xc40], R20 ;  /* 0x000c401401007387 */ /* 0x000fe80000100800 */
[----:B------:R0:W-:Y:S01]  /*92e0*/  STL [R1+0xc7c], R8 ;  /* 0x000c7c0801007387 */ /* 0x0001e20000100800 */
[----:B------:R-:W-:-:S03]  /*92f0*/  IADD3 R4, P0, R11, R27, RZ ;  /* 0x0000001b0b047210 */ /* 0x000fc60007f1e0ff */
[----:B------:R-:W-:Y:S04]  /*9300*/  STL [R1+0xc48], R19 ;  /* 0x000c481301007387 */ /* 0x000fe80000100800 */
[----:B------:R1:W-:Y:S01]  /*9310*/  STL [R1+0xc84], R4 ;  /* 0x000c840401007387 */ /* 0x0003e20000100800 */
[C---:B0-----:R-:W-:Y:S01]  /*9320*/  IMAD.X R8, R18.reuse, 0x1, R2, P6 ;  /* 0x0000000112087824 */ /* 0x041fe200030e0602 */
[----:B------:R-:W-:Y:S01]  /*9330*/  IADD3 R11, P6, R11, R26, RZ ;  /* 0x0000001a0b0b7210 */ /* 0x000fe20007fde0ff */
[----:B-1----:R-:W-:-:S03]  /*9340*/  IMAD.X R4, R18, 0x1, R0, P5 ;  /* 0x0000000112047824 */ /* 0x002fc600028e0600 */
[----:B------:R0:W-:Y:S04]  /*9350*/  STL [R1+0xc50], R8 ;  /* 0x000c500801007387 */ /* 0x0001e80000100800 */
[----:B------:R1:W-:Y:S04]  /*9360*/  STL [R1+0xc8c], R11 ;  /* 0x000c8c0b01007387 */ /* 0x0003e80000100800 */
[----:B------:R1:W-:Y:S01]  /*9370*/  STL [R1+0xc58], R4 ;  /* 0x000c580401007387 */ /* 0x0003e20000100800 */
[----:B0-----:R-:W-:Y:S01]  /*9380*/  IADD3 R8, P5, R6, R27, RZ ;  /* 0x0000001b06087210 */ /* 0x001fe20007fbe0ff */
[----:B-1----:R-:W-:-:S04]  /*9390*/  IMAD.X R11, R17, 0x1, R2, P4 ;  /* 0x00000001110b7824 */ /* 0x002fc800020e0602 */
[----:B------:R0:W-:Y:S01]  /*93a0*/  STL [R1+0xc94], R8 ;  /* 0x000c940801007387 */ /* 0x0001e20000100800 */
[----:B------:R-:W-:-:S03]  /*93b0*/  IADD3 R4, P4, R6, R26, RZ ;  /* 0x0000001a06047210 */ /* 0x000fc60007f9e0ff */
[----:B------:R-:W-:Y:S04]  /*93c0*/  STL [R1+0xc60], R11 ;  /* 0x000c600b01007387 */ /* 0x000fe80000100800 */
[----:B------:R1:W-:Y:S01]  /*93d0*/  STL [R1+0xc9c], R4 ;  /* 0x000c9c0401007387 */ /* 0x0003e20000100800 */
[----:B0-----:R-:W-:Y:S01]  /*93e0*/  IMAD.X R8, R17, 0x1, R0, P3 ;  /* 0x0000000111087824 */ /* 0x001fe200018e0600 */
[----:B------:R-:W-:-:S04]  /*93f0*/  IADD3 R6, P3, R5, R27, RZ ;  /* 0x0000001b05067210 */ /* 0x000fc80007f7e0ff */
[----:B------:R-:W-:Y:S01]  /*9400*/  STL [R1+0xc68], R8 ;  /* 0x000c680801007387 */ /* 0x000fe20000100800 */
[C---:B-1----:R-:W-:Y:S01]  /*9410*/  IMAD.X R4, R16.reuse, 0x1, R2, P2 ;  /* 0x0000000110047824 */ /* 0x042fe200010e0602 */
[----:B------:R-:W-:Y:S02]  /*9420*/  IADD3 R5, P2, R5, R26, RZ ;  /* 0x0000001a05057210 */ /* 0x000fe40007f5e0ff */
[----:B------:R0:W-:Y:S04]  /*9430*/  STL [R1+0xca0], R6 ;  /* 0x000ca00601007387 */ /* 0x0001e80000100800 */
[----:B------:R1:W-:Y:S01]  /*9440*/  STL [R1+0xc70], R4 ;  /* 0x000c700401007387 */ /* 0x0003e20000100800 */
[----:B0-----:R-:W-:-:S03]  /*9450*/  IMAD.X R6, R16, 0x1, R0, P1 ;  /* 0x0000000110067824 */ /* 0x001fc600008e0600 */
[----:B------:R3:W-:Y:S01]  /*9460*/  STL [R1+0xca4], R5 ;  /* 0x000ca40501007387 */ /* 0x0007e20000100800 */
[----:B-1----:R-:W-:-:S03]  /*9470*/  IADD3 R4, P1, R3, R27, RZ ;  /* 0x0000001b03047210 */ /* 0x002fc60007f3e0ff */
[----:B------:R-:W-:Y:S04]  /*9480*/  STL [R1+0xc78], R6 ;  /* 0x000c780601007387 */ /* 0x000fe80000100800 */
[----:B------:R0:W-:Y:S01]  /*9490*/  STL [R1+0xca8], R4 ;  /* 0x000ca80401007387 */ /* 0x0001e20000100800 */
[----:B---3--:R-:W-:Y:S01]  /*94a0*/  IMAD.X R5, R29, 0x1, R2, P0 ;  /* 0x000000011d057824 */ /* 0x008fe200000e0602 */
[----:B------:R-:W-:Y:S01]  /*94b0*/  IADD3 R3, P0, R3, R26, RZ ;  /* 0x0000001a03037210 */ /* 0x000fe20007f1e0ff */
[----:B0-----:R-:W-:-:S03]  /*94c0*/  IMAD.X R4, R29, 0x1, R0, P6 ;  /* 0x000000011d047824 */ /* 0x001fc600030e0600 */
[----:B------:R0:W-:Y:S04]  /*94d0*/  STL [R1+0xc80], R5 ;  /* 0x000c800501007387 */ /* 0x0001e80000100800 */
[----:B------:R1:W-:Y:S04]  /*94e0*/  STL [R1+0xcac], R3 ;  /* 0x000cac0301007387 */ /* 0x0003e80000100800 */
[----:B------:R3:W-:Y:S01]  /*94f0*/  STL [R1+0xc88], R4 ;  /* 0x000c880401007387 */ /* 0x0007e20000100800 */
[----:B0-----:R-:W-:Y:S01]  /*9500*/  IADD3 R5, P6, R9, R27, RZ ;  /* 0x0000001b09057210 */ /* 0x001fe20007fde0ff */
[----:B-1----:R-:W-:-:S04]  /*9510*/  IMAD.X R3, R10, 0x1, R2, P5 ;  /* 0x000000010a037824 */ /* 0x002fc800028e0602 */
[----:B------:R0:W-:Y:S01]  /*9520*/  STL [R1+0xcb0], R5 ;  /* 0x000cb00501007387 */ /* 0x0001e20000100800 */
[----:B---3--:R-:W-:-:S03]  /*9530*/  IADD3 R4, P5, R9, R26, RZ ;  /* 0x0000001a09047210 */ /* 0x008fc60007fbe0ff */
[----:B------:R1:W-:Y:S04]  /*9540*/  STL [R1+0xc90], R3 ;  /* 0x000c900301007387 */ /* 0x0003e80000100800 */
[----:B------:R2:W-:Y:S01]  /*9550*/  STL [R1+0xcb4], R4 ;  /* 0x000cb40401007387 */ /* 0x0005e20000100800 */
[----:B0-----:R-:W-:Y:S01]  /*9560*/  IMAD.X R5, R10, 0x1, R0, P4 ;  /* 0x000000010a057824 */ /* 0x001fe200020e0600 */
[----:B-1----:R-:W-:-:S04]  /*9570*/  IADD3 R3, P4, R7, R27, RZ ;  /* 0x0000001b07037210 */ /* 0x002fc80007f9e0ff */
[----:B------:R0:W-:Y:S04]  /*9580*/  STL [R1+0xc98], R5 ;  /* 0x000c980501007387 */ /* 0x0001e80000100800 */
[----:B------:R-:W-:Y:S01]  /*9590*/  STL [R1+0x9e0], R3 ;  /* 0x0009e00301007387 */ /* 0x000fe20000100800 */
[----:B--2---:R-:W-:Y:S01]  /*95a0*/  IMAD.X R4, R15, 0x1, R2, P3 ;  /* 0x000000010f047824 */ /* 0x004fe200018e0602 */
[----:B0-----:R-:W-:-:S04]  /*95b0*/  IADD3 R5, P3, R7, R26, RZ ;  /* 0x0000001a07057210 */ /* 0x001fc80007f7e0ff */
[----:B------:R0:W-:Y:S04]  /*95c0*/  STL [R1+0x9dc], R4 ;  /* 0x0009dc0401007387 */ /* 0x0001e80000100800 */
[----:B------:R-:W-:Y:S01]  /*95d0*/  STL [R1+0x9d8], R5 ;  /* 0x0009d80501007387 */ /* 0x000fe20000100800 */
[----:B0-----:R-:W-:-:S05]  /*95e0*/  IMAD.X R4, R15, 0x1, R0, P2 ;  /* 0x000000010f047824 */ /* 0x001fca00010e0600 */
[----:B------:R0:W-:Y:S01]  /*95f0*/  STL [R1+0x9c4], R4 ;  /* 0x0009c40401007387 */ /* 0x0001e20000100800 */
[----:B----4-:R-:W-:Y:S01]  /*9600*/  IADD3 R16, P2, R13, UR8, RZ ;  /* 0x000000080d107c10 */ /* 0x010fe2000ff5e0ff */
[C---:B------:R-:W-:Y:S02]  /*9610*/  IMAD.X R6, R14.reuse, 0x1, R2, P1 ;  /* 0x000000010e067824 */ /* 0x040fe400008e0602 */
[----:B0-----:R-:W-:-:S03]  /*9620*/  IMAD.X R4, R14, 0x1, R0, P0 ;  /* 0x000000010e047824 */ /* 0x001fc600000e0600 */
[----:B------:R-:W-:Y:S04]  /*9630*/  STL [R1+0x9c8], R6 ;  /* 0x0009c80601007387 */ /* 0x000fe80000100800 */
[----:B------:R-:W-:Y:S04]  /*9640*/  STL [R1+0x2e8], R16 ;  /* 0x0002e81001007387 */ /* 0x000fe80000100800 */
[----:B------:R0:W-:Y:S01]  /*9650*/  STL [R1+0x9cc], R4 ;  /* 0x0009cc0401007387 */ /* 0x0001e20000100800 */
[----:B------:R-:W-:Y:S01]  /*9660*/  SHF.R.S32.HI R3, RZ, 0x1f, R7 ;  /* 0x0000001fff037819 */ /* 0x000fe20000011407 */
[----:B------:R-:W-:-:S02]  /*9670*/  IMAD.X R5, R12, 0x1, R2, P6 ;  /* 0x000000010c057824 */ /* 0x000fc400030e0602 */
[----:B0-----:R-:W-:Y:S02]  /*9680*/  IMAD.X R4, R12, 0x1, R0, P5 ;  /* 0x000000010c047824 */ /* 0x001fe400028e0600 */
[----:B------:R-:W0:Y:S01]  /*9690*/  S2R R12, SR_TID.X ;  /* 0x00000000000c7919 */ /* 0x000e220000002100 */
[C---:B------:R-:W-:Y:S02]  /*96a0*/  IMAD.X R2, R3.reuse, 0x1, R2, P4 ;  /* 0x0000000103027824 */ /* 0x040fe400020e0602 */
[----:B------:R-:W-:Y:S01]  /*96b0*/  IMAD.X R0, R3, 0x1, R0, P3 ;  /* 0x0000000103007824 */ /* 0x000fe200018e0600 */
[----:B------:R-:W-:Y:S01]  /*96c0*/  STL [R1+0x9d0], R5 ;  /* 0x0009d00501007387 */ /* 0x000fe20000100800 */
[----:B------:R-:W-:-:S03]  /*96d0*/  LEA.HI.X.SX32 R10, R13, UR9, 0x1, P2 ;  /* 0x000000090d0a7c11 */ /* 0x000fc600090f0eff */
[----:B------:R-:W-:Y:S04]  /*96e0*/  STL [R1+0x9d4], R4 ;  /* 0x0009d40401007387 */ /* 0x000fe80000100800 */
[----:B------:R-:W-:Y:S04]  /*96f0*/  STL [R1+0x9c0], R2 ;  /* 0x0009c00201007387 */ /* 0x000fe80000100800 */
[----:B------:R1:W-:Y:S04]  /*9700*/  STL [R1+0x5c4], R0 ;  /* 0x0005c40001007387 */ /* 0x0003e80000100800 */
[----:B------:R-:W-:Y:S01]  /*9710*/  STL [R1+0x2e4], R10 ;  /* 0x0002e40a01007387 */ /* 0x000fe20000100800 */
[----:B-1----:R-:W1:Y:S03]  /*9720*/  LDC R0, c[0x0][0x238] ;  /* 0x00008e00ff007b82 */ /* 0x002e660000000800 */
[----:B------:R-:W-:Y:S04]  /*9730*/  STL [R1+0x530], RZ ;  /* 0x000530ff01007387 */ /* 0x000fe80000100800 */
        /* <DEDUP_REMOVED lines=10> */
[----:B------:R-:W-:Y:S01]  /*97e0*/  STL [R1+0x228], RZ ;  /* 0x000228ff01007387 */ /* 0x000fe20000100800 */
[----:B0-----:R-:W-:-:S03]  /*97f0*/  IMAD.SHL.U32 R2, R12, 0x20, RZ ;  /* 0x000000200c027824 */ /* 0x001fc600078e00ff */
[----:B------:R-:W-:Y:S04]  /*9800*/  STL [R1+0x22c], RZ ;  /* 0x00022cff01007387 */ /* 0x000fe80000100800 */
[----:B------:R-:W-:Y:S04]  /*9810*/  STL [R1+0x1f0], RZ ;  /* 0x0001f0ff01007387 */ /* 0x000fe80000100800 */
[----:B------:R-:W-:Y:S04]  /*9820*/  STL [R1+0x1f4], RZ ;  /* 0x0001f4ff01007387 */ /* 0x000fe80000100800 */
[----:B------:R-:W-:Y:S04]  /*9830*/  STL [R1+0x1f8], RZ ;  /* 0x0001f8ff01007387 */ /* 0x000fe80000100800 */
[----:B------:R-:W-:Y:S01]  /*9840*/  STL [R1+0x1fc], RZ ;  /* 0x0001fcff01007387 */ /* 0x000fe20000100800 */
[----:B------:R-:W-:-:S03]  /*9850*/  LOP3.LUT R4, R2, 0x400, RZ, 0xc0, !PT ;  /* 0x0000040002047812 */ /* 0x000fc600078ec0ff */
[----:B------:R-:W-:Y:S01]  /*9860*/  STL [R1+0x1e0], RZ ;  /* 0x0001e0ff01007387 */ /* 0x000fe20000100800 */
[----:B-1----:R-:W-:-:S03]  /*9870*/  IMAD R2, R0, 0x7f, RZ ;  /* 0x0000007f00027824 */ /* 0x002fc600078e02ff */
[----:B------:R-:W-:Y:S04]  /*9880*/  STL [R1+0x1e4], RZ ;  /* 0x0001e4ff01007387 */ /* 0x000fe80000100800 */
[----:B------:R-:W-:Y:S04]  /*9890*/  STL [R1+0x1e8], RZ ;  /* 0x0001e8ff01007387 */ /* 0x000fe80000100800 */
[----:B------:R-:W-:Y:S04]  /*98a0*/  STL [R1+0x1ec], RZ ;  /* 0x0001ecff01007387 */ /* 0x000fe80000100800 */
[----:B------:R-:W-:Y:S04]  /*98b0*/  STL [R1+0x210], RZ ;  /* 0x000210ff01007387 */ /* 0x000fe80000100800 */
[----:B------:R-:W-:Y:S01]  /*98c0*/  STL [R1+0x214], RZ ;  /* 0x000214ff01007387 */ /* 0x000fe20000100800 */
[----:B------:R-:W-:-:S03]  /*98d0*/  IADD3 R9, P3, R2, R16, RZ ;  /* 0x0000001002097210 */ /* 0x000fc60007f7e0ff */
[----:B------:R-:W-:Y:S01]  /*98e0*/  STL [R1+0x218], RZ ;  /* 0x000218ff01007387 */ /* 0x000fe20000100800 */
[----:B------:R-:W-:-:S03]  /*98f0*/  IMAD R3, R0, 0x7e, RZ ;  /* 0x0000007e00037824 */ /* 0x000fc600078e02ff */
[----:B------:R-:W-:Y:S04]  /*9900*/  STL [R1+0x21c], RZ ;  /* 0x00021cff01007387 */ /* 0x000fe80000100800 */
[----:B------:R-:W-:Y:S04]  /*9910*/  STL [R1+0x260], RZ ;  /* 0x000260ff01007387 */ /* 0x000fe80000100800 */
[----:B------:R-:W-:Y:S04]  /*9920*/  STL [R1+0x264], RZ ;  /* 0x000264ff01007387 */ /* 0x000fe80000100800 */
[----:B------:R-:W-:Y:S04]  /*9930*/  STL [R1+0x268], RZ ;  /* 0x000268ff01007387 */ /* 0x000fe80000100800 */
[----:B------:R-:W-:Y:S04]  /*9940*/  STL [R1+0x26c], RZ ;  /* 0x00026cff01007387 */ /* 0x000fe80000100800 */
[----:B------:R-:W-:Y:S04]  /*9950*/  STL [R1+0x1d0], RZ ;  /* 0x0001d0ff01007387 */ /* 0x000fe80000100800 */
[----:B------:R0:W-:Y:S04]  /*9960*/  STL [R1+0xeb4], R4 ;  /* 0x000eb40401007387 */ /* 0x0001e80000100800 */
[----:B------:R1:W-:Y:S01]  /*9970*/  STL [R1+0x5cc], R9 ;  /* 0x0005cc0901007387 */ /* 0x0003e20000100800 */
[C---:B0-----:R-:W-:Y:S01]  /*9980*/  IMAD R4, R0.reuse, 0x7d, RZ ;  /* 0x0000007d00047824 */ /* 0x041fe200078e02ff */
[----:B-1----:R-:W-:Y:S01]  /*9990*/  IADD3 R9, P4, R3, R16, RZ ;  /* 0x0000001003097210 */ /* 0x002fe20007f9e0ff */
[----:B------:R-:W-:-:S04]  /*99a0*/  IMAD R5, R0, 0x7c, RZ ;  /* 0x0000007c00057824 */ /* 0x000fc800078e02ff */
[----:B------:R0:W-:Y:S01]  /*99b0*/  STL [R1+0x5d4], R9 ;  /* 0x0005d40901007387 */ /* 0x0001e20000100800 */
[----:B------:R-:W-:Y:S01]  /*99c0*/  IMAD R6, R0, 0x7b, RZ ;  /* 0x0000007b00067824 */ /* 0x000fe200078e02ff */
[----:B0-----:R-:W-:-:S05]  /*99d0*/  IADD3 R9, P5, R4, R16, RZ ;  /* 0x0000001004097210 */ /* 0x001fca0007fbe0ff */
[----:B------:R0:W-:Y:S01]  /*99e0*/  STL [R1+0x5dc], R9 ;  /* 0x0005dc0901007387 */ /* 0x0001e20000100800 */
[----:B------:R-:W-:Y:S01]  /*99f0*/  IMAD R7, R0, 0x7a, RZ ;  /* 0x0000007a00077824 */ /* 0x000fe200078e02ff */
[----:B0-----:R-:W-:-:S05]  /*9a00*/  IADD3 R9, P6, R5, R16, RZ ;  /* 0x0000001005097210 */ /* 0x001fca0007fde0ff */
[----:B------:R0:W-:Y:S01]  /*9a10*/  STL [R1+0x5e4], R9 ;  /* 0x0005e40901007387 */ /* 0x0001e20000100800 */
[----:B------:R-:W-:Y:S01]  /*9a20*/  IMAD R8, R0, 0x79, RZ ;  /* 0x0000007900087824 */ /* 0x000fe200078e02ff */
[----:B0-----:R-:W-:-:S05]  /*9a30*/  IADD3 R9, P0, R6, R16, RZ ;  /* 0x0000001006097210 */ /* 0x001fca0007f1e0ff */
[----:B------:R0:W-:Y:S02]  /*9a40*/  STL [R1+0x5ec], R9 ;  /* 0x0005ec0901007387 */ /* 0x0001e40000100800 */
[----:B0-----:R-:W-:-:S05]  /*9a50*/  IADD3 R9, P1, R7, R16, RZ ;  /* 0x0000001007097210 */ /* 0x001fca0007f3e0ff */
[----:B------:R0:W-:Y:S01]  /*9a60*/  STL [R1+0x5f4], R9 ;  /* 0x0005f40901007387 */ /* 0x0001e20000100800 */
[----:B------:R-:W-:Y:S02]  /*9a70*/  LEA.HI.X.SX32 R10, R2, R10, 0x1, P3 ;  /* 0x0000000a020a7211 */ /* 0x000fe400018f0eff */
[----:B0-----:R-:W-:-:S05]  /*9a80*/  IADD3 R9, P2, R8, R16, RZ ;  /* 0x0000001008097210 */ /* 0x001fca0007f5e0ff */
[----:B------:R0:W-:Y:S04]  /*9a90*/  STL [R1+0x5fc], R9 ;  /* 0x0005fc0901007387 */ /* 0x0001e80000100800 */
[----:B------:R-:W2:Y:S01]  /*9aa0*/  LDL R2, [R1+0x2e4] ;  /* 0x0002e40001027983 */ /* 0x000ea20000100800 */
[----:B0-----:R-:W-:-:S03]  /*9ab0*/  IMAD R9, R0, 0x78, RZ ;  /* 0x0000007800097824 */ /* 0x001fc600078e02ff */
[----:B------:R0:W-:Y:S02]  /*9ac0*/  STL [R1+0x5c8], R10 ;  /* 0x0005c80a01007387 */ /* 0x0001e40000100800 */
[----:B0-----:R-:W-:-:S05]  /*9ad0*/  IADD3 R10, P3, R9, R16, RZ ;  /* 0x00000010090a7210 */ /* 0x001fca0007f7e0ff */
[----:B------:R0:W-:Y:S02]  /*9ae0*/  STL [R1+0x604], R10 ;  /* 0x0006040a01007387 */ /* 0x0001e40000100800 */
[C---:B0-----:R-:W-:Y:S02]  /*9af0*/  IMAD R10, R0.reuse, 0x77, RZ ;  /* 0x00000077000a7824 */ /* 0x041fe400078e02ff */
[C---:B------:R-:W-:Y:S02]  /*9b00*/  IMAD R11, R0.reuse, 0x76, RZ ;  /* 0x00000076000b7824 */ /* 0x040fe400078e02ff */
[C---:B------:R-:W-:Y:S02]  /*9b10*/  IMAD R12, R0.reuse, 0x75, RZ ;  /* 0x00000075000c7824 */ /* 0x040fe400078e02ff */
[C---:B------:R-:W-:Y:S02]  /*9b20*/  IMAD R13, R0.reuse, 0x74, RZ ;  /* 0x00000074000d7824 */ /* 0x040fe400078e02ff */
[----:B------:R-:W-:Y:S01]  /*9b30*/  IMAD R14, R0, 0x73, RZ ;  /* 0x00000073000e7824 */ /* 0x000fe200078e02ff */
[----:B--2---:R-:W-:-:S05]  /*9b40*/  LEA.HI.X.SX32 R3, R3, R2, 0x1, P4 ;  /* 0x0000000203037211 */ /* 0x004fca00020f0eff */
[----:B------:R0:W-:Y:S02]  /*9b50*/  STL [R1+0x5d0], R3 ;  /* 0x0005d00301007387 */ /* 0x0001e40000100800 */
[----:B0-----:R-:W-:-:S05]  /*9b60*/  IADD3 R3, P4, R10, R16, RZ ;  /* 0x000000100a037210 */ /* 0x001fca0007f9e0ff */
[----:B------:R0:W-:Y:S02]  /*9b70*/  STL [R1+0x60c], R3 ;  /* 0x00060c0301007387 */ /* 0x0001e40000100800 */
[----:B0-----:R-:W-:Y:S02]  /*9b80*/  LEA.HI.X.SX32 R3, R4, R2, 0x1, P5 ;  /* 0x0000000204037211 */ /* 0x001fe400028f0eff */
[----:B------:R-:W-:-:S03]  /*9b90*/  IADD3 R4, P5, R11, R16, RZ ;  /* 0x000000100b047210 */ /* 0x000fc60007fbe0ff */
[----:B------:R0:W-:Y:S04]  /*9ba0*/  STL [R1+0x5d8], R3 ;  /* 0x0005d80301007387 */ /* 0x0001e80000100800 */
[----:B------:R1:W-:Y:S01]  /*9bb0*/  STL [R1+0x614], R4 ;  /* 0x0006140401007387 */ /* 0x0003e20000100800 */
[-C--:B0-----:R-:W-:Y:S02]  /*9bc0*/  LEA.HI.X.SX32 R3, R5, R2.reuse, 0x1, P6 ;  /* 0x0000000205037211 */ /* 0x081fe400030f0eff */
[----:B------:R-:W-:Y:S02]  /*9bd0*/  LEA.HI.X.SX32 R5, R6, R2, 0x1, P0 ;  /* 0x0000000206057211 */ /* 0x000fe400000f0eff */
[-C--:B-1----:R-:W-:Y:S01]  /*9be0*/  IADD3 R4, P6, R12, R16.reuse, RZ ;  /* 0x000000100c047210 */ /* 0x082fe20007fde0ff */
[----:B------:R0:W-:Y:S04]  /*9bf0*/  STL [R1+0x5e0], R3 ;  /* 0x0005e00301007387 */ /* 0x0001e80000100800 */
[----:B------:R1:W-:Y:S01]  /*9c00*/  STL [R1+0x61c], R4 ;  /* 0x00061c0401007387 */ /* 0x0003e20000100800 */
[----:B0-----:R-:W-:-:S03]  /*9c10*/  IADD3 R3, P0, R13, R16, RZ ;  /* 0x000000100d037210 */ /* 0x001fc60007f1e0ff */
[----:B------:R0:W-:Y:S01]  /*9c20*/  STL [R1+0x5e8], R5 ;  /* 0x0005e80501007387 */ /* 0x0001e20000100800 */
[----:B-1----:R-:W-:-:S03]  /*9c30*/  LEA.HI.X.SX32 R4, R7, R2, 0x1, P1 ;  /* 0x0000000207047211 */ /* 0x002fc600008f0eff */
[----:B------:R1:W-:Y:S01]  /*9c40*/  STL [R1+0x624], R3 ;  /* 0x0006240301007387 */ /* 0x0003e20000100800 */
[----:B0-----:R-:W-:-:S03]  /*9c50*/  IADD3 R5, P1, R14, R16, RZ ;  /* 0x000000100e057210 */ /* 0x001fc60007f3e0ff */
[----:B------:R-:W-:Y:S01]  /*9c60*/  STL [R1+0x5f0], R4 ;  /* 0x0005f00401007387 */ /* 0x000fe20000100800 */
[----:B-1----:R-:W-:-:S03]  /*9c70*/  LEA.HI.X.SX32 R3, R8, R2, 0x1, P2 ;  /* 0x0000000208037211 */ /* 0x002fc600010f0eff */
[----:B------:R-:W-:Y:S04]  /*9c80*/  STL [R1+0x62c], R5 ;  /* 0x00062c0501007387 */ /* 0x000fe80000100800 */
[----:B------:R0:W-:Y:S02]  /*9c90*/  STL [R1+0x5f8], R3 ;  /* 0x0005f80301007387 */ /* 0x0001e40000100800 */
[----:B0-----:R-:W-:Y:S02]  /*9ca0*/  LEA.HI.X.SX32 R3, R9, R2, 0x1, P3 ;  /* 0x0000000209037211 */ /* 0x001fe400018f0eff */
[----:B------:R-:W2:Y:S01]  /*9cb0*/  LDL R9, [R1+0x2e8] ;  /* 0x0002e80001097983 */ /* 0x000ea20000100800 */
[----:B------:R-:W-:-:S05]  /*9cc0*/  IMAD R15, R0, 0x72, RZ ;  /* 0x00000072000f7824 */ /* 0x000fca00078e02ff */
[----:B------:R-:W-:Y:S01]  /*9cd0*/  IADD3 R4, P2, R15, R16, RZ ;  /* 0x000000100f047210 */ /* 0x000fe20007f5e0ff */
[C---:B------:R-:W-:Y:S02]  /*9ce0*/  IMAD R16, R0.reuse, 0x71, RZ ;  /* 0x0000007100107824 */ /* 0x040fe400078e02ff */
[C---:B------:R-:W-:Y:S02]  /*9cf0*/  IMAD R17, R0.reuse, 0x70, RZ ;  /* 0x0000007000117824 */ /* 0x040fe400078e02ff */
[----:B------:R0:W-:Y:S01]  /*9d00*/  STL [R1+0x634], R4 ;  /* 0x0006340401007387 */ /* 0x0001e20000100800 */
[----:B------:R-:W-:-:S03]  /*9d10*/  IMAD R18, R0, 0x6f, RZ ;  /* 0x0000006f00127824 */ /* 0x000fc600078e02ff */
[----:B------:R1:W-:Y:S01]  /*9d20*/  STL [R1+0x600], R3 ;  /* 0x0006000301007387 */ /* 0x0003e20000100800 */
[----:B0-----:R-:W-:Y:S01]  /*9d30*/  LEA.HI.X.SX32 R4, R10, R2, 0x1, P4 ;  /* 0x000000020a047211 */ /* 0x001fe200020f0eff */
[C---:B------:R-:W-:Y:S02]  /*9d40*/  IMAD R19, R0.reuse, 0x6e, RZ ;  /* 0x0000006e00137824 */ /* 0x040fe400078e02ff */
[C---:B------:R-:W-:Y:S02]  /*9d50*/  IMAD R20, R0.reuse, 0x6d, RZ ;  /* 0x0000006d00147824 */ /* 0x040fe400078e02ff */
[C---:B------:R-:W-:Y:S02]  /*9d60*/  IMAD R21, R0.reuse, 0x6c, RZ ;  /* 0x0000006c00157824 */ /* 0x040fe400078e02ff */
[C---:B------:R-:W-:Y:S02]  /*9d70*/  IMAD R22, R0.reuse, 0x6b, RZ ;  /* 0x0000006b00167824 */ /* 0x040fe400078e02ff */
[----:B------:R-:W-:-:S02]  /*9d80*/  IMAD R23, R0, 0x6a, RZ ;  /* 0x0000006a00177824 */ /* 0x000fc400078e02ff */
[C---:B------:R-:W-:Y:S02]  /*9d90*/  IMAD R24, R0.reuse, 0x69, RZ ;  /* 0x0000006900187824 */ /* 0x040fe400078e02ff */
        /* <DEDUP_REMOVED lines=8> */
[----:B------:R-:W-:Y:S01]  /*9e20*/  IMAD R6, R0, 0x5e, RZ ;  /* 0x0000005e00067824 */ /* 0x000fe200078e02ff */
[-C--:B--2---:R-:W-:Y:S02]  /*9e30*/  IADD3 R5, P3, R16, R9.reuse, RZ ;  /* 0x0000000910057210 */ /* 0x084fe40007f7e0ff */
[----:B-1----:R-:W-:-:S03]  /*9e40*/  IADD3 R3, P4, R17, R9, RZ ;  /* 0x0000000911037210 */ /* 0x002fc60007f9e0ff */
[----:B------:R0:W-:Y:S04]  /*9e50*/  STL [R1+0x63c], R5 ;  /* 0x00063c0501007387 */ /* 0x0001e80000100800 */
[----:B------:R1:W-:Y:S01]  /*9e60*/  STL [R1+0x608], R4 ;  /* 0x0006080401007387 */ /* 0x0003e20000100800 */
[----:B0-----:R-:W-:-:S03]  /*9e70*/  LEA.HI.X.SX32 R5, R11, R2, 0x1, P5 ;  /* 0x000000020b057211 */ /* 0x001fc600028f0eff */
[----:B------:R0:W-:Y:S01]  /*9e80*/  STL [R1+0x644], R3 ;  /* 0x0006440301007387 */ /* 0x0001e20000100800 */
[----:B-1----:R-:W-:-:S03]  /*9e90*/  IADD3 R4, P5, R18, R9, RZ ;  /* 0x0000000912047210 */ /* 0x002fc60007fbe0ff */
[----:B------:R1:W-:Y:S04]  /*9ea0*/  STL [R1+0x610], R5 ;  /* 0x0006100501007387 */ /* 0x0003e80000100800 */
[----:B------:R2:W-:Y:S01]  /*9eb0*/  STL [R1+0x64c], R4 ;  /* 0x00064c0401007387 */ /* 0x0005e20000100800 */
[----:B0-----:R-:W-:Y:S02]  /*9ec0*/  LEA.HI.X.SX32 R3, R12, R2, 0x1, P6 ;  /* 0x000000020c037211 */ /* 0x001fe400030f0eff */
[----:B-1----:R-:W-:-:S03]  /*9ed0*/  IADD3 R5, P6, R19, R9, RZ ;  /* 0x0000000913057210 */ /* 0x002fc60007fde0ff */
[----:B------:R0:W-:Y:S01]  /*9ee0*/  STL [R1+0x618], R3 ;  /* 0x0006180301007387 */ /* 0x0001e20000100800 */
[----:B--2---:R-:W-:-:S03]  /*9ef0*/  LEA.HI.X.SX32 R4, R13, R2, 0x1, P0 ;  /* 0x000000020d047211 */ /* 0x004fc600000f0eff */
[----:B------:R1:W-:Y:S04]  /*9f00*/  STL [R1+0x654], R5 ;  /* 0x0006540501007387 */ /* 0x0003e80000100800 */
[----:B------:R2:W-:Y:S01]  /*9f10*/  STL [R1+0x620], R4 ;  /* 0x0006200401007387 */ /* 0x0005e20000100800 */
[----:B0-----:R-:W-:Y:S02]  /*9f20*/  IADD3 R3, P0, R20, R9, RZ ;  /* 0x0000000914037210 */ /* 0x001fe40007f1e0ff */
[----:B-1----:R-:W-:-:S03]  /*9f30*/  LEA.HI.X.SX32 R5, R14, R2, 0x1, P1 ;  /* 0x000000020e057211 */ /* 0x002fc600008f0eff */
[----:B------:R0:W-:Y:S01]  /*9f40*/  STL [R1+0x65c], R3 ;  /* 0x00065c0301007387 */ /* 0x0001e20000100800 */
[----:B--2---:R-:W-:-:S03]  /*9f50*/  IADD3 R4, P1, R21, R9, RZ ;  /* 0x0000000915047210 */ /* 0x004fc60007f3e0ff */
        /* <DEDUP_REMOVED lines=32> */
[----:B0-----:R-:W-:Y:S01]  /*a160*/  IMAD R3, R0, 0x63, RZ ;  /* 0x0000006300037824 */ /* 0x001fe200078e02ff */
[----:B-1----:R-:W-:Y:S02]  /*a170*/  IADD3 R5, P2, R29, R9, RZ ;  /* 0x000000091d057210 */ /* 0x002fe40007f5e0ff */
[----:B--2---:R-:W-:-:S03]  /*a180*/  LEA.HI.X.SX32 R4, R23, R2, 0x1, P3 ;  /* 0x0000000217047211 */ /* 0x004fc600018f0eff */
[----:B------:R0:W-:Y:S01]  /*a190*/  STL [R1+0x6a4], R5 ;  /* 0x0006a40501007387 */ /* 0x0001e20000100800 */
[----:B------:R-:W-:-:S03]  /*a1a0*/  IMAD R11, R0, 0x62, RZ ;  /* 0x00000062000b7824 */ /* 0x000fc600078e02ff */
[----:B------:R1:W-:Y:S01]  /*a1b0*/  STL [R1+0x670], R4 ;  /* 0x0006700401007387 */ /* 0x0003e20000100800 */
[----:B0-----:R-:W-:Y:S02]  /*a1c0*/  IADD3 R5, P3, R3, R9, RZ ;  /* 0x0000000903057210 */ /* 0x001fe40007f7e0ff */
[----:B-1----:R-:W-:-:S03]  /*a1d0*/  LEA.HI.X.SX32 R4, R24, R2, 0x1, P4 ;  /* 0x0000000218047211 */ /* 0x002fc600020f0eff */
[----:B------:R0:W-:Y:S04]  /*a1e0*/  STL [R1+0x6ac], R5 ;  /* 0x0006ac0501007387 */ /* 0x0001e80000100800 */
        /* <DEDUP_REMOVED lines=11> */
[----:B------:R0:W-:Y:S01]  /*a2a0*/  STL [R1+0x6c4], R5 ;  /* 0x0006c40501007387 */ /* 0x0001e20000100800 */
[----:B------:R-:W-:-:S03]  /*a2b0*/  IADD3 R12, P0, R7, R9, RZ ;  /* 0x00000009070c7210 */ /* 0x000fc60007f1e0ff */
[----:B------:R1:W-:Y:S04]  /*a2c0*/  STL [R1+0x690], R4 ;  /* 0x0006900401007387 */ /* 0x0003e80000100800 */
[----:B------:R2:W-:Y:S01]  /*a2d0*/  STL [R1+0x6cc], R12 ;  /* 0x0006cc0c01007387 */ /* 0x0005e20000100800 */
[----:B0-----:R-:W-:Y:S01]  /*a2e0*/  IMAD R5, R0, 0x5d, RZ ;  /* 0x0000005d00057824 */ /* 0x001fe200078e02ff */
[-C--:B-1----:R-:W-:Y:S02]  /*a2f0*/  LEA.HI.X.SX32 R4, R28, R2.reuse, 0x1, P1 ;  /* 0x000000021c047211 */ /* 0x082fe400008f0eff */
[-C--:B------:R-:W-:Y:S02]  /*a300*/  IADD3 R13, P1, R6, R9.reuse, RZ ;  /* 0x00000009060d7210 */ /* 0x080fe40007f3e0ff */
[----:B--2---:R-:W-:Y:S01]  /*a310*/  LEA.HI.X.SX32 R12, R29, R2, 0x1, P2 ;  /* 0x000000021d0c7211 */ /* 0x004fe200010f0eff */
[----:B------:R0:W-:Y:S04]  /*a320*/  STL [R1+0x698], R4 ;  /* 0x0006980401007387 */ /* 0x0001e80000100800 */
[----:B------:R1:W-:Y:S01]  /*a330*/  STL [R1+0x6d4], R13 ;  /* 0x0006d40d01007387 */ /* 0x0003e20000100800 */
[----:B0-----:R-:W-:Y:S01]  /*a340*/  IMAD R4, R0, 0x5c, RZ ;  /* 0x0000005c00047824 */ /* 0x001fe200078e02ff */
[----:B-1----:R-:W-:-:S02]  /*a350*/  IADD3 R13, P2, R5, R9, RZ ;  /* 0x00000009050d7210 */ /* 0x002fc40007f5e0ff */
[----:B------:R0:W-:Y:S04]  /*a360*/  STL [R1+0x6a0], R12 ;  /* 0x0006a00c01007387 */ /* 0x0001e80000100800 */
[----:B------:R1:W-:Y:S01]  /*a370*/  STL [R1+0x6dc], R13 ;  /* 0x0006dc0d01007387 */ /* 0x0003e20000100800 */
[----:B0-----:R-:W-:Y:S01]  /*a380*/  LEA.HI.X.SX32 R12, R3, R2, 0x1, P3 ;  /* 0x00000002030c7211 */ /* 0x001fe200018f0eff */
[----:B------:R-:W-:Y:S01]  /*a390*/  IMAD R3, R0, 0x5b, RZ ;  /* 0x0000005b00037824 */ /* 0x000fe200078e02ff */
[----:B-1----:R-:W-:-:S03]  /*a3a0*/  IADD3 R13, P3, R4, R9, RZ ;  /* 0x00000009040d7210 */ /* 0x002fc60007f7e0ff */
        /* <DEDUP_REMOVED lines=133> */
[----:B------:R-:W-:Y:S01]  /*ac00*/  IMAD.SHL.U32 R8, R0, 0x40, RZ ;  /* 0x0000004000087824 */ /* 0x000fe200078e00ff */
        /* <DEDUP_REMOVED lines=266> */
[----:B------:R0:W-:Y:S01]  /*bcb0*/  STL [R1+0x928], R12 ;  /* 0x0009280c01007387 */ /* 0x0001e20000100800 */
[----:B------:R-:W-:-:S03]  /*bcc0*/  LEA.HI.X.SX32 R11, R11, R2, 0x1, P0 ;  /* 0x000000020b0b7211 */ /* 0x000fc600000f0eff */
[----:B------:R1:W-:Y:S01]  /*bcd0*/  STL [R1+0x964], R13 ;  /* 0x0009640d01007387 */ /* 0x0003e20000100800 */
[-C--:B------:R-:W-:Y:S01]  /*bce0*/  LEA.HI.X.SX32 R10, R10, R2.reuse, 0x1, P1 ;  /* 0x000000020a0a7211 */ /* 0x080fe200008f0eff */
[----:B0-----:R-:W-:Y:S01]  /*bcf0*/  IMAD R12, R0, 0xa, RZ ;  /* 0x0000000a000c7824 */ /* 0x001fe200078e02ff */
[-C--:B-1----:R-:W-:Y:S01]  /*bd00*/  IADD3 R13, P0, R3, R9.reuse, RZ ;  /* 0x00000009030d7210 */ /* 0x082fe20007f1e0ff */
[----:B------:R0:W-:Y:S04]  /*bd10*/  STL [R1+0x930], R11 ;  /* 0x0009300b01007387 */ /* 0x0001e80000100800 */
[----:B------:R1:W-:Y:S01]  /*bd20*/  STL [R1+0x96c], R13 ;  /* 0x00096c0d01007387 */ /* 0x0003e20000100800 */
[-C--:B------:R-:W-:Y:S01]  /*bd30*/  LEA.HI.X.SX32 R8, R8, R2.reuse, 0x1, P2 ;  /* 0x0000000208087211 */ /* 0x080fe200010f0eff */
[----:B0-----:R-:W-:Y:S01]  /*bd40*/  IMAD R11, R0, 0x9, RZ ;  /* 0x00000009000b7824 */ /* 0x001fe200078e02ff */
[-C--:B-1----:R-:W-:Y:S01]  /*bd50*/  IADD3 R13, P1, R12, R9.reuse, RZ ;  /* 0x000000090c0d7210 */ /* 0x082fe20007f3e0ff */
[----:B------:R0:W-:Y:S04]  /*bd60*/  STL [R1+0x938], R10 ;  /* 0x0009380a01007387 */ /* 0x0001e80000100800 */
[----:B------:R1:W-:Y:S01]  /*bd70*/  STL [R1+0x974], R13 ;  /* 0x0009740d01007387 */ /* 0x0003e20000100800 */
[-C--:B------:R-:W-:Y:S01]  /*bd80*/  LEA.HI.X.SX32 R7, R7, R2.reuse, 0x1, P3 ;  /* 0x0000000207077211 */ /* 0x080fe200018f0eff */
[----:B0-----:R-:W-:Y:S01]  /*bd90*/  IMAD.SHL.U32 R10, R0, 0x8, RZ ;  /* 0x00000008000a7824 */ /* 0x001fe200078e00ff */
        /* <DEDUP_REMOVED lines=14> */
[C---:B0-----:R-:W-:Y:S01]  /*be80*/  IMAD R6, R0.reuse, 0x5, RZ ;  /* 0x0000000500067824 */ /* 0x041fe200078e02ff */
[-C--:B-1----:R-:W-:Y:S01]  /*be90*/  IADD3 R13, P5, R7, R9.reuse, RZ ;  /* 0x00000009070d7210 */ /* 0x082fe20007fbe0ff */
[----:B------:R0:W-:Y:S04]  /*bea0*/  STL [R1+0x958], R5 ;  /* 0x0009580501007387 */ /* 0x0001e80000100800 */
[----:B------:R1:W-:Y:S01]  /*beb0*/  STL [R1+0x994], R13 ;  /* 0x0009940d01007387 */ /* 0x0003e20000100800 */
[-C--:B------:R-:W-:Y:S01]  /*bec0*/  LEA.HI.X.SX32 R3, R3, R2.reuse, 0x1, P0 ;  /* 0x0000000203037211 */ /* 0x080fe200000f0eff */
[----:B0-----:R-:W-:Y:S01]  /*bed0*/  IMAD.SHL.U32 R5, R0, 0x4, RZ ;  /* 0x0000000400057824 */ /* 0x001fe200078e00ff */
[----:B-1----:R-:W-:Y:S01]  /*bee0*/  IADD3 R13, P6, R6, R9, RZ ;  /* 0x00000009060d7210 */ /* 0x002fe20007fde0ff */
[----:B------:R0:W-:Y:S04]  /*bef0*/  STL [R1+0x960], R4 ;  /* 0x0009600401007387 */ /* 0x0001e80000100800 */
[----:B------:R1:W-:Y:S01]  /*bf00*/  STL [R1+0x99c], R13 ;  /* 0x00099c0d01007387 */ /* 0x0003e20000100800 */
[----:B------:R-:W-:-:S03]  /*bf10*/  LEA.HI.X.SX32 R14, R12, R2, 0x1, P1 ;  /* 0x000000020c0e7211 */ /* 0x000fc600008f0eff */
[----:B------:R2:W-:Y:S01]  /*bf20*/  STL [R1+0x968], R3 ;  /* 0x0009680301007387 */ /* 0x0005e20000100800 */
[C---:B0-----:R-:W-:Y:S01]  /*bf30*/  IMAD R4, R0.reuse, 0x3, RZ ;  /* 0x0000000300047824 */ /* 0x041fe200078e02ff */
[----:B-1----:R-:W-:Y:S01]  /*bf40*/  IADD3 R13, P0, R5, R9, RZ ;  /* 0x00000009050d7210 */ /* 0x002fe20007f1e0ff */
[----:B--2---:R-:W-:-:S04]  /*bf50*/  IMAD.SHL.U32 R3, R0, 0x2, RZ ;  /* 0x0000000200037824 */ /* 0x004fc800078e00ff */
[----:B------:R0:W-:Y:S01]  /*bf60*/  STL [R1+0x9a4], R13 ;  /* 0x0009a40d01007387 */ /* 0x0001e20000100800 */
[-C--:B------:R-:W-:Y:S02]  /*bf70*/  LEA.HI.X.SX32 R12, R11, R2.reuse, 0x1, P2 ;  /* 0x000000020b0c7211 */ /* 0x080fe400010f0eff */
[----:B------:R-:W-:Y:S02]  /*bf80*/  LEA.HI.X.SX32 R10, R10, R2, 0x1, P3 ;  /* 0x000000020a0a7211 */ /* 0x000fe400018f0eff */
[-C--:B------:R-:W-:Y:S01]  /*bf90*/  IADD3 R11, P2, R3, R9.reuse, RZ ;  /* 0x00000009030b7210 */ /* 0x080fe20007f5e0ff */
[----:B------:R1:W-:Y:S01]  /*bfa0*/  STL [R1+0x970], R14 ;  /* 0x0009700e01007387 */ /* 0x0003e20000100800 */
[----:B0-----:R-:W-:Y:S02]  /*bfb0*/  IADD3 R13, P1, R4, R9, RZ ;  /* 0x00000009040d7210 */ /* 0x001fe40007f3e0ff */
[----:B------:R-:W-:Y:S02]  /*bfc0*/  IADD3 R9, P3, R9, R0, RZ ;  /* 0x0000000009097210 */ /* 0x000fe40007f7e0ff */
[-C--:B------:R-:W-:Y:S01]  /*bfd0*/  LEA.HI.X.SX32 R8, R8, R2.reuse, 0x1, P4 ;  /* 0x0000000208087211 */ /* 0x080fe200020f0eff */
[----:B------:R1:W-:Y:S01]  /*bfe0*/  STL [R1+0x9ac], R13 ;  /* 0x0009ac0d01007387 */ /* 0x0003e20000100800 */
[----:B------:R-:W-:-:S02]  /*bff0*/  LEA.HI.X.SX32 R7, R7, R2, 0x1, P5 ;  /* 0x0000000207077211 */ /* 0x000fc400028f0eff */
[-C--:B------:R-:W-:Y:S01]  /*c000*/  LEA.HI.X.SX32 R6, R6, R2.reuse, 0x1, P6 ;  /* 0x0000000206067211 */ /* 0x080fe200030f0eff */
[----:B------:R1:W-:Y:S01]  /*c010*/  STL [R1+0x978], R12 ;  /* 0x0009780c01007387 */ /* 0x0003e20000100800 */
[----:B------:R-:W-:-:S03]  /*c020*/  LEA.HI.X.SX32 R5, R5, R2, 0x1, P0 ;  /* 0x0000000205057211 */ /* 0x000fc600000f0eff */
[----:B------:R1:W-:Y:S01]  /*c030*/  STL [R1+0x9b4], R11 ;  /* 0x0009b40b01007387 */ /* 0x0003e20000100800 */
[----:B------:R-:W-:-:S03]  /*c040*/  LEA.HI.X.SX32 R4, R4, R2, 0x1, P1 ;  /* 0x0000000204047211 */ /* 0x000fc600008f0eff */
[----:B------:R1:W-:Y:S01]  /*c050*/  STL [R1+0x980], R10 ;  /* 0x0009800a01007387 */ /* 0x0003e20000100800 */
[----:B------:R-:W-:-:S03]  /*c060*/  LEA.HI.X.SX32 R3, R3, R2, 0x1, P2 ;  /* 0x0000000203037211 */ /* 0x000fc600010f0eff */
[----:B------:R1:W-:Y:S01]  /*c070*/  STL [R1+0x9bc], R9 ;  /* 0x0009bc0901007387 */ /* 0x0003e20000100800 */
[----:B------:R-:W-:-:S03]  /*c080*/  LEA.HI.X.SX32 R0, R0, R2, 0x1, P3 ;  /* 0x0000000200007211 */ /* 0x000fc600018f0eff */
[----:B------:R1:W-:Y:S04]  /*c090*/  STL [R1+0x988], R8 ;  /* 0x0009880801007387 */ /* 0x0003e80000100800 */
[----:B------:R1:W-:Y:S04]  /*c0a0*/  STL [R1+0x990], R7 ;  /* 0x0009900701007387 */ /* 0x0003e80000100800 */
[----:B------:R1:W-:Y:S04]  /*c0b0*/  STL [R1+0x998], R6 ;  /* 0x0009980601007387 */ /* 0x0003e80000100800 */
[----:B------:R1:W-:Y:S04]  /*c0c0*/  STL [R1+0x9a0], R5 ;  /* 0x0009a00501007387 */ /* 0x0003e80000100800 */
[----:B------:R1:W-:Y:S04]  /*c0d0*/  STL [R1+0x9a8], R4 ;  /* 0x0009a80401007387 */ /* 0x0003e80000100800 */
[----:B------:R1:W-:Y:S04]  /*c0e0*/  STL [R1+0x9b0], R3 ;  /* 0x0009b00301007387 */ /* 0x0003e80000100800 */
[----:B------:R1:W-:Y:S04]  /*c0f0*/  STL [R1+0x1d4], RZ ;  /* 0x0001d4ff01007387 */ /* 0x0003e80000100800 */
[----:B------:R1:W-:Y:S04]  /*c100*/  STL [R1+0x9b8], R0 ;  /* 0x0009b80001007387 */ /* 0x0003e80000100800 */
        /* <DEDUP_REMOVED lines=33> */
[----:B------:R1:W-:Y:S02]  /*c320*/  STL [R1+0x27c], RZ ;  /* 0x00027cff01007387 */ /* 0x0003e40000100800 */
.L_x_2:
[----:B-1----:R-:W2:Y:S01]  /*c330*/  LDL R3, [R1+0x2e4] ;  /* 0x0002e40001037983 */ /* 0x002ea20000100800 */
[----:B------:R-:W0:Y:S03]  /*c340*/  LDC R0, c[0x0][0x230] ;  /* 0x00008c00ff007b82 */ /* 0x000e260000000800 */
[----:B--2---:R1:W-:Y:S04]  /*c350*/  STL [R1+0x19f4], R3 ;  /* 0x0019f40301007387 */ /* 0x0043e80000100800 */
[----:B------:R-:W2:Y:S04]  /*c360*/  LDL R2, [R1+0x2e8] ;  /* 0x0002e80001027983 */ /* 0x000ea80000100800 */
[----:B-1----:R-:W0:Y:S04]  /*c370*/  LDL R3, [R1+0x530] ;  /* 0x0005300001037983 */ /* 0x002e280000100800 */
[----:B------:R-:W-:Y:S04]  /*c380*/  STL [R1+0x1978], R19 ;  /* 0x0019781301007387 */ /* 0x000fe80000100800 */
        /* <DEDUP_REMOVED lines=14> */
[----:B------:R1:W-:Y:S04]  /*c470*/  STL [R1+0x19f0], R19 ;  /* 0x0019f01301007387 */ /* 0x0003e80000100800 */
        /* <DEDUP_REMOVED lines=78> */
[----:B------:R-:W-:Y:S01]  /*c960*/  STL [R1+0x1878], R6 ;  /* 0x0018780601007387 */ /* 0x000fe20000100800 */
[----:B0-----:R-:W-:-:S03]  /*c970*/  IMAD R0, R3, -0x80, R0 ;  /* 0xffffff8003007824 */ /* 0x001fc600078e0200 */
[----:B------:R-:W-:Y:S04]  /*c980*/  STL [R1+0x1874], R7 ;  /* 0x0018740701007387 */ /* 0x000fe80000100800 */
[----:B------:R-:W-:Y:S04]  /*c990*/  STL [R1+0x1870], R20 ;  /* 0x0018701401007387 */ /* 0x000fe80000100800 */
[----:B------:R-:W-:Y:S04]  /*c9a0*/  STL [R1+0x186c], R21 ;  /* 0x00186c1501007387 */ /* 0x000fe80000100800 */
[----:B------:R-:W-:Y:S04]  /*c9b0*/  STL [R1+0x1868], R22 ;  /* 0x0018681601007387 */ /* 0x000fe80000100800 */
[----:B------:R-:W2:Y:S01]  /*c9c0*/  LDL.LU R3, [R1+0x19f4] ;  /* 0x0019f40001037983 */ /* 0x000ea20000300800 */
[----:B------:R-:W-:-:S02]  /*c9d0*/  ISETP.GT.AND P0, PT, R0, RZ, PT ;  /* 0x000000ff0000720c */ /* 0x000fc40003f04270 */
[----:B-1----:R-:W-:-:S11]  /*c9e0*/  PRMT R19, RZ, 0x7610, R19 ;  /* 0x00007610ff137816 */ /* 0x002fd60000000013 */
[----:B--2---:R-:W2:Y:S01]  /*c9f0*/  @P0 LDG.E.U8 R19, desc[UR6][R2.64] ;  /* 0x0000000602130981 */ /* 0x004ea2000c1e1100 */
[----:B------:R-:W-:-:S03]  /*ca00*/  ISETP.GT.AND P1, PT, R0, 0x1, PT ;  /* 0x000000010000780c */ /* 0x000fc60003f24270 */
[----:B--2---:R0:W-:Y:S04]  /*ca10*/  STL [R1+0x198], R19 ;  /* 0x0001981301007387 */ /* 0x0041e80000100800 */
[----:B0-----:R-:W2:Y:S04]  /*ca20*/  LDL.LU R19, [R1+0x19f0] ;  /* 0x0019f00001137983 */ /* 0x001ea80000300800 */
[----:B------:R-:W3:Y:S04]  /*ca30*/  LDL R2, [R1+0x9b8] ;  /* 0x0009b80001027983 */ /* 0x000ee80000100800 */
[----:B------:R-:W3:Y:S01]  /*ca40*/  LDL R3, [R1+0x9bc] ;  /* 0x0009bc0001037983 */ /* 0x000ee20000100800 */
[----:B------:R-:W-:-:S02]  /*ca50*/  PRMT R18, RZ, 0x7610, R18 ;  /* 0x00007610ff127816 */ /* 0x000fc40000000012 */
[----:B---3--:R-:W-:-:S04]  /*ca60*/  @P1 LOP3.LUT R3, R3, R2, RZ, 0x3c, !PT ;  /* 0x0000000203031212 */ /* 0x008fc800078e3cff */
[----:B------:R-:W-:-:S04]  /*ca70*/  @P1 LOP3.LUT R2, R3, R2, RZ, 0x3c, !PT ;  /* 0x0000000203021212 */ /* 0x000fc800078e3cff */
[----:B------:R-:W-:-:S05]  /*ca80*/  @P1 LOP3.LUT R3, R3, R2, RZ, 0x3c, !PT ;  /* 0x0000000203031212 */ /* 0x000fca00078e3cff */
[----:B------:R-:W3:Y:S01]  /*ca90*/  @P1 LDG.E.U8 R18, desc[UR6][R2.64] ;  /* 0x0000000602121981 */ /* 0x000ee2000c1e1100 */
[----:B------:R-:W-:-:S03]  /*caa0*/  ISETP.GT.AND P2, PT, R0, 0x2, PT ;  /* 0x000000020000780c */ /* 0x000fc60003f44270 */
[----:B---3--:R0:W-:Y:S04]  /*cab0*/  STL [R1+0x194], R18 ;  /* 0x0001941201007387 */ /* 0x0081e80000100800 */
[----:B0-----:R-:W3:Y:S04]  /*cac0*/  LDL.LU R18, [R1+0x19ec] ;  /* 0x0019ec0001127983 */ /* 0x001ee80000300800 */
[----:B------:R-:W4:Y:S04]  /*cad0*/  LDL R2, [R1+0x9b0] ;  /* 0x0009b00001027983 */ /* 0x000f280000100800 */
[----:B------:R-:W4:Y:S01]  /*cae0*/  LDL R3, [R1+0x9b4] ;  /* 0x0009b40001037983 */ /* 0x000f220000100800 */
[----:B--2---:R-:W-:-:S02]  /*caf0*/  PRMT R19, RZ, 0x7610, R19 ;  /* 0x00007610ff137816 */ /* 0x004fc40000000013 */
[----:B----4-:R-:W-:-:S04]  /*cb00*/  @P2 LOP3.LUT R3, R3, R2, RZ, 0x3c, !PT ;  /* 0x0000000203032212 */ /* 0x010fc800078e3cff */
[----:B------:R-:W-:-:S04]  /*cb10*/  @P2 LOP3.LUT R2, R3, R2, RZ, 0x3c, !PT ;  /* 0x0000000203022212 */ /* 0x000fc800078e3cff */
[----:B------:R-:W-:-:S05]  /*cb20*/  @P2 LOP3.LUT R3, R3, R2, RZ, 0x3c, !PT ;  /* 0x0000000203032212 */ /* 0x000fca00078e3cff */
[----:B------:R-:W2:Y:S01]  /*cb30*/  @P2 LDG.E.U8 R19, desc[UR6][R2.64] ;  /* 0x0000000602132981 */ /* 0x000ea2000c1e1100 */
[----:B------:R-:W-:-:S03]  /*cb40*/  ISETP.GT.AND P3, PT, R0, 0x3, PT ;  /* 0x000000030000780c */ /* 0x000fc60003f64270 */
[----:B--2---:R0:W-:Y:S04]  /*cb50*/  STL [R1+0x190], R19 ;  /* 0x0001901301007387 */ /* 0x0041e80000100800 */
[----:B0-----:R-:W2:Y:S04]  /*cb60*/  LDL.LU R19, [R1+0x19e8] ;  /* 0x0019e80001137983 */ /* 0x001ea80000300800 */
[----:B------:R-:W4:Y:S04]  /*cb70*/  LDL R2, [R1+0x9a8] ;  /* 0x0009a80001027983 */ /* 0x000f280000100800 */
[----:B------:R-:W4:Y:S01]  /*cb80*/  LDL R3, [R1+0x9ac] ;  /* 0x0009ac0001037983 */ /* 0x000f220000100800 */
[----:B---3--:R-:W-:-:S02]  /*cb90*/  PRMT R18, RZ, 0x7610, R18 ;  /* 0x00007610ff127816 */ /* 0x008fc40000000012 */
[----:B----4-:R-:W-:-:S04]  /*cba0*/  @P3 LOP3.LUT R3, R3, R2, RZ, 0x3c, !PT ;  /* 0x0000000203033212 */ /* 0x010fc800078e3cff */
        /* <DEDUP_REMOVED lines=292> */
[----:B------:R0:W2:Y:S04]  /*ddf0*/  @P0 LDG.E.U8 R19, desc[UR6][R2.64] ;  /* 0x0000000602130981 */ /* 0x0000a8000c1e1100 */
[----:B------:R-:W0:Y:S04]  /*de00*/  LDL R2, [R1+0x8b8] ;  /* 0x0008b80001027983 */ /* 0x000e280000100800 */
[----:B------:R-:W0:Y:S01]  /*de10*/  LDL R3, [R1+0x8bc] ;  /* 0x0008bc0001037983 */ /* 0x000e220000100800 */
[----:B------:R-:W-:Y:S02]  /*de20*/  ISETP.GT.AND P1, PT, R0, 0x21, PT ;  /* 0x000000210000780c */ /* 0x000fe40003f24270 */
[----:B---3--:R-:W-:-:S11]  /*de30*/  PRMT R18, RZ, 0x7610, R18 ;  /* 0x00007610ff127816 */ /* 0x008fd60000000012 */
[----:B0-----:R-:W-:-:S04]  /*de40*/  @P1 LOP3.LUT R3, R3, R2, RZ, 0x3c, !PT ;  /* 0x0000000203031212 */ /* 0x001fc800078e3cff */
[----:B------:R-:W-:-:S04]  /*de50*/  @P1 LOP3.LUT R2, R3, R2, RZ, 0x3c, !PT ;  /* 0x0000000203021212 */ /* 0x000fc800078e3cff */
[----:B------:R-:W-:-:S05]  /*de60*/  @P1 LOP3.LUT R3, R3, R2, RZ, 0x3c, !PT ;  /* 0x0000000203031212 */ /* 0x000fca00078e3cff */
[----:B------:R0:W3:Y:S04]  /*de70*/  @P1 LDG.E.U8 R18, desc[UR6][R2.64] ;  /* 0x0000000602121981 */ /* 0x0000e8000c1e1100 */
[----:B------:R-:W0:Y:S04]  /*de80*/  LDL R2, [R1+0x8b0] ;  /* 0x0008b00001027983 */ /* 0x000e280000100800 */
[----:B------:R-:W0:Y:S01]  /*de90*/  LDL R3, [R1+0x8b4] ;  /* 0x0008b40001037983 */ /* 0x000e220000100800 */
[----:B------:R-:W-:Y:S02]  /*dea0*/  ISETP.GT.AND P2, PT, R0, 0x22, PT ;  /* 0x000000220000780c */ /* 0x000fe40003f44270 */
[----:B------:R-:W-:-:S11]  /*deb0*/  PRMT R15, RZ, 0x7610, R15 ;  /* 0x00007610ff0f7816 */ /* 0x000fd6000000000f */
[----:B0-----:R-:W-:-:S04]  /*dec0*/  @P2 LOP3.LUT R3, R3, R2, RZ, 0x3c, !PT ;  /* 0x0000000203032212 */ /* 0x001fc800078e3cff */
[----:B------:R-:W-:-:S04]  /*ded0*/  @P2 LOP3.LUT R2, R3, R2, RZ, 0x3c, !PT ;  /* 0x0000000203022212 */ /* 0x000fc800078e3cff */
[----:B------:R-:W-:-:S05]  /*dee0*/  @P2 LOP3.LUT R3, R3, R2, RZ, 0x3c, !PT ;  /* 0x0000000203032212 */ /* 0x000fca00078e3cff */
[----:B------:R-:W4:Y:S01]  /*def0*/  @P2 LDG.E.U8 R15, desc[UR6][R2.64] ;  /* 0x00000006020f2981 */ /* 0x000f22000c1e1100 */
[----:B------:R-:W-:-:S03]  /*df00*/  ISETP.GT.AND P3, PT, R0, 0x23, PT ;  /* 0x000000230000780c */ /* 0x000fc60003f64270 */
[----:B----4-:R0:W-:Y:S04]  /*df10*/  STL [R1+0x88], R15 ;  /* 0x0000880f01007387 */ /* 0x0101e80000100800 */
[----:B0-----:R-:W4:Y:S04]  /*df20*/  LDL.LU R15, [R1+0x1970] ;  /* 0x00197000010f7983 */ /* 0x001f280000300800 */
[----:B------:R-:W5:Y:S04]  /*df30*/  LDL R2, [R1+0x8a8] ;  /* 0x0008a80001027983 */ /* 0x000f680000100800 */
[----:B------:R-:W5:Y:S01]  /*df40*/  LDL R3, [R1+0x8ac] ;  /* 0x0008ac0001037983 */ /* 0x000f620000100800 */
[----:B------:R-:W-:-:S02]  /*df50*/  PRMT R14, RZ, 0x7610, R14 ;  /* 0x00007610ff0e7816 */ /* 0x000fc4000000000e */
[----:B-----5:R-:W-:-:S04]  /*df60*/  @P3 LOP3.LUT R3, R3, R2, RZ, 0x3c, !PT ;  /* 0x0000000203033212 */ /* 0x020fc800078e3cff */
[----:B------:R-:W-:-:S04]  /*df70*/  @P3 LOP3.LUT R2, R3, R2, RZ, 0x3c, !PT ;  /* 0x0000000203023212 */ /* 0x000fc800078e3cff */
[----:B------:R-:W-:-:S05]  /*df80*/  @P3 LOP3.LUT R3, R3, R2, RZ, 0x3c, !PT ;  /* 0x0000000203033212 */ /* 0x000fca00078e3cff */
[----:B------:R-:W5:Y:S01]  /*df90*/  @P3 LDG.E.U8 R14, desc[UR6][R2.64] ;  /* 0x00000006020e3981 */ /* 0x000f62000c1e1100 */
[----:B------:R-:W-:-:S03]  /*dfa0*/  ISETP.GT.AND P0, PT, R0, 0x24, PT ;  /* 0x000000240000780c */ /* 0x000fc60003f04270 */
[----:B-----5:R0:W-:Y:S04]  /*dfb0*/  STL [R1+0x84], R14 ;  /* 0x0000840e01007387 */ /* 0x0201e80000100800 */
[----:B0-----:R-:W5:Y:S04]  /*dfc0*/  LDL.LU R14, [R1+0x196c] ;  /* 0x00196c00010e7983 */ /* 0x001f680000300800 */
[----:B------:R-:W2:Y:S04]  /*dfd0*/  LDL R2, [R1+0x8a0] ;  /* 0x0008a00001027983 */ /* 0x000ea80000100800 */
[----:B------:R-:W2:Y:S01]  /*dfe0*/  LDL R3, [R1+0x8a4] ;  /* 0x0008a40001037983 */ /* 0x000ea20000100800 */
[----:B----4-:R-:W-:-:S02]  /*dff0*/  PRMT R15, RZ, 0x7610, R15 ;  /* 0x00007610ff0f7816 */ /* 0x010fc4000000000f */
[----:B--2---:R-:W-:-:S04]  /*e000*/  @P0 LOP3.LUT R3, R3, R2, RZ, 0x3c, !PT ;  /* 0x0000000203030212 */ /* 0x004fc800078e3cff */
        /* <DEDUP_REMOVED lines=8> */
[----:B-----5:R-:W-:-:S02]  /*e090*/  PRMT R14, RZ, 0x7610, R14 ;  /* 0x00007610ff0e7816 */ /* 0x020fc4000000000e */
[----:B----4-:R-:W-:-:S04]  /*e0a0*/  @P1 LOP3.LUT R3, R3, R2, RZ, 0x3c, !PT ;  /* 0x0000000203031212 */ /* 0x010fc800078e3cff */
        /* <DEDUP_REMOVED lines=8> */
[----:B--2---:R-:W-:-:S02]  /*e130*/  PRMT R15, RZ, 0x7610, R15 ;  /* 0x00007610ff0f7816 */ /* 0x004fc4000000000f */
[----:B-----5:R-:W-:-:S04]  /*e140*/  @P2 LOP3.LUT R3, R3, R2, RZ, 0x3c, !PT ;  /* 0x0000000203032212 */ /* 0x020fc800078e3cff */
[----:B------:R-:W-:-:S04]  /*e150*/  @P2 LOP3.LUT R2, R3, R2, RZ, 0x3c, !PT ;  /* 0x0000000203022212 */ /* 0x000fc800078e3cff */
[----:B------:R-:W-:-:S05]  /*e160*/  @P2 LOP3.LUT R3, R3, R2, RZ, 0x3c, !PT ;  /* 0x0000000203032212 */ /* 0x000fca00078e3cff */
[----:B------:R-:W2:Y:S01]  /*e170*/  @P2 LDG.E.U8 R15, desc[UR6][R2.64] ;  /* 0x00000006020f2981 */ /* 0x000ea2000c1e1100 */
[----:B------:R-:W-:-:S03]  /*e180*/  ISETP.GT.AND P3, PT, R0, 0x27, PT ;  /* 0x000000270000780c */ /* 0x000fc60003f64270 */
[----:B--2---:R0:W-:Y:S04]  /*e190*/  STL [R1+0xf8], R15 ;  /* 0x0000f80f01007387 */ /* 0x0041e80000100800 */
[----:B0-----:R-:W2:Y:S04]  /*e1a0*/  LDL.LU R15, [R1+0x1960] ;  /* 0x00196000010f7983 */ /* 0x001ea80000300800 */
[----:B------:R-:W5:Y:S04]  /*e1b0*/  LDL R2, [R1+0x888] ;  /* 0x0008880001027983 */ /* 0x000f680000100800 */
[----:B------:R-:W5:Y:S01]  /*e1c0*/  LDL R3, [R1+0x88c] ;  /* 0x00088c0001037983 */ /* 0x000f620000100800 */
[----:B----4-:R-:W-:-:S02]  /*e1d0*/  PRMT R14, RZ, 0x7610, R14 ;  /* 0x00007610ff0e7816 */ /* 0x010fc4000000000e */
[----:B-----5:R-:W-:-:S04]  /*e1e0*/  @P3 LOP3.LUT R3, R3, R2, RZ, 0x3c, !PT ;  /* 0x0000000203033212 */ /* 0x020fc800078e3cff */
        /* <DEDUP_REMOVED lines=92> */
[----:B------:R0:W2:Y:S04]  /*e7b0*/  @P0 LDG.E.U8 R15, desc[UR6][R2.64] ;  /* 0x00000006020f0981 */ /* 0x0000a8000c1e1100 */
[----:B------:R-:W0:Y:S04]  /*e7c0*/  LDL R2, [R1+0x838] ;  /* 0x0008380001027983 */ /* 0x000e280000100800 */
[----:B------:R-:W0:Y:S01]  /*e7d0*/  LDL R3, [R1+0x83c] ;  /* 0x00083c0001037983 */ /* 0x000e220000100800 */
[----:B------:R-:W-:Y:S02]  /*e7e0*/  ISETP.GT.AND P1, PT, R0, 0x31, PT ;  /* 0x000000310000780c */ /* 0x000fe40003f24270 */
[----:B----4-:R-:W-:-:S11]  /*e7f0*/  PRMT R14, RZ, 0x7610, R14 ;  /* 0x00007610ff0e7816 */ /* 0x010fd6000000000e */
[----:B0-----:R-:W-:-:S04]  /*e800*/  @P1 LOP3.LUT R3, R3, R2, RZ, 0x3c, !PT ;  /* 0x0000000203031212 */ /* 0x001fc800078e3cff */
[----:B------:R-:W-:-:S04]  /*e810*/  @P1 LOP3.LUT R2, R3, R2, RZ, 0x3c, !PT ;  /* 0x0000000203021212 */ /* 0x000fc800078e3cff */
[----:B------:R-:W-:-:S05]  /*e820*/  @P1 LOP3.LUT R3, R3, R2, RZ, 0x3c, !PT ;  /* 0x0000000203031212 */ /* 0x000fca00078e3cff */
[----:B------:R0:W4:Y:S04]  /*e830*/  @P1 LDG.E.U8 R14, desc[UR6][R2.64] ;  /* 0x00000006020e1981 */ /* 0x000128000c1e1100 */
[----:B------:R-:W0:Y:S04]  /*e840*/  LDL R2, [R1+0x830] ;  /* 0x0008300001027983 */ /* 0x000e280000100800 */
[----:B------:R-:W0:Y:S01]  /*e850*/  LDL R3, [R1+0x834] ;  /* 0x0008340001037983 */ /* 0x000e220000100800 */
[----:B------:R-:W-:Y:S02]  /*e860*/  ISETP.GT.AND P2, PT, R0, 0x32, PT ;  /* 0x000000320000780c */ /* 0x000fe40003f44270 */
[----:B------:R-:W-:-:S11]  /*e870*/  PRMT R13, RZ, 0x7610, R13 ;  /* 0x00007610ff0d7816 */ /* 0x000fd6000000000d */
[----:B0-----:R-:W-:-:S04]  /*e880*/  @P2 LOP3.LUT R3, R3, R2, RZ, 0x3c, !PT ;  /* 0x0000000203032212 */ /* 0x001fc800078e3cff */
[----:B------:R-:W-:-:S04]  /*e890*/  @P2 LOP3.LUT R2, R3, R2, RZ, 0x3c, !PT ;  /* 0x0000000203022212 */ /* 0x000fc800078e3cff */
[----:B------:R-:W-:-:S05]  /*e8a0*/  @P2 LOP3.LUT R3, R3, R2, RZ, 0x3c, !PT ;  /* 0x0000000203032212 */ /* 0x000fca00078e3cff */
[----:B------:R-:W5:Y:S01]  /*e8b0*/  @P2 LDG.E.U8 R13, desc[UR6][R2.64] ;  /* 0x00000006020d2981 */ /* 0x000f62000c1e1100 */
[----:B------:R-:W-:-:S03]  /*e8c0*/  ISETP.GT.AND P3, PT, R0, 0x33, PT ;  /* 0x000000330000780c */ /* 0x000fc60003f64270 */
[----:B-----5:R0:W-:Y:S04]  /*e8d0*/  STL [R1+0x80], R13 ;  /* 0x0000800d01007387 */ /* 0x0201e80000100800 */
[----:B0-----:R-:W5:Y:S04]  /*e8e0*/  LDL.LU R13, [R1+0x1938] ;  /* 0x00193800010d7983 */ /* 0x001f680000300800 */
        /* <DEDUP_REMOVED lines=10> */
[----:B------:R-:W2:Y:S04]  /*e990*/  LDL R2, [R1+0x820] ;  /* 0x0008200001027983 */ /* 0x000ea80000100800 */
[----:B------:R-:W2:Y:S01]  /*e9a0*/  LDL R3, [R1+0x824] ;  /* 0x0008240001037983 */ /* 0x000ea20000100800 */
[----:B-----5:R-:W-:-:S02]  /*e9b0*/  PRMT R13, RZ, 0x7610, R13 ;  /* 0x00007610ff0d7816 */ /* 0x020fc4000000000d */
[----:B--2---:R-:W-:-:S04]  /*e9c0*/  @P0 LOP3.LUT R3, R3, R2, RZ, 0x3c, !PT ;  /* 0x0000000203030212 */ /* 0x004fc800078e3cff */
        /* <DEDUP_REMOVED lines=8> */
[----:B---3--:R-:W-:-:S02]  /*ea50*/  PRMT R12, RZ, 0x7610, R12 ;  /* 0x00007610ff0c7816 */ /* 0x008fc4000000000c */
[----:B-----5:R-:W-:-:S04]  /*ea60*/  @P1 LOP3.LUT R3, R3, R2, RZ, 0x3c, !PT ;  /* 0x0000000203031212 */ /* 0x020fc800078e3cff */
[----:B------:R-:W-:-:S04]  /*ea70*/  @P1 LOP3.LUT R2, R3, R2, RZ, 0x3c, !PT ;  /* 0x0000000203021212 */ /* 0x000fc800078e3cff */
[----:B------:R-:W-:-:S05]  /*ea80*/  @P1 LOP3.LUT R3, R3, R2, RZ, 0x3c, !PT ;  /* 0x0000000203031212 */ /* 0x000fca00078e3cff */
[----:B------:R-:W3:Y:S01]  /*ea90*/  @P1 LDG.E.U8 R12, desc[UR6][R2.64] ;  /* 0x00000006020c1981 */ /* 0x000ee2000c1e1100 */
[----:B------:R-:W-:-:S03]  /*eaa0*/  ISETP.GT.AND P2, PT, R0, 0x36, PT ;  /* 0x000000360000780c */ /* 0x000fc60003f44270 */
[----:B---3--:R0:W-:Y:S04]  /*eab0*/  STL [R1+0xbc], R12 ;  /* 0x0000bc0c01007387 */ /* 0x0081e80000100800 */
[----:B0-----:R-:W3:Y:S04]  /*eac0*/  LDL.LU R12, [R1+0x192c] ;  /* 0x00192c00010c7983 */ /* 0x001ee80000300800 */
        /* <DEDUP_REMOVED lines=126> */
[----:B------:R-:W4:Y:S04]  /*f2b0*/  LDL R2, [R1+0x7a8] ;  /* 0x0007a80001027983 */ /* 0x000f280000100800 */
[----:B------:R-:W4:Y:S01]  /*f2c0*/  LDL R3, [R1+0x7ac] ;  /* 0x0007ac0001037983 */ /* 0x000f220000100800 */
[----:B------:R-:W-:-:S02]  /*f2d0*/  PRMT R11, RZ, 0x7610, R11 ;  /* 0x00007610ff0b7816 */ /* 0x000fc4000000000b */
[----:B----4-:R-:W-:-:S04]  /*f2e0*/  @P3 LOP3.LUT R3, R3, R2, RZ, 0x3c, !PT ;  /* 0x0000000203033212 */ /* 0x010fc800078e3cff */
[----:B------:R-:W-:-:S04]  /*f2f0*/  @P3 LOP3.LUT R2, R3, R2, RZ, 0x3c, !PT ;  /* 0x0000000203023212 */ /* 0x000fc800078e3cff */
[----:B------:R-:W-:-:S05]  /*f300*/  @P3 LOP3.LUT R3, R3, R2, RZ, 0x3c, !PT ;  /* 0x0000000203033212 */ /* 0x000fca00078e3cff */
[----:B------:R-:W4:Y:S01]  /*f310*/  @P3 LDG.E.U8 R11, desc[UR6][R2.64] ;  /* 0x00000006020b3981 */ /* 0x000f22000c1e1100 */
[----:B------:R-:W-:-:S03]  /*f320*/  ISETP.GT.AND P0, PT, R0, 0x44, PT ;  /* 0x000000440000780c */ /* 0x000fc60003f04270 */
[----:B----4-:R0:W-:Y:S04]  /*f330*/  STL [R1+0x50], R11 ;  /* 0x0000500b01007387 */ /* 0x0101e80000100800 */
[----:B0-----:R-:W4:Y:S04]  /*f340*/  LDL.LU R11, [R1+0x18fc] ;  /* 0x0018fc00010b7983 */ /* 0x001f280000300800 */
        /* <DEDUP_REMOVED lines=122> */
[----:B----4-:R-:W-:-:S02]  /*faf0*/  PRMT R11, RZ, 0x7610, R11 ;  /* 0x00007610ff0b7816 */ /* 0x010fc4000000000b */
[----:B---3--:R-:W-:-:S04]  /*fb00*/  @P0 LOP3.LUT R3, R3, R2, RZ, 0x3c, !PT ;  /* 0x0000000203030212 */ /* 0x008fc800078e3cff */
[----:B------:R-:W-:-:S04]  /*fb10*/  @P0 LOP3.LUT R2, R3, R2, RZ, 0x3c, !PT ;  /* 0x0000000203020212 */ /* 0x000fc800078e3cff */
[----:B------:R-:W-:-:S05]  /*fb20*/  @P0 LOP3.LUT R3, R3, R2, RZ, 0x3c, !PT ;  /* 0x0000000203030212 */ /* 0x000fca00078e3cff */
[----:B------:R0:W3:Y:S04]  /*fb30*/  @P0 LDG.E.U8 R11, desc[UR6][R2.64] ;  /* 0x00000006020b0981 */ /* 0x0000e8000c1e1100 */
[----:B------:R-:W0:Y:S04]  /*fb40*/  LDL R2, [R1+0x738] ;  /* 0x0007380001027983 */ /* 0x000e280000100800 */
[----:B------:R-:W0:Y:S01]  /*fb50*/  LDL R3, [R1+0x73c] ;  /* 0x00073c0001037983 */ /* 0x000e220000100800 */
[----:B------:R-:W-:Y:S02]  /*fb60*/  ISETP.GT.AND P1, PT, R0, 0x51, PT ;  /* 0x000000510000780c */ /* 0x000fe40003f24270 */
[----:B--2---:R-:W-:-:S11]  /*fb70*/  PRMT R10, RZ, 0x7610, R10 ;  /* 0x00007610ff0a7816 */ /* 0x004fd6000000000a */
[----:B0-----:R-:W-:-:S04]  /*fb80*/  @P1 LOP3.LUT R3, R3, R2, RZ, 0x3c, !PT ;  /* 0x0000000203031212 */ /* 0x001fc800078e3cff */
[----:B------:R-:W-:-:S04]  /*fb90*/  @P1 LOP3.LUT R2, R3, R2, RZ, 0x3c, !PT ;  /* 0x0000000203021212 */ /* 0x000fc800078e3cff */
[----:B------:R-:W-:-:S05]  /*fba0*/  @P1 LOP3.LUT R3, R3, R2, RZ, 0x3c, !PT ;  /* 0x0000000203031212 */ /* 0x000fca00078e3cff */
[----:B------:R0:W2:Y:S04]  /*fbb0*/  @P1 LDG.E.U8 R10, desc[UR6][R2.64] ;  /* 0x00000006020a1981 */ /* 0x0000a8000c1e1100 */
[----:B------:R-:W0:Y:S04]  /*fbc0*/  LDL R2, [R1+0x730] ;  /* 0x0007300001027983 */ /* 0x000e280000100800 */
[----:B------:R-:W0:Y:S01]  /*fbd0*/  LDL R3, [R1+0x734] ;  /* 0x0007340001037983 */ /* 0x000e220000100800 */
[----:B------:R-:W-:Y:S02]  /*fbe0*/  ISETP.GT.AND P2, PT, R0, 0x52, PT ;  /* 0x000000520000780c */ /* 0x000fe40003f44270 */
[----:B-----5:R-:W-:-:S11]  /*fbf0*/  PRMT R5, RZ, 0x7610, R5 ;  /* 0x00007610ff057816 */ /* 0x020fd60000000005 */
        /* <DEDUP_REMOVED lines=11> */
[----:B------:R-:W5:Y:S04]  /*fcb0*/  @P3 LDG.E.U8 R4, desc[UR6][R2.64] ;  /* 0x0000000602043981 */ /* 0x000f68000c1e1100 */
[----:B----4-:R0:W-:Y:S04]  /*fcc0*/  STL [R1+0x4c], R5 ;  /* 0x00004c0501007387 */ /* 0x0101e80000100800 */
[----:B0-----:R-:W4:Y:S04]  /*fcd0*/  LDL R5, [R1+0x70c] ;  /* 0x00070c0001057983 */ /* 0x001f280000100800 */
[----:B-----5:R0:W-:Y:S04]  /*fce0*/  STL [R1+0x48], R4 ;  /* 0x0000480401007387 */ /* 0x0201e80000100800 */
[----:B0-----:R-:W5:Y:S04]  /*fcf0*/  LDL.LU R4, [R1+0x18c8] ;  /* 0x0018c80001047983 */ /* 0x001f680000300800 */
[----:B------:R-:W3:Y:S04]  /*fd00*/  LDL R2, [R1+0x720] ;  /* 0x0007200001027983 */ /* 0x000ee80000100800 */
[----:B------:R-:W3:Y:S01]  /*fd10*/  LDL R3, [R1+0x724] ;  /* 0x0007240001037983 */ /* 0x000ee20000100800 */
[----:B------:R-:W-:-:S02]  /*fd20*/  ISETP.GT.AND P0, PT, R0, 0x54, PT ;  /* 0x000000540000780c */ /* 0x000fc40003f04270 */
[----:B------:R-:W-:-:S11]  /*fd30*/  PRMT R9, RZ, 0x7610, R9 ;  /* 0x00007610ff097816 */ /* 0x000fd60000000009 */
        /* <DEDUP_REMOVED lines=24> */
[C---:B------:R-:W-:Y:S02]  /*fec0*/  ISETP.GT.AND P3, PT, R0.reuse, 0x57, PT ;  /* 0x000000570000780c */ /* 0x040fe40003f64270 */
[----:B--2---:R-:W-:Y:S01]  /*fed0*/  PRMT R4, RZ, 0x7610, R4 ;  /* 0x00007610ff047816 */ /* 0x004fe20000000004 */
[----:B---3--:R0:W-:Y:S04]  /*fee0*/  STL [R1+0x70], R9 ;  /* 0x0000700901007387 */ /* 0x0081e80000100800 */
[----:B0-----:R-:W2:Y:S04]  /*fef0*/  LDL.LU R9, [R1+0x18bc] ;  /* 0x0018bc0001097983 */ /* 0x001ea80000300800 */
[----:B------:R-:W3:Y:S02]  /*ff00*/  LDL R3, [R1+0x708] ;  /* 0x0007080001037983 */ /* 0x000ee40000100800 */
[----:B----4-:R-:W-:Y:S01]  /*ff10*/  @P3 IMAD.MOV.U32 R2, RZ, RZ, R5 ;  /* 0x000000ffff023224 */ /* 0x010fe200078e0005 */
[----:B------:R-:W-:-:S02]  /*ff20*/  ISETP.GT.AND P0, PT, R0, 0x58, PT ;  /* 0x000000580000780c */ /* 0x000fc40003f04270 */
[----:B------:R-:W-:Y:S01]  /*ff30*/  PRMT R8, RZ, 0x7610, R8 ;  /* 0x00007610ff087816 */ /* 0x000fe20000000008 */
[----:B------:R-:W4:Y:S04]  /*ff40*/  LDL R5, [R1+0x6e0] ;  /* 0x0006e00001057983 */ /* 0x000f280000100800 */
[----:B---3--:R0:W3:Y:S04]  /*ff50*/  @P3 LDG.E.U8 R4, desc[UR6][R2.64] ;  /* 0x0000000602043981 */ /* 0x0080e8000c1e1100 */
[----:B------:R-:W0:Y:S04]  /*ff60*/  LDL R2, [R1+0x700] ;  /* 0x0007000001027983 */ /* 0x000e280000100800 */
[----:B------:R-:W0:Y:S02]  /*ff70*/  LDL R3, [R1+0x704] ;  /* 0x0007040001037983 */ /* 0x000e240000100800 */
[----:B0-----:R-:W-:-:S04]  /*ff80*/  @P0 LOP3.LUT R3, R3, R2, RZ, 0x3c, !PT ;  /* 0x0000000203030212 */ /* 0x001fc800078e3cff */
[----:B------:R-:W-:-:S04]  /*ff90*/  @P0 LOP3.LUT R2, R3, R2, RZ, 0x3c, !PT ;  /* 0x0000000203020212 */ /* 0x000fc800078e3cff */
[----:B------:R-:W-:-:S05]  /*ffa0*/  @P0 LOP3.LUT R3, R3, R2, RZ, 0x3c, !PT ;  /* 0x0000000203030212 */ /* 0x000fca00078e3cff */
[----:B------:R-:W5:Y:S04]  /*ffb0*/  @P0 LDG.E.U8 R8, desc[UR6][R2.64] ;  /* 0x0000000602080981 */ /* 0x000f68000c1e1100 */
[----:B---3--:R0:W-:Y:S04]  /*ffc0*/  STL [R1+0x6c], R4 ;  /* 0x00006c0401007387 */ /* 0x0081e80000100800 */
[----:B0-----:R-:W4:Y:S04]  /*ffd0*/  LDL R4, [R1+0x6e4] ;  /* 0x0006e40001047983 */ /* 0x001f280000100800 */
[----:B-----5:R0:W-:Y:S04]  /*ffe0*/  STL [R1+0x68], R8 ;  /* 0x0000680801007387 */ /* 0x0201e80000100800 */
[----:B0-----:R-:W3:Y:S04]  /*fff0*/  LDL.LU R8, [R1+0x18b8] ;  /* 0x0018b80001087983 */ /* 0x001ee80000300800 */
[----:B------:R-:W5:Y:S04]  /*10000*/  LDL R2, [R1+0x6f8] ;  /* 0x0006f80001027983 */ /* 0x000f680000100800 */
[----:B------:R-:W5:Y:S01]  /*10010*/  LDL R3, [R1+0x6fc] ;  /* 0x0006fc0001037983 */ /* 0x000f620000100800 */
[----:B------:R-:W-:-:S02]  /*10020*/  ISETP.GT.AND P1, PT, R0, 0x59, PT ;  /* 0x000000590000780c */ /* 0x000fc40003f24270 */
[----:B--2---:R-:W-:-:S11]  /*10030*/  PRMT R9, RZ, 0x7610, R9 ;  /* 0x00007610ff097816 */ /* 0x004fd60000000009 */
        /* <DEDUP_REMOVED lines=19> */
[----:B------:R-:W-:-:S02]  /*10170*/  ISETP.GT.AND P0, PT, R0, 0x5c, PT ;  /* 0x0000005c0000780c */ /* 0x000fc40003f04270 */
[----:B--2---:R-:W-:Y:S02]  /*10180*/  PRMT R9, RZ, 0x7610, R9 ;  /* 0x00007610ff097816 */ /* 0x004fe40000000009 */
[----:B-----5:R-:W-:-:S04]  /*10190*/  @P3 LOP3.LUT R3, R3, R2, RZ, 0x3c, !PT ;  /* 0x0000000203033212 */ /* 0x020fc800078e3cff */
[C---:B------:R-:W-:Y:S02]  /*101a0*/  @P3 LOP3.LUT R2, R3.reuse, R2, RZ, 0x3c, !PT ;  /* 0x0000000203023212 */ /* 0x040fe400078e3cff */
[----:B---3--:R-:W-:Y:S02]  /*101b0*/  PRMT R8, RZ, 0x7610, R8 ;  /* 0x00007610ff087816 */ /* 0x008fe40000000008 */
[----:B------:R-:W-:-:S04]  /*101c0*/  @P3 LOP3.LUT R3, R3, R2, RZ, 0x3c, !PT ;  /* 0x0000000203033212 */ /* 0x000fc800078e3cff */
[----:B----4-:R-:W2:Y:S04]  /*101d0*/  @P0 LDG.E.U8 R8, desc[UR6][R4.64] ;  /* 0x0000000604080981 */ /* 0x010ea8000c1e1100 */
[----:B------:R-:W3:Y:S01]  /*101e0*/  @P3 LDG.E.U8 R9, desc[UR6][R2.64] ;  /* 0x0000000602093981 */ /* 0x000ee2000c1e1100 */
[----:B------:R-:W-:-:S03]  /*101f0*/  ISETP.GT.AND P1, PT, R0, 0x60, PT ;  /* 0x000000600000780c */ /* 0x000fc60003f24270 */
[----:B---3--:R0:W-:Y:S04]  /*10200*/  STL [R1+0x5c], R9 ;  /* 0x00005c0901007387 */ /* 0x0081e80000100800 */
[----:B0-----:R-:W3:Y:S04]  /*10210*/  LDL.LU R9, [R1+0x18ac] ;  /* 0x0018ac0001097983 */ /* 0x001ee80000300800 */
[----:B--2---:R0:W-:Y:S04]  /*10220*/  STL [R1+0x58], R8 ;  /* 0x0000580801007387 */ /* 0x0041e80000100800 */
[----:B0-----:R-:W2:Y:S04]  /*10230*/  LDL.LU R8, [R1+0x18a8] ;  /* 0x0018a80001087983 */ /* 0x001ea80000300800 */
[----:B------:R-:W4:Y:S04]  /*10240*/  LDL R4, [R1+0x6c0] ;  /* 0x0006c00001047983 */ /* 0x000f280000100800 */
[----:B------:R-:W4:Y:S01]  /*10250*/  LDL R5, [R1+0x6c4] ;  /* 0x0006c40001057983 */ /* 0x000f220000100800 */
[----:B------:R-:W-:-:S02]  /*10260*/  PRMT R2, RZ, 0x7610, R2 ;  /* 0x00007610ff027816 */ /* 0x000fc40000000002 */
[----:B----4-:R-:W-:-:S04]  /*10270*/  @P1 LOP3.LUT R5, R5, R4, RZ, 0x3c, !PT ;  /* 0x0000000405051212 */ /* 0x010fc800078e3cff */
[----:B------:R-:W-:-:S04]  /*10280*/  @P1 LOP3.LUT R4, R5, R4, RZ, 0x3c, !PT ;  /* 0x0000000405041212 */ /* 0x000fc800078e3cff */
[----:B------:R-:W-:-:S05]  /*10290*/  @P1 LOP3.LUT R5, R5, R4, RZ, 0x3c, !PT ;  /* 0x0000000405051212 */ /* 0x000fca00078e3cff */
[----:B------:R0:W4:Y:S04]  /*102a0*/  @P1 LDG.E.U8 R2, desc[UR6][R4.64] ;  /* 0x0000000604021981 */ /* 0x000128000c1e1100 */
        /* <DEDUP_REMOVED lines=19> */
[----:B------:R-:W-:-:S11]  /*103e0*/  PRMT R3, RZ, 0x7610, R3 ;  /* 0x00007610ff037816 */ /* 0x000fd60000000003 */
[----:B0-----:R-:W-:-:S04]  /*103f0*/  @P4 LOP3.LUT R5, R5, R4, RZ, 0x3c, !PT ;  /* 0x0000000405054212 */ /* 0x001fc800078e3cff */
[----:B------:R-:W-:-:S04]  /*10400*/  @P4 LOP3.LUT R4, R5, R4, RZ, 0x3c, !PT ;  /* 0x0000000405044212 */ /* 0x000fc800078e3cff */
[----:B------:R-:W-:-:S05]  /*10410*/  @P4 LOP3.LUT R5, R5, R4, RZ, 0x3c, !PT ;  /* 0x0000000405054212 */ /* 0x000fca00078e3cff */
[----:B------:R0:W5:Y:S04]  /*10420*/  @P4 LDG.E.U8 R3, desc[UR6][R4.64] ;  /* 0x0000000604034981 */ /* 0x000168000c1e1100 */
        /* <DEDUP_REMOVED lines=63> */
[----:B------:R-:W-:-:S02]  /*10820*/  PRMT R27, RZ, 0x7610, R27 ;  /* 0x00007610ff1b7816 */ /* 0x000fc4000000001b */
[----:B--2---:R-:W-:-:S04]  /*10830*/  @P2 LOP3.LUT R5, R5, R4, RZ, 0x3c, !PT ;  /* 0x0000000405052212 */ /* 0x004fc800078e3cff */
[----:B------:R-:W-:-:S04]  /*10840*/  @P2 LOP3.LUT R4, R5, R4, RZ, 0x3c, !PT ;  /* 0x0000000405042212 */ /* 0x000fc800078e3cff */
[----:B------:R-:W-:-:S05]  /*10850*/  @P2 LOP3.LUT R5, R5, R4, RZ, 0x3c, !PT ;  /* 0x0000000405052212 */ /* 0x000fca00078e3cff */
[----:B------:R-:W2:Y:S01]  /*10860*/  @P2 LDG.E.U8 R27, desc[UR6][R4.64] ;  /* 0x00000006041b2981 */ /* 0x000ea2000c1e1100 */
        /* <DEDUP_REMOVED lines=47> */
[----:B------:R-:W3:Y:S04]  /*10b60*/  @P3 LDG.E.U8 R23, desc[UR6][R4.64] ;  /* 0x0000000604173981 */ /* 0x000ee8000c1e1100 */
[----:B--2---:R0:W-:Y:S04]  /*10b70*/  STL [R1+0x1c], R17 ;  /* 0x00001c1101007387 */ /* 0x0041e80000100800 */
[----:B0-----:R-:W2:Y:S04]  /*10b80*/  LDL R17, [R1+0x604] ;  /* 0x0006040001117983 */ /* 0x001ea80000100800 */
[----:B---3--:R0:W-:Y:S04]  /*10b90*/  STL [R1+0x18], R23 ;  /* 0x0000181701007387 */ /* 0x0081e80000100800 */
[----:B0-----:R-:W3:Y:S04]  /*10ba0*/  LDL.LU R23, [R1+0x187c] ;  /* 0x00187c0001177983 */ /* 0x001ee80000300800 */
[----:B------:R-:W4:Y:S04]  /*10bb0*/  LDL R4, [R1+0x608] ;  /* 0x0006080001047983 */ /* 0x000f280000100800 */
[----:B------:R-:W4:Y:S01]  /*10bc0*/  LDL R5, [R1+0x60c] ;  /* 0x00060c0001057983 */ /* 0x000f220000100800 */
[----:B------:R-:W-:-:S02]  /*10bd0*/  ISETP.GT.AND P4, PT, R0, 0x77, PT ;  /* 0x000000770000780c */ /* 0x000fc40003f84270 */
[----:B------:R-:W-:-:S11]  /*10be0*/  PRMT R6, RZ, 0x7610, R6 ;  /* 0x00007610ff067816 */ /* 0x000fd60000000006 */
        /* <DEDUP_REMOVED lines=24> */
[C---:B------:R-:W-:Y:S02]  /*10d70*/  ISETP.GT.AND P2, PT, R0.reuse, 0x78, PT ;  /* 0x000000780000780c */ /* 0x040fe40003f44270 */
[----:B------:R-:W-:Y:S01]  /*10d80*/  PRMT R16, RZ, 0x7610, R16 ;  /* 0x00007610ff107816 */ /* 0x000fe20000000010 */
[----:B--2---:R0:W-:Y:S04]  /*10d90*/  STL [R1+0xc], R20 ;  /* 0x00000c1401007387 */ /* 0x0041e80000100800 */
[----:B0-----:R-:W2:Y:S04]  /*10da0*/  LDL.LU R20, [R1+0x1870] ;  /* 0x0018700001147983 */ /* 0x001ea80000300800 */
[----:B------:R-:W3:Y:S02]  /*10db0*/  LDL R5, [R1+0x600] ;  /* 0x0006000001057983 */ /* 0x000ee40000100800 */
[----:B------:R-:W-:Y:S01]  /*10dc0*/  @P2 IMAD.MOV.U32 R4, RZ, RZ, R17 ;  /* 0x000000ffff042224 */ /* 0x000fe200078e0011 */
        /* <DEDUP_REMOVED lines=11> */
[----:B0-----:R-:W3:Y:S04]  /*10e80*/  LDL R16, [R1+0x5f4] ;  /* 0x0005f40001107983 */ /* 0x001ee80000100800 */
[----:B-----5:R0:W-:Y:S04]  /*10e90*/  STL [R1+0x4], R21 ;  /* 0x0000041501007387 */ /* 0x0201e80000100800 */
[----:B0-----:R-:W5:Y:S04]  /*10ea0*/  LDL.LU R21, [R1+0x186c] ;  /* 0x00186c0001157983 */ /* 0x001f680000300800 */
[----:B------:R-:W2:Y:S04]  /*10eb0*/  LDL R4, [R1+0x670] ;  /* 0x0006700001047983 */ /* 0x000ea80000100800 */
[----:B------:R-:W2:Y:S01]  /*10ec0*/  LDL R5, [R1+0x674] ;  /* 0x0006740001057983 */ /* 0x000ea20000100800 */
[----:B------:R-:W-:-:S02]  /*10ed0*/  ISETP.GT.AND P0, PT, R0, 0x6a, PT ;  /* 0x0000006a0000780c */ /* 0x000fc40003f04270 */
[----:B------:R-:W-:-:S11]  /*10ee0*/  PRMT R22, RZ, 0x7610, R22 ;  /* 0x00007610ff167816 */ /* 0x000fd60000000016 */
[----:B--2---:R-:W-:-:S04]  /*10ef0*/  @P0 LOP3.LUT R5, R5, R4, RZ, 0x3c, !PT ;  /* 0x0000000405050212 */ /* 0x004fc800078e3cff */
[----:B------:R-:W-:-:S04]  /*10f00*/  @P0 LOP3.LUT R4, R5, R4, RZ, 0x3c, !PT ;  /* 0x0000000405040212 */ /* 0x000fc800078e3cff */
[----:B------:R-:W-:-:S05]  /*10f10*/  @P0 LOP3.LUT R5, R5, R4, RZ, 0x3c, !PT ;  /* 0x0000000405050212 */ /* 0x000fca00078e3cff */
[----:B------:R-:W2:Y:S01]  /*10f20*/  @P0 LDG.E.U8 R22, desc[UR6][R4.64] ;  /* 0x0000000604160981 */ /* 0x000ea2000c1e1100 */
[----:B------:R-:W-:-:S03]  /*10f30*/  ISETP.GT.AND P1, PT, R0, 0x6b, PT ;  /* 0x0000006b0000780c */ /* 0x000fc60003f24270 */
[----:B--2---:R0:W-:Y:S04]  /*10f40*/  STL [R1], R22 ;  /* 0x0000001601007387 */ /* 0x0041e80000100800 */
[----:B0-----:R-:W2:Y:S04]  /*10f50*/  LDL.LU R22, [R1+0x1868] ;  /* 0x0018680001167983 */ /* 0x001ea80000300800 */
[----:B------:R-:W4:Y:S04]  /*10f60*/  LDL R4, [R1+0x668] ;  /* 0x0006680001047983 */ /* 0x000f280000100800 */
[----:B------:R-:W4:Y:S01]  /*10f70*/  LDL R5, [R1+0x66c] ;  /* 0x00066c0001057983 */ /* 0x000f220000100800 */
[----:B------:R-:W-:-:S02]  /*10f80*/  PRMT R29, RZ, 0x7610, R29 ;  /* 0x00007610ff1d7816 */ /* 0x000fc4000000001d */
[----:B----4-:R-:W-:-:S04]  /*10f90*/  @P1 LOP3.LUT R5, R5, R4, RZ, 0x3c, !PT ;  /* 0x0000000405051212 */ /* 0x010fc800078e3cff */
[----:B------:R-:W-:-:S04]  /*10fa0*/  @P1 LOP3.LUT R4, R5, R4, RZ, 0x3c, !PT ;  /* 0x0000000405041212 */ /* 0x000fc800078e3cff */
[----:B------:R-:W-:-:S05]  /*10fb0*/  @P1 LOP3.LUT R5, R5, R4, RZ, 0x3c, !PT ;  /* 0x0000000405051212 */ /* 0x000fca00078e3cff */
[----:B------:R3:W4:Y:S01]  /*10fc0*/  @P1 LDG.E.U8 R29, desc[UR6][R4.64] ;  /* 0x00000006041d1981 */ /* 0x000722000c1e1100 */
[----:B------:R-:W-:Y:S02]  /*10fd0*/  ISETP.GT.AND P2, PT, R0, 0x7a, PT ;  /* 0x0000007a0000780c */ /* 0x000fe40003f44270 */
[----:B------:R-:W-:-:S11]  /*10fe0*/  PRMT R28, RZ, 0x7610, R28 ;  /* 0x00007610ff1c7816 */ /* 0x000fd6000000001c */
[----:B---3--:R-:W-:Y:S02]  /*10ff0*/  @P2 IMAD.MOV.U32 R4, RZ, RZ, R16 ;  /* 0x000000ffff042224 */ /* 0x008fe400078e0010 */
[----:B------:R-:W-:-:S05]  /*11000*/  @P2 IMAD.MOV.U32 R5, RZ, RZ, R17 ;  /* 0x000000ffff052224 */ /* 0x000fca00078e0011 */
[----:B------:R-:W3:Y:S04]  /*11010*/  @P2 LDG.E.U8 R28, desc[UR6][R4.64] ;  /* 0x00000006041c2981 */ /* 0x000ee8000c1e1100 */
[----:B----4-:R0:W-:Y:S04]  /*11020*/  STL [R1+0x185c], R29 ;  /* 0x00185c1d01007387 */ /* 0x0101e80000100800 */
[----:B------:R-:W4:Y:S01]  /*11030*/  LDL R5, [R1+0x5e8] ;  /* 0x0005e80001057983 */ /* 0x000f220000100800 */
[C---:B------:R-:W-:Y:S02]  /*11040*/  ISETP.GT.AND P3, PT, R0.reuse, 0x7b, PT ;  /* 0x0000007b0000780c */ /* 0x040fe40003f64270 */
[----:B------:R-:W-:Y:S01]  /*11050*/  PRMT R27, RZ, 0x7610, R27 ;  /* 0x00007610ff1b7816 */ /* 0x000fe2000000001b */
[----:B------:R-:W5:Y:S04]  /*11060*/  LDL R17, [R1+0x658] ;  /* 0x0006580001117983 */ /* 0x000f680000100800 */
[----:B0-----:R-:W2:Y:S04]  /*11070*/  LDL R29, [R1+0x5ec] ;  /* 0x0005ec00011d7983 */ /* 0x001ea80000100800 */
[----:B------:R-:W5:Y:S04]  /*11080*/  LDL R16, [R1+0x65c] ;  /* 0x00065c0001107983 */ /* 0x000f680000100800 */
[----:B---3--:R0:W-:Y:S01]  /*11090*/  STL [R1+0x1860], R28 ;  /* 0x0018601c01007387 */ /* 0x0081e20000100800 */
[----:B------:R-:W-:-:S02]  /*110a0*/  ISETP.GT.AND P0, PT, R0, 0x6c, PT ;  /* 0x0000006c0000780c */ /* 0x000fc40003f04270 */
[----:B------:R-:W-:Y:S01]  /*110b0*/  PRMT R26, RZ, 0x7610, R26 ;  /* 0x00007610ff1a7816 */ /* 0x000fe2000000001a */
[----:B0-----:R-:W3:Y:S01]  /*110c0*/  LDL R28, [R1+0x5dc] ;  /* 0x0005dc00011c7983 */ /* 0x001ee20000100800 */
[----:B--2---:R-:W-:-:S03]  /*110d0*/  @P3 IMAD.MOV.U32 R4, RZ, RZ, R29 ;  /* 0x000000ffff043224 */ /* 0x004fc600078e001d */
[----:B------:R-:W2:Y:S04]  /*110e0*/  LDL R29, [R1+0x5d8] ;  /* 0x0005d800011d7983 */ /* 0x000ea80000100800 */
[----:B----4-:R0:W4:Y:S04]  /*110f0*/  @P3 LDG.E.U8 R27, desc[UR6][R4.64] ;  /* 0x00000006041b3981 */ /* 0x010128000c1e1100 */
[----:B------:R-:W0:Y:S04]  /*11100*/  LDL R4, [R1+0x660] ;  /* 0x0006600001047983 */ /* 0x000e280000100800 */
[----:B------:R-:W0:Y:S02]  /*11110*/  LDL R5, [R1+0x664] ;  /* 0x0006640001057983 */ /* 0x000e240000100800 */
[----:B0-----:R-:W-:-:S04]  /*11120*/  @P0 LOP3.LUT R5, R5, R4, RZ, 0x3c, !PT ;  /* 0x0000000405050212 */ /* 0x001fc800078e3cff */
[----:B------:R-:W-:-:S04]  /*11130*/  @P0 LOP3.LUT R4, R5, R4, RZ, 0x3c, !PT ;  /* 0x0000000405040212 */ /* 0x000fc800078e3cff */
[----:B------:R-:W-:-:S05]  /*11140*/  @P0 LOP3.LUT R5, R5, R4, RZ, 0x3c, !PT ;  /* 0x0000000405050212 */ /* 0x000fca00078e3cff */
[----:B------:R-:W5:Y:S04]  /*11150*/  @P0 LDG.E.U8 R26, desc[UR6][R4.64] ;  /* 0x00000006041a0981 */ /* 0x000f68000c1e1100 */
[----:B----4-:R0:W-:Y:S04]  /*11160*/  STL [R1+0x1864], R27 ;  /* 0x0018641b01007387 */ /* 0x0101e80000100800 */
[----:B0-----:R-:W4:Y:S01]  /*11170*/  LDL R27, [R1+0x5e4] ;  /* 0x0005e400011b7983 */ /* 0x001f220000100800 */
[----:B------:R-:W-:-:S03]  /*11180*/  ISETP.GT.AND P1, PT, R0, 0x6d, PT ;  /* 0x0000006d0000780c */ /* 0x000fc60003f24270 */
[----:B-----5:R0:W-:Y:S04]  /*11190*/  STL [R1+0x1830], R26 ;  /* 0x0018301a01007387 */ /* 0x0201e80000100800 */
[----:B0-----:R-:W5:Y:S01]  /*111a0*/  LDL R26, [R1+0x5e0] ;  /* 0x0005e000011a7983 */ /* 0x001f620000100800 */
[----:B------:R-:W-:-:S05]  /*111b0*/  ISETP.GT.AND P2, PT, R0, 0x7c, PT ;  /* 0x0000007c0000780c */ /* 0x000fca0003f44270 */
[----:B------:R-:W-:Y:S01]  /*111c0*/  @P1 IMAD.MOV.U32 R4, RZ, RZ, R16 ;  /* 0x000000ffff041224 */ /* 0x000fe200078e0010 */
[----:B------:R-:W-:Y:S01]  /*111d0*/  ISETP.GT.AND P3, PT, R0, 0x7d, PT ;  /* 0x0000007d0000780c */ /* 0x000fe20003f64270 */
[----:B------:R-:W-:Y:S01]  /*111e0*/  @P1 IMAD.MOV.U32 R5, RZ, RZ, R17 ;  /* 0x000000ffff051224 */ /* 0x000fe200078e0011 */
[----:B------:R-:W-:Y:S01]  /*111f0*/  PRMT R25, RZ, 0x7610, R25 ;  /* 0x00007610ff197816 */ /* 0x000fe20000000019 */
[----:B------:R-:W2:Y:S01]  /*11200*/  LDL R17, [R1+0x6d0] ;  /* 0x0006d00001117983 */ /* 0x000ea20000100800 */
[----:B------:R-:W-:Y:S02]  /*11210*/  PRMT R24, RZ, 0x7610, R24 ;  /* 0x00007610ff187816 */ /* 0x000fe40000000018 */
[----:B------:R-:W-:Y:S01]  /*11220*/  PRMT R23, RZ, 0x7610, R23 ;  /* 0x00007610ff177816 */ /* 0x000fe20000000017 */
[----:B------:R-:W2:Y:S04]  /*11230*/  LDL R16, [R1+0x6d4] ;  /* 0x0006d40001107983 */ /* 0x000ea80000100800 */
[----:B------:R4:W2:Y:S02]  /*11240*/  @P1 LDG.E.U8 R25, desc[UR6][R4.64] ;  /* 0x0000000604191981 */ /* 0x0008a4000c1e1100 */
[----:B----4-:R-:W-:-:S02]  /*11250*/  @P2 IMAD.MOV.U32 R4, RZ, RZ, R27 ;  /* 0x000000ffff042224 */ /* 0x010fc400078e001b */
[----:B-----5:R-:W-:-:S05]  /*11260*/  @P2 IMAD.MOV.U32 R5, RZ, RZ, R26 ;  /* 0x000000ffff052224 */ /* 0x020fca00078e001a */
[----:B------:R3:W4:Y:S02]  /*11270*/  @P2 LDG.E.U8 R24, desc[UR6][R4.64] ;  /* 0x0000000604182981 */ /* 0x000724000c1e1100 */
[----:B---3--:R-:W-:Y:S02]  /*11280*/  @P3 IMAD.MOV.U32 R4, RZ, RZ, R28 ;  /* 0x000000ffff043224 */ /* 0x008fe400078e001c */
[----:B--2---:R-:W-:-:S05]  /*11290*/  @P3 IMAD.MOV.U32 R5, RZ, RZ, R29 ;  /* 0x000000ffff053224 */ /* 0x004fca00078e001d */
[----:B------:R-:W2:Y:S01]  /*112a0*/  @P3 LDG.E.U8 R23, desc[UR6][R4.64] ;  /* 0x0000000604173981 */ /* 0x000ea2000c1e1100 */
[C---:B------:R-:W-:Y:S02]  /*112b0*/  ISETP.GT.AND P0, PT, R0.reuse, 0x5e, PT ;  /* 0x0000005e0000780c */ /* 0x040fe40003f04270 */
[----:B------:R-:W-:Y:S01]  /*112c0*/  PRMT R6, RZ, 0x7610, R6 ;  /* 0x00007610ff067816 */ /* 0x000fe20000000006 */
[----:B------:R0:W-:Y:S10]  /*112d0*/  STL [R1+0x1834], R25 ;  /* 0x0018341901007387 */ /* 0x0001f40000100800 */
[----:B------:R1:W3:Y:S04]  /*112e0*/  @P0 LDG.E.U8 R6, desc[UR6][R16.64] ;  /* 0x0000000610060981 */ /* 0x0002e8000c1e1100 */
[----:B----4-:R4:W-:Y:S04]  /*112f0*/  STL [R1+0x1838], R24 ;  /* 0x0018381801007387 */ /* 0x0109e80000100800 */
[----:B------:R-:W5:Y:S04]  /*11300*/  LDL R29, [R1+0x650] ;  /* 0x00065000011d7983 */ /* 0x000f680000100800 */
[----:B------:R-:W3:Y:S04]  /*11310*/  LDL R28, [R1+0x654] ;  /* 0x00065400011c7983 */ /* 0x000ee80000100800 */
[----:B--2---:R2:W-:Y:S04]  /*11320*/  STL [R1+0x183c], R23 ;  /* 0x00183c1701007387 */ /* 0x0045e80000100800 */
[----:B------:R-:W1:Y:S04]  /*11330*/  LDL R16, [R1+0x6c8] ;  /* 0x0006c80001107983 */ /* 0x000e680000100800 */
[----:B------:R-:W1:Y:S04]  /*11340*/  LDL R17, [R1+0x6cc] ;  /* 0x0006cc0001117983 */ /* 0x000e680000100800 */
[----:B------:R-:W5:Y:S04]  /*11350*/  LDL R27, [R1+0x648] ;  /* 0x00064800011b7983 */ /* 0x000f680000100800 */
[----:B------:R-:W5:Y:S04]  /*11360*/  LDL R26, [R1+0x64c] ;  /* 0x00064c00011a7983 */ /* 0x000f680000100800 */
[----:B0-----:R-:W5:Y:S04]  /*11370*/  LDL R25, [R1+0x5d0] ;  /* 0x0005d00001197983 */ /* 0x001f680000100800 */
[----:B----4-:R-:W4:Y:S04]  /*11380*/  LDL R24, [R1+0x5d4] ;  /* 0x0005d40001187983 */ /* 0x010f280000100800 */
[----:B--2---:R-:W2:Y:S04]  /*11390*/  LDL R23, [R1+0x5c8] ;  /* 0x0005c80001177983 */ /* 0x004ea80000100800 */
[----:B------:R-:W2:Y:S01]  /*113a0*/  LDL R4, [R1+0x5cc] ;  /* 0x0005cc0001047983 */ /* 0x000ea20000100800 */
[----:B------:R-:W-:-:S02]  /*113b0*/  ISETP.GT.AND P1, PT, R0, 0x5f, PT ;  /* 0x0000005f0000780c */ /* 0x000fc40003f24270 */
[C---:B------:R-:W-:Y:S02]  /*113c0*/  ISETP.GT.AND P2, PT, R0.reuse, 0x6e, PT ;  /* 0x0000006e0000780c */ /* 0x040fe40003f44270 */
[----:B------:R-:W-:Y:S02]  /*113d0*/  PRMT R5, RZ, 0x7610, R5 ;  /* 0x00007610ff057816 */ /* 0x000fe40000000005 */
[C---:B------:R-:W-:Y:S02]  /*113e0*/  ISETP.GT.AND P3, PT, R0.reuse, 0x6f, PT ;  /* 0x0000006f0000780c */ /* 0x040fe40003f64270 */
[----:B------:R-:W-:Y:S02]  /*113f0*/  ISETP.GT.AND P4, PT, R0, 0x7e, PT ;  /* 0x0000007e0000780c */ /* 0x000fe40003f84270 */
[----:B------:R-:W-:Y:S02]  /*11400*/  PRMT R7, RZ, 0x7610, R7 ;  /* 0x00007610ff077816 */ /* 0x000fe40000000007 */
[----:B------:R-:W-:-:S02]  /*11410*/  PRMT R20, RZ, 0x7610, R20 ;  /* 0x00007610ff147816 */ /* 0x000fc40000000014 */
[----:B------:R-:W-:Y:S02]  /*11420*/  PRMT R21, RZ, 0x7610, R21 ;  /* 0x00007610ff157816 */ /* 0x000fe40000000015 */
[----:B------:R-:W-:Y:S02]  /*11430*/  ISETP.GT.AND P0, PT, R0, 0x7f, PT ;  /* 0x0000007f0000780c */ /* 0x000fe40003f04270 */
[----:B------:R-:W-:Y:S02]  /*11440*/  PRMT R22, RZ, 0x7610, R22 ;  /* 0x00007610ff167816 */ /* 0x000fe40000000016 */
[----:B-1----:R-:W-:-:S04]  /*11450*/  @P1 LOP3.LUT R17, R17, R16, RZ, 0x3c, !PT ;  /* 0x0000001011111212 */ /* 0x002fc800078e3cff */
[----:B------:R-:W-:-:S04]  /*11460*/  @P1 LOP3.LUT R16, R17, R16, RZ, 0x3c, !PT ;  /* 0x0000001011101212 */ /* 0x000fc800078e3cff */
[----:B------:R-:W-:-:S05]  /*11470*/  @P1 LOP3.LUT R17, R17, R16, RZ, 0x3c, !PT ;  /* 0x0000001011111212 */ /* 0x000fca00078e3cff */
[----:B------:R3:W2:Y:S02]  /*11480*/  @P1 LDG.E.U8 R5, desc[UR6][R16.64] ;  /* 0x0000000610051981 */ /* 0x0006a4000c1e1100 */
[----:B---3--:R-:W-:Y:S02]  /*11490*/  @P2 IMAD.MOV.U32 R16, RZ, RZ, R28 ;  /* 0x000000ffff102224 */ /* 0x008fe400078e001c */
[----:B-----5:R-:W-:-:S05]  /*114a0*/  @P2 IMAD.MOV.U32 R17, RZ, RZ, R29 ;  /* 0x000000ffff112224 */ /* 0x020fca00078e001d */
[----:B------:R0:W3:Y:S02]  /*114b0*/  @P2 LDG.E.U8 R7, desc[UR6][R16.64] ;  /* 0x0000000610072981 */ /* 0x0000e4000c1e1100 */
[----:B0-----:R-:W-:Y:S02]  /*114c0*/  @P3 IMAD.MOV.U32 R16, RZ, RZ, R26 ;  /* 0x000000ffff103224 */ /* 0x001fe400078e001a */
[----:B------:R-:W-:-:S05]  /*114d0*/  @P3 IMAD.MOV.U32 R17, RZ, RZ, R27 ;  /* 0x000000ffff113224 */ /* 0x000fca00078e001b */
[----:B------:R4:W5:Y:S02]  /*114e0*/  @P3 LDG.E.U8 R20, desc[UR6][R16.64] ;  /* 0x0000000610143981 */ /* 0x000964000c1e1100 */
[----:B----4-:R-:W-:Y:S02]  /*114f0*/  @P4 IMAD.MOV.U32 R16, RZ, RZ, R24 ;  /* 0x000000ffff104224 */ /* 0x010fe400078e0018 */
[----:B------:R-:W-:-:S05]  /*11500*/  @P4 IMAD.MOV.U32 R17, RZ, RZ, R25 ;  /* 0x000000ffff114224 */ /* 0x000fca00078e0019 */
[----:B------:R2:W4:Y:S02]  /*11510*/  @P4 LDG.E.U8 R21, desc[UR6][R16.64] ;  /* 0x0000000610154981 */ /* 0x000524000c1e1100 */
[----:B--2---:R-:W-:Y:S02]  /*11520*/  @P0 IMAD.MOV.U32 R16, RZ, RZ, R4 ;  /* 0x000000ffff100224 */ /* 0x004fe400078e0004 */
[----:B------:R-:W-:-:S05]  /*11530*/  @P0 IMAD.MOV.U32 R17, RZ, RZ, R23 ;  /* 0x000000ffff110224 */ /* 0x000fca00078e0017 */
[----:B------:R0:W2:Y:S04]  /*11540*/  @P0 LDG.E.U8 R22, desc[UR6][R16.64] ;  /* 0x0000000610160981 */ /* 0x0000a8000c1e1100 */
[----:B------:R-:W-:Y:S01]  /*11550*/  STL [R1+0x1808], R6 ;  /* 0x0018080601007387 */ /* 0x000fe20000100800 */
[----:B------:R-:W1:Y:S02]  /*11560*/  S2R R23, SR_TID.X ;  /* 0x0000000000177919 */ /* 0x000e640000002100 */
[----:B-1----:R-:W-:Y:S01]  /*11570*/  LOP3.LUT R4, R23, 0x3, RZ, 0xc0, !PT ;  /* 0x0000000317047812 */ /* 0x002fe200078ec0ff */
[----:B------:R1:W-:Y:S04]  /*11580*/  STL [R1+0x180c], R5 ;  /* 0x00180c0501007387 */ /* 0x0003e80000100800 */
[----:B---3--:R-:W-:Y:S04]  /*11590*/  STL [R1+0x1810], R7 ;  /* 0x0018100701007387 */ /* 0x008fe80000100800 */
[----:B-----5:R-:W-:Y:S04]  /*115a0*/  STL [R1+0x1814], R20 ;  /* 0x0018141401007387 */ /* 0x020fe80000100800 */
[----:B----4-:R-:W-:Y:S04]  /*115b0*/  STL [R1+0x1818], R21 ;  /* 0x0018181501007387 */ /* 0x010fe80000100800 */
[----:B------:R-:W3:Y:S04]  /*115c0*/  LDL.LU R26, [R1+0x198] ;  /* 0x00019800011a7983 */ /* 0x000ee80000300800 */
[----:B------:R-:W4:Y:S04]  /*115d0*/  LDL.LU R27, [R1+0x194] ;  /* 0x00019400011b7983 */ /* 0x000f280000300800 */
[----:B------:R-:W5:Y:S04]  /*115e0*/  LDL.LU R28, [R1+0x158] ;  /* 0x00015800011c7983 */ /* 0x000f680000300800 */
[----:B------:R-:W5:Y:S01]  /*115f0*/  LDL.LU R29, [R1+0x154] ;  /* 0x00015400011d7983 */ /* 0x000f620000300800 */
[----:B0-----:R-:W-:Y:S01]  /*11600*/  SHF.R.U32.HI R16, RZ, 0x2, R23 ;  /* 0x00000002ff107819 */ /* 0x001fe20000011617 */
[----:B------:R-:W-:-:S03]  /*11610*/  IMAD R4, R4, 0x110, RZ ;  /* 0x0000011004047824 */ /* 0x000fc600078e02ff */
[----:B------:R-:W-:-:S04]  /*11620*/  SGXT.U32 R16, R16, 0x3 ;  /* 0x000000031010781a */ /* 0x000fc80000000000 */
[----:B------:R-:W-:Y:S01]  /*11630*/  LOP3.LUT R4, R4, R16, RZ, 0xfc, !PT ;  /* 0x0000001004047212 */ /* 0x000fe200078efcff */
[----:B--2---:R-:W-:Y:S04]  /*11640*/  STL [R1+0x181c], R22 ;  /* 0x00181c1601007387 */ /* 0x004fe80000100800 */
        /* <DEDUP_REMOVED lines=63> */
[----:B------:R-:W0:Y:S03]  /*11a40*/  S2UR UR5, SR_CgaCtaId ;  /* 0x00000000000579c3 */ /* 0x000e260000008800 */
        /* <DEDUP_REMOVED lines=20> */
[----:B-1----:R-:W-:-:S03]  /*11b90*/  LOP3.LUT R5, R23, 0x3f, RZ, 0xc0, !PT ;  /* 0x0000003f17057812 */ /* 0x002fc600078ec0ff */
[----:B------:R-:W-:Y:S04]  /*11ba0*/  STL [R1+0x17b0], R16 ;  /* 0x0017b01001007387 */ /* 0x000fe80000100800 */
[----:B------:R-:W-:Y:S01]  /*11bb0*/  STL [R1+0x17b8], R16 ;  /* 0x0017b81001007387 */ /* 0x000fe20000100800 */
[----:B------:R-:W-:-:S03]  /*11bc0*/  UMOV UR4, 0x400 ;  /* 0x0000040000047882 */ /* 0x000fc60000000000 */
[----:B------:R-:W-:Y:S04]  /*11bd0*/  STL [R1+0x17c0], R16 ;  /* 0x0017c01001007387 */ /* 0x000fe80000100800 */
[----:B------:R-:W-:Y:S01]  /*11be0*/  STL [R1+0x17c8], R16 ;  /* 0x0017c81001007387 */ /* 0x000fe20000100800 */
[----:B0-----:R-:W-:Y:S01]  /*11bf0*/  ULEA UR4, UR5, UR4, 0x18 ;  /* 0x0000000405047291 */ /* 0x001fe2000f8ec03f */
[----:B------:R-:W-:Y:S01]  /*11c00*/  BAR.SYNC.DEFER_BLOCKING 0x0 ;  /* 0x0000000000007b1d */ /* 0x000fe20000010000 */
[----:B------:R-:W-:-:S05]  /*11c10*/  LOP3.LUT R17, R5, 0x40, RZ, 0xfc, !PT ;  /* 0x0000004005117812 */ /* 0x000fca00078efcff */
        /* <DEDUP_REMOVED lines=8> */
[----:B------:R-:W-:-:S03]  /*11ca0*/  ISETP.GE.AND P1, PT, R17, R0, PT ;  /* 0x000000001100720c */ /* 0x000fc60003f26270 */
[----:B------:R0:W-:Y:S04]  /*11cb0*/  STL [R1+0x1828], R17 ;  /* 0x0018281101007387 */ /* 0x0001e80000100800 */
[----:B------:R-:W-:Y:S04]  /*11cc0*/  STL [R1+0x182c], R19 ;  /* 0x00182c1301007387 */ /* 0x000fe80000100800 */
[----:B------:R-:W-:Y:S04]  /*11cd0*/  STL [R1+0x1840], R18 ;  /* 0x0018401201007387 */ /* 0x000fe80000100800 */
[----:B------:R-:W-:Y:S04]  /*11ce0*/  STL [R1+0x1844], R15 ;  /* 0x0018440f01007387 */ /* 0x000fe80000100800 */
[----:B---3--:R-:W-:Y:S04]  /*11cf0*/  STS.U8 [R5+UR4], R26 ;  /* 0x0000001a05007988 */ /* 0x008fe80008000004 */
[----:B0-----:R-:W2:Y:S04]  /*11d00*/  LDL.LU R17, [R1+0x190] ;  /* 0x0001900001117983 */ /* 0x001ea80000300800 */
[----:B----4-:R-:W-:Y:S04]  /*11d10*/  STS.U8 [R5+UR4+0x40], R27 ;  /* 0x0000401b05007988 */ /* 0x010fe80008000004 */
[----:B------:R-:W3:Y:S04]  /*11d20*/  LDL.LU R16, [R1+0x18c] ;  /* 0x00018c0001107983 */ /* 0x000ee80000300800 */
[----:B-----5:R0:W-:Y:S04]  /*11d30*/  STS.U8 [R5+UR4+0x400], R28 ;  /* 0x0004001c05007988 */ /* 0x0201e80008000004 */
[----:B------:R-:W4:Y:S04]  /*11d40*/  LDL.LU R4, [R1+0x150] ;  /* 0x0001500001047983 */ /* 0x000f280000300800 */
[----:B------:R-:W-:Y:S04]  /*11d50*/  STS.U8 [R5+UR4+0x440], R29 ;  /* 0x0004401d05007988 */ /* 0x000fe80008000004 */
[----:B------:R-:W5:Y:S01]  /*11d60*/  LDL.LU R22, [R1+0x14c] ;  /* 0x00014c0001167983 */ /* 0x000f620000300800 */
[----:B------:R-:W-:-:S03]  /*11d70*/  ISETP.GE.AND P0, PT, R5, R0, PT ;  /* 0x000000000500720c */ /* 0x000fc60003f06270 */
[----:B------:R-:W-:Y:S04]  /*11d80*/  STS.U8 [R5+UR4+0x800], R19 ;  /* 0x0008001305007988 */ /* 0x000fe80008000004 */
[----:B------:R-:W5:Y:S04]  /*11d90*/  LDL.LU R21, [R1+0x88] ;  /* 0x0000880001157983 */ /* 0x000f680000300800 */
[----:B------:R-:W-:Y:S04]  /*11da0*/  STS.U8 [R5+UR4+0x840], R18 ;  /* 0x0008401205007988 */ /* 0x000fe80008000004 */
[----:B0-----:R-:W2:Y:S04]  /*11db0*/  LDL.LU R28, [R1+0x84] ;  /* 0x00008400011c7983 */ /* 0x001ea80000300800 */
[----:B------:R-:W-:Y:S04]  /*11dc0*/  STS.U8 [R5+UR4+0xc00], R15 ;  /* 0x000c000f05007988 */ /* 0x000fe80008000004 */
[----:B------:R-:W3:Y:S04]  /*11dd0*/  LDL.LU R20, [R1+0x80] ;  /* 0x0000800001147983 */ /* 0x000ee80000300800 */
[----:B------:R0:W-:Y:S04]  /*11de0*/  STS.U8 [R5+UR4+0xc40], R14 ;  /* 0x000c400e05007988 */ /* 0x0001e80008000004 */
[----:B------:R-:W5:Y:S04]  /*11df0*/  LDL.LU R7, [R1+0x7c] ;  /* 0x00007c0001077983 */ /* 0x000f680000300800 */
[----:B0-----:R-:W5:Y:S04]  /*11e00*/  LDL.LU R5, [R1+0x54] ;  /* 0x0000540001057983 */ /* 0x001f680000300800 */
[----:B------:R-:W4:Y:S04]  /*11e10*/  LDL.LU R6, [R1+0x50] ;  /* 0x0000500001067983 */ /* 0x000f280000300800 */
[----:B------:R-:W3:Y:S04]  /*11e20*/  LDL.LU R29, [R1+0x4c] ;  /* 0x00004c00011d7983 */ /* 0x000ee80000300800 */
[----:B------:R0:W-:Y:S02]  /*11e30*/  STL [R1+0x1848], R14 ;  /* 0x0018480e01007387 */ /* 0x0001e40000100800 */
[----:B0-----:R-:W-:-:S02]  /*11e40*/  LOP3.LUT R14, R23, 0x3f, RZ, 0xc0, !PT ;  /* 0x0000003f170e7812 */ /* 0x001fc400078ec0ff */
[----:B------:R-:W5:Y:S04]  /*11e50*/  LDL.LU R23, [R1+0x48] ;  /* 0x0000480001177983 */ /* 0x000f680000300800 */
[----:B------:R-:W5:Y:S04]  /*11e60*/  LDL.LU R24, [R1+0x44] ;  /* 0x0000440001187983 */ /* 0x000f680000300800 */
[----:B------:R-:W5:Y:S04]  /*11e70*/  LDL.LU R25, [R1+0x40] ;  /* 0x0000400001197983 */ /* 0x000f680000300800 */
[----:B------:R-:W5:Y:S04]  /*11e80*/  LDL.LU R26, [R1+0x3c] ;  /* 0x00003c00011a7983 */ /* 0x000f680000300800 */
[----:B------:R-:W5:Y:S01]  /*11e90*/  LDL.LU R27, [R1+0x38] ;  /* 0x00003800011b7983 */ /* 0x000f620000300800 */
[----:B------:R-:W-:-:S03]  /*11ea0*/  LOP3.LUT R0, R14, 0x8, RZ, 0x3c, !PT ;  /* 0x000000080e007812 */ /* 0x000fc600078e3cff */
[----:B------:R-:W-:Y:S04]  /*11eb0*/  STS.U8 [R14+UR4+0x1000], R13 ;  /* 0x0010000d0e007988 */ /* 0x000fe80008000004 */
[----:B------:R-:W-:Y:S04]  /*11ec0*/  STS.U8 [R14+UR4+0x1040], R12 ;  /* 0x0010400c0e007988 */ /* 0x000fe80008000004 */
[----:B------:R-:W-:Y:S04]  /*11ed0*/  STS.U8 [R14+UR4+0x1400], R11 ;  /* 0x0014000b0e007988 */ /* 0x000fe80008000004 */
[----:B------:R-:W-:Y:S04]  /*11ee0*/  STS.U8 [R14+UR4+0x1440], R10 ;  /* 0x0014400a0e007988 */ /* 0x000fe80008000004 */
[----:B------:R-:W-:Y:S04]  /*11ef0*/  STS.U8 [R14+UR4+0x1800], R2 ;  /* 0x001800020e007988 */ /* 0x000fe80008000004 */
[----:B------:R-:W-:Y:S04]  /*11f00*/  STL [R1+0x184c], R13 ;  /* 0x00184c0d01007387 */ /* 0x000fe80000100800 */
[----:B------:R-:W-:Y:S04]  /*11f10*/  STS.U8 [R14+UR4+0x1840], R9 ;  /* 0x001840090e007988 */ /* 0x000fe80008000004 */
[----:B------:R-:W-:Y:S04]  /*11f20*/  STL [R1+0x1850], R12 ;  /* 0x0018500c01007387 */ /* 0x000fe80000100800 */
[----:B------:R-:W-:Y:S04]  /*11f30*/  STS.U8 [R14+UR4+0x1c00], R8 ;  /* 0x001c00080e007988 */ /* 0x000fe80008000004 */
[----:B------:R-:W-:Y:S04]  /*11f40*/  STL [R1+0x1854], R11 ;  /* 0x0018540b01007387 */ /* 0x000fe80000100800 */
[----:B------:R-:W-:Y:S04]  /*11f50*/  STS.U8 [R14+UR4+0x1c40], R3 ;  /* 0x001c40030e007988 */ /* 0x000fe80008000004 */
[----:B------:R-:W-:Y:S04]  /*11f60*/  STL [R1+0x1858], R10 ;  /* 0x0018580a01007387 */ /* 0x000fe80000100800 */
[----:B--2---:R0:W-:Y:S04]  /*11f70*/  STS.U8 [R0+UR4+0x8c0], R28 ;  /* 0x0008c01c00007988 */ /* 0x0041e80008000004 */
[----:B0-----:R-:W2:Y:S04]  /*11f80*/  LDL.LU R28, [R1+0x188] ;  /* 0x00018800011c7983 */ /* 0x001ea80000300800 */
[----:B---3--:R0:W-:Y:S04]  /*11f90*/  STS.U8 [R0+UR4+0x1480], R29 ;  /* 0x0014801d00007988 */ /* 0x0081e80008000004 */
[----:B0-----:R-:W3:Y:S04]  /*11fa0*/  LDL.LU R29, [R1+0x184] ;  /* 0x00018400011d7983 */ /* 0x001ee80000300800 */
[----:B------:R-:W3:Y:S04]  /*11fb0*/  LDL.LU R8, [R1+0x148] ;  /* 0x0001480001087983 */ /* 0x000ee80000300800 */
[----:B----4-:R0:W-:Y:S04]  /*11fc0*/  STS.U8 [R0+UR4+0x10c0], R6 ;  /* 0x0010c00600007988 */ /* 0x0101e80008000004 */
[----:B------:R-:W4:Y:S04]  /*11fd0*/  LDL.LU R10, [R1+0x144] ;  /* 0x00014400010a7983 */ /* 0x000f280000300800 */
[----:B0-----:R-:W4:Y:S04]  /*11fe0*/  LDL.LU R6, [R1+0xc8] ;  /* 0x0000c80001067983 */ /* 0x001f280000300800 */
[----:B------:R-:W4:Y:S04]  /*11ff0*/  LDL.LU R11, [R1+0xc4] ;  /* 0x0000c400010b7983 */ /* 0x000f280000300800 */
[----:B------:R-:W4:Y:S04]  /*12000*/  LDL.LU R12, [R1+0xc0] ;  /* 0x0000c000010c7983 */ /* 0x000f280000300800 */
[----:B------:R-:W4:Y:S04]  /*12010*/  LDL.LU R13, [R1+0xbc] ;  /* 0x0000bc00010d7983 */ /* 0x000f280000300800 */
[----:B------:R-:W4:Y:S04]  /*12020*/  LDL.LU R15, [R1+0xb8] ;  /* 0x0000b800010f7983 */ /* 0x000f280000300800 */
[----:B------:R0:W-:Y:S04]  /*12030*/  STS.U8 [R0+UR4+0xc80], R20 ;  /* 0x000c801400007988 */ /* 0x0001e80008000004 */
[----:B------:R-:W4:Y:S04]  /*12040*/  LDL.LU R18, [R1+0xb4] ;  /* 0x0000b40001127983 */ /* 0x000f280000300800 */
[----:B-----5:R1:W-:Y:S04]  /*12050*/  STS.U8 [R0+UR4+0x14c0], R23 ;  /* 0x0014c01700007988 */ /* 0x0203e80008000004 */
[----:B0-----:R-:W5:Y:S04]  /*12060*/  LDL.LU R20, [R1+0x78] ;  /* 0x0000780001147983 */ /* 0x001f680000300800 */
[----:B------:R0:W-:Y:S04]  /*12070*/  STS.U8 [R0+UR4+0x1880], R24 ;  /* 0x0018801800007988 */ /* 0x0001e80008000004 */
[----:B-1----:R-:W5:Y:S04]  /*12080*/  LDL.LU R23, [R1+0x74] ;  /* 0x0000740001177983 */ /* 0x002f680000300800 */
[----:B------:R1:W-:Y:S04]  /*12090*/  STS.U8 [R0+UR4+0x80], R17 ;  /* 0x0000801100007988 */ /* 0x0003e80008000004 */
[----:B0-----:R-:W5:Y:S04]  /*120a0*/  LDL.LU R24, [R1+0x34] ;  /* 0x0000340001187983 */ /* 0x001f680000300800 */
[----:B------:R-:W5:Y:S04]  /*120b0*/  LDL.LU R19, [R1+0x30] ;  /* 0x0000300001137983 */ /* 0x000f680000300800 */
[----:B------:R0:W-:Y:S04]  /*120c0*/  STS.U8 [R0+UR4+0xc0], R16 ;  /* 0x0000c01000007988 */ /* 0x0001e80008000004 */
[----:B-1----:R-:W5:Y:S04]  /*120d0*/  LDL.LU R17, [R1+0x2c] ;  /* 0x00002c0001117983 */ /* 0x002f680000300800 */
[----:B------:R1:W-:Y:S04]  /*120e0*/  STS.U8 [R0+UR4+0x480], R4 ;  /* 0x0004800400007988 */ /* 0x0003e80008000004 */
[----:B0-----:R-:W5:Y:S04]  /*120f0*/  LDL.LU R16, [R1+0x24] ;  /* 0x0000240001107983 */ /* 0x001f680000300800 */
        /* <DEDUP_REMOVED lines=14> */
[----:B0-----:R-:W5:Y:S01]  /*121e0*/  LDL.LU R27, [R1+0xec] ;  /* 0x0000ec00011b7983 */ /* 0x001f620000300800 */
[----:B------:R-:W-:-:S05]  /*121f0*/  LOP3.LUT R2, R14, 0x10, RZ, 0x3c, !PT ;  /* 0x000000100e027812 */ /* 0x000fca00078e3cff */
[----:B--2---:R0:W-:Y:S04]  /*12200*/  STS.U8 [R2+UR4+0x100], R28 ;  /* 0x0001001c02007988 */ /* 0x0041e80008000004 */
[----:B0-----:R-:W2:Y:S04]  /*12210*/  LDL.LU R28, [R1+0xb0] ;  /* 0x0000b000011c7983 */ /* 0x001ea80000300800 */
[----:B---3--:R0:W-:Y:S04]  /*12220*/  STS.U8 [R2+UR4+0x140], R29 ;  /* 0x0001401d02007988 */ /* 0x0081e80008000004 */
[----:B0-----:R-:W3:Y:S04]  /*12230*/  LDL.LU R29, [R1+0xac] ;  /* 0x0000ac00011d7983 */ /* 0x001ee80000300800 */
[----:B----4-:R0:W-:Y:S01]  /*12240*/  STS.U8 [R2+UR4+0x900], R6 ;  /* 0x0009000602007988 */ /* 0x0101e20008000004 */
[----:B------:R-:W-:-:S03]  /*12250*/  LOP3.LUT R3, R14, 0x18, RZ, 0x3c, !PT ;  /* 0x000000180e037812 */ /* 0x000fc600078e3cff */
[----:B0-----:R-:W4:Y:S04]  /*12260*/  LDL.LU R6, [R1+0x70] ;  /* 0x0000700001067983 */ /* 0x001f280000300800 */
[----:B------:R-:W-:Y:S04]  /*12270*/  STS.U8 [R2+UR4+0x500], R8 ;  /* 0x0005000802007988 */ /* 0x000fe80008000004 */
[----:B------:R-:W-:Y:S04]  /*12280*/  STS.U8 [R2+UR4+0x540], R10 ;  /* 0x0005400a02007988 */ /* 0x000fe80008000004 */
[----:B------:R-:W-:Y:S04]  /*12290*/  STS.U8 [R2+UR4+0x940], R11 ;  /* 0x0009400b02007988 */ /* 0x000fe80008000004 */
[----:B------:R-:W-:Y:S04]  /*122a0*/  STS.U8 [R2+UR4+0xd00], R12 ;  /* 0x000d000c02007988 */ /* 0x000fe80008000004 */
[----:B------:R-:W-:Y:S04]  /*122b0*/  STS.U8 [R2+UR4+0xd40], R13 ;  /* 0x000d400d02007988 */ /* 0x000fe80008000004 */
[----:B-----5:R0:W-:Y:S04]  /*122c0*/  STS.U8 [R2+UR4+0x1500], R20 ;  /* 0x0015001402007988 */ /* 0x0201e80008000004 */
[----:B------:R-:W-:Y:S04]  /*122d0*/  STS.U8 [R2+UR4+0x1100], R15 ;  /* 0x0011000f02007988 */ /* 0x000fe80008000004 */
[----:B------:R1:W-:Y:S04]  /*122e0*/  STS.U8 [R2+UR4+0x1540], R23 ;  /* 0x0015401702007988 */ /* 0x0003e80008000004 */
[----:B0-----:R-:W5:Y:S04]  /*122f0*/  LDL.LU R20, [R1+0x6c] ;  /* 0x00006c0001147983 */ /* 0x001f680000300800 */
[----:B------:R-:W-:Y:S04]  /*12300*/  STS.U8 [R2+UR4+0x1140], R18 ;  /* 0x0011401202007988 */ /* 0x000fe80008000004 */
[----:B-1----:R-:W5:Y:S04]  /*12310*/  LDL.LU R23, [R1+0x20] ;  /* 0x0000200001177983 */ /* 0x002f680000300800 */
[----:B------:R0:W-:Y:S04]  /*12320*/  STS.U8 [R2+UR4+0x1900], R24 ;  /* 0x0019001802007988 */ /* 0x0001e80008000004 */
[----:B------:R-:W-:Y:S04]  /*12330*/  STS.U8 [R2+UR4+0x1940], R19 ;  /* 0x0019401302007988 */ /* 0x000fe80008000004 */
[----:B------:R-:W-:Y:S04]  /*12340*/  STS.U8 [R2+UR4+0x1d00], R17 ;  /* 0x001d001102007988 */ /* 0x000fe80008000004 */
[----:B------:R-:W-:Y:S04]  /*12350*/  STS.U8 [R2+UR4+0x1d40], R16 ;  /* 0x001d401002007988 */ /* 0x000fe80008000004 */
[----:B0-----:R-:W5:Y:S04]  /*12360*/  LDL.LU R24, [R1+0x1c] ;  /* 0x00001c0001187983 */ /* 0x001f680000300800 */
[----:B------:R0:W-:Y:S04]  /*12370*/  STS.U8 [R3+UR4+0x5c0], R25 ;  /* 0x0005c01903007988 */ /* 0x0001e80008000004 */
[----:B0-----:R-:W5:Y:S04]  /*12380*/  LDL.LU R25, [R1+0x18] ;  /* 0x0000180001197983 */ /* 0x001f680000300800 */
[----:B------:R0:W-:Y:S04]  /*12390*/  STS.U8 [R3+UR4+0xdc0], R27 ;  /* 0x000dc01b03007988 */ /* 0x0001e80008000004 */
[----:B0-----:R-:W5:Y:S04]  /*123a0*/  LDL.LU R27, [R1+0x14] ;  /* 0x00001400011b7983 */ /* 0x001f680000300800 */
[----:B------:R-:W-:Y:S04]  /*123b0*/  STS.U8 [R3+UR4+0xd80], R26 ;  /* 0x000d801a03007988 */ /* 0x000fe80008000004 */
[----:B--2---:R0:W-:Y:S04]  /*123c0*/  STS.U8 [R3+UR4+0x1180], R28 ;  /* 0x0011801c03007988 */ /* 0x0041e80008000004 */
[----:B0-----:R-:W2:Y:S04]  /*123d0*/  LDL.LU R28, [R1+0x178] ;  /* 0x00017800011c7983 */ /* 0x001ea80000300800 */
[----:B---3--:R0:W-:Y:S04]  /*123e0*/  STS.U8 [R3+UR4+0x11c0], R29 ;  /* 0x0011c01d03007988 */ /* 0x0081e80008000004 */
[----:B0-----:R-:W3:Y:S04]  /*123f0*/  LDL.LU R29, [R1+0x174] ;  /* 0x00017400011d7983 */ /* 0x001ee80000300800 */
[----:B------:R-:W3:Y:S04]  /*12400*/  LDL.LU R26, [R1+0x104] ;  /* 0x00010400011a7983 */ /* 0x000ee80000300800 */
[----:B------:R-:W3:Y:S04]  /*12410*/  LDL.LU R8, [R1+0x100] ;  /* 0x0001000001087983 */ /* 0x000ee80000300800 */
[----:B------:R-:W3:Y:S04]  /*12420*/  LDL.LU R10, [R1+0xfc] ;  /* 0x0000fc00010a7983 */ /* 0x000ee80000300800 */
[----:B------:R0:W-:Y:S04]  /*12430*/  STS.U8 [R3+UR4+0x980], R7 ;  /* 0x0009800703007988 */ /* 0x0001e80008000004 */
[----:B------:R-:W3:Y:S04]  /*12440*/  LDL.LU R11, [R1+0xe8] ;  /* 0x0000e800010b7983 */ /* 0x000ee80000300800 */
[----:B------:R1:W-:Y:S04]  /*12450*/  STS.U8 [R3+UR4+0x9c0], R5 ;  /* 0x0009c00503007988 */ /* 0x0003e80008000004 */
[----:B0-----:R-:W3:Y:S04]  /*12460*/  LDL.LU R7, [R1+0xe4] ;  /* 0x0000e40001077983 */ /* 0x001ee80000300800 */
[----:B----4-:R0:W-:Y:S04]  /*12470*/  STS.U8 [R3+UR4+0x1580], R6 ;  /* 0x0015800603007988 */ /* 0x0101e80008000004 */
[----:B-1----:R-:W4:Y:S04]  /*12480*/  LDL.LU R5, [R1+0xa8] ;  /* 0x0000a80001057983 */ /* 0x002f280000300800 */
[----:B0-----:R-:W4:Y:S04]  /*12490*/  LDL.LU R6, [R1+0xa4] ;  /* 0x0000a40001067983 */ /* 0x001f280000300800 */
[----:B------:R-:W4:Y:S04]  /*124a0*/  LDL.LU R12, [R1+0x68] ;  /* 0x00006800010c7983 */ /* 0x000f280000300800 */
[----:B------:R-:W4:Y:S04]  /*124b0*/  LDL.LU R13, [R1+0x64] ;  /* 0x00006400010d7983 */ /* 0x000f280000300800 */
[----:B------:R-:W4:Y:S04]  /*124c0*/  LDL.LU R15, [R1+0x10] ;  /* 0x00001000010f7983 */ /* 0x000f280000300800 */
[----:B------:R-:W4:Y:S04]  /*124d0*/  LDL.LU R18, [R1+0xc] ;  /* 0x00000c0001127983 */ /* 0x000f280000300800 */
[----:B------:R-:W4:Y:S04]  /*124e0*/  LDL.LU R19, [R1+0x8] ;  /* 0x0000080001137983 */ /* 0x000f280000300800 */
[----:B------:R-:W4:Y:S04]  /*124f0*/  LDL.LU R17, [R1+0x4] ;  /* 0x0000040001117983 */ /* 0x000f280000300800 */
[----:B------:R0:W-:Y:S04]  /*12500*/  STS.U8 [R3+UR4+0x180], R4 ;  /* 0x0001800403007988 */ /* 0x0001e80008000004 */
[----:B------:R-:W4:Y:S04]  /*12510*/  LDL.LU R16, [R1+0x170] ;  /* 0x0001700001107983 */ /* 0x000f280000300800 */
[----:B------:R1:W-:Y:S04]  /*12520*/  STS.U8 [R3+UR4+0x1c0], R22 ;  /* 0x0001c01603007988 */ /* 0x0003e80008000004 */
[----:B0-----:R-:W4:Y:S04]  /*12530*/  LDL.LU R4, [R1+0x16c] ;  /* 0x00016c0001047983 */ /* 0x001f280000300800 */
[----:B------:R0:W-:Y:S04]  /*12540*/  STS.U8 [R3+UR4+0x580], R21 ;  /* 0x0005801503007988 */ /* 0x0001e80008000004 */
[----:B-1----:R-:W4:Y:S04]  /*12550*/  LDL.LU R22, [R1+0x128] ;  /* 0x0001280001167983 */ /* 0x002f280000300800 */
[----:B-----5:R1:W-:Y:S04]  /*12560*/  STS.U8 [R3+UR4+0x15c0], R20 ;  /* 0x0015c01403007988 */ /* 0x0203e80008000004 */
[----:B0-----:R-:W5:Y:S04]  /*12570*/  LDL.LU R21, [R1+0x124] ;  /* 0x0001240001157983 */ /* 0x001f680000300800 */
[----:B------:R0:W-:Y:S04]  /*12580*/  STS.U8 [R3+UR4+0x1980], R23 ;  /* 0x0019801703007988 */ /* 0x0001e80008000004 */
[----:B-1----:R-:W5:Y:S04]  /*12590*/  LDL.LU R20, [R1+0x120] ;  /* 0x0001200001147983 */ /* 0x002f680000300800 */
[----:B------:R1:W-:Y:S04]  /*125a0*/  STS.U8 [R3+UR4+0x19c0], R24 ;  /* 0x0019c01803007988 */ /* 0x0003e80008000004 */
[----:B0-----:R-:W5:Y:S04]  /*125b0*/  LDL.LU R23, [R1+0x11c] ;  /* 0x00011c0001177983 */ /* 0x001f680000300800 */
[----:B------:R0:W-:Y:S04]  /*125c0*/  STS.U8 [R3+UR4+0x1d80], R25 ;  /* 0x001d801903007988 */ /* 0x0001e80008000004 */
[----:B-1----:R-:W5:Y:S04]  /*125d0*/  LDL.LU R24, [R1+0xe0] ;  /* 0x0000e00001187983 */ /* 0x002f680000300800 */
[----:B0-----:R-:W5:Y:S04]  /*125e0*/  LDL.LU R25, [R1+0xdc] ;  /* 0x0000dc0001197983 */ /* 0x001f680000300800 */
[----:B------:R0:W-:Y:S04]  /*125f0*/  STS.U8 [R3+UR4+0x1dc0], R27 ;  /* 0x001dc01b03007988 */ /* 0x0001e80008000004 */
[----:B0-----:R-:W5:Y:S04]  /*12600*/  LDL.LU R27, [R1+0x1864] ;  /* 0x00186400011b7983 */ /* 0x001f680000300800 */
[----:B------:R-:W5:Y:S01]  /*12610*/  LDL.LU R3, [R1+0x108] ;  /* 0x0001080001037983 */ /* 0x000f620000300800 */
[----:B------:R-:W-:-:S05]  /*12620*/  LOP3.LUT R0, R14, 0x20, RZ, 0x3c, !PT ;  /* 0x000000200e007812 */ /* 0x000fca00078e3cff */
[----:B--2---:R0:W-:Y:S04]  /*12630*/  STS.U8 [R0+UR4+0x200], R28 ;  /* 0x0002001c00007988 */ /* 0x0041e80008000004 */
[----:B0-----:R-:W2:Y:S04]  /*12640*/  LDL.LU R28, [R1+0x1860] ;  /* 0x00186000011c7983 */ /* 0x001ea80000300800 */
[----:B---3--:R0:W-:Y:S04]  /*12650*/  STS.U8 [R0+UR4+0x240], R29 ;  /* 0x0002401d00007988 */ /* 0x0081e80008000004 */
[----:B------:R1:W-:Y:S04]  /*12660*/  STS.U8 [R0+UR4+0x640], R26 ;  /* 0x0006401a00007988 */ /* 0x0003e80008000004 */
[----:B0-----:R-:W3:Y:S04]  /*12670*/  LDL.LU R29, [R1+0x185c] ;  /* 0x00185c00011d7983 */ /* 0x001ee80000300800 */
[----:B-1----:R-:W2:Y:S04]  /*12680*/  LDL.LU R26, [R1+0xa0] ;  /* 0x0000a000011a7983 */ /* 0x002ea80000300800 */
[----:B------:R0:W-:Y:S04]  /*12690*/  STS.U8 [R0+UR4+0xe40], R7 ;  /* 0x000e400700007988 */ /* 0x0001e80008000004 */
[----:B----4-:R1:W-:Y:S04]  /*126a0*/  STS.U8 [R0+UR4+0x1200], R5 ;  /* 0x0012000500007988 */ /* 0x0103e80008000004 */
[----:B0-----:R-:W4:Y:S04]  /*126b0*/  LDL.LU R7, [R1+0x9c] ;  /* 0x00009c0001077983 */ /* 0x001f280000300800 */
[----:B------:R0:W-:Y:S04]  /*126c0*/  STS.U8 [R0+UR4+0x1240], R6 ;  /* 0x0012400600007988 */ /* 0x0001e80008000004 */
[----:B-1----:R-:W3:Y:S04]  /*126d0*/  LDL.LU R5, [R1+0x60] ;  /* 0x0000600001057983 */ /* 0x002ee80000300800 */
[----:B0-----:R-:W3:Y:S04]  /*126e0*/  LDL.LU R6, [R1+0x5c] ;  /* 0x00005c0001067983 */ /* 0x001ee80000300800 */
[----:B------:R-:W-:Y:S04]  /*126f0*/  STS.U8 [R0+UR4+0xa40], R10 ;  /* 0x000a400a00007988 */ /* 0x000fe80008000004 */
[----:B------:R0:W-:Y:S04]  /*12700*/  STS.U8 [R0+UR4+0xa00], R8 ;  /* 0x000a000800007988 */ /* 0x0001e80008000004 */
[----:B------:R-:W-:Y:S04]  /*12710*/  STS.U8 [R0+UR4+0xe00], R11 ;  /* 0x000e000b00007988 */ /* 0x000fe80008000004 */
[----:B------:R-:W-:Y:S01]  /*12720*/  STS.U8 [R0+UR4+0x1600], R12 ;  /* 0x0016000c00007988 */ /* 0x000fe20008000004 */
[----:B0-----:R-:W-:-:S03]  /*12730*/  LOP3.LUT R8, R14, 0x28, RZ, 0x3c, !PT ;  /* 0x000000280e087812 */ /* 0x001fc600078e3cff */
[----:B------:R-:W-:Y:S04]  /*12740*/  STS.U8 [R0+UR4+0x1640], R13 ;  /* 0x0016400d00007988 */ /* 0x000fe80008000004 */
[----:B------:R-:W-:Y:S04]  /*12750*/  STS.U8 [R0+UR4+0x1a00], R15 ;  /* 0x001a000f00007988 */ /* 0x000fe80008000004 */
[----:B------:R-:W-:Y:S04]  /*12760*/  STS.U8 [R0+UR4+0x1a40], R18 ;  /* 0x001a401200007988 */ /* 0x000fe80008000004 */
[----:B------:R-:W-:Y:S04]  /*12770*/  STS.U8 [R0+UR4+0x1e00], R19 ;  /* 0x001e001300007988 */ /* 0x000fe80008000004 */
[----:B------:R-:W-:Y:S04]  /*12780*/  STS.U8 [R0+UR4+0x1e40], R17 ;  /* 0x001e401100007988 */ /* 0x000fe80008000004 */
[----:B-----5:R0:W-:Y:S04]  /*12790*/  STS.U8 [R0+UR4+0x600], R3 ;  /* 0x0006000300007988 */ /* 0x0201e80008000004 */
[----:B0-----:R-:W5:Y:S04]  /*127a0*/  LDL.LU R3, [R1] ;  /* 0x0000000001037983 */ /* 0x001f680000300800 */
[----:B------:R-:W5:Y:S04]  /*127b0*/  LDL.LU R10, [R1+0x168] ;  /* 0x00016800010a7983 */ /* 0x000f680000300800 */
[----:B------:R-:W5:Y:S04]  /*127c0*/  LDL.LU R11, [R1+0x164] ;  /* 0x00016400010b7983 */ /* 0x000f680000300800 */
[----:B------:R-:W5:Y:S04]  /*127d0*/  LDL.LU R12, [R1+0x138] ;  /* 0x00013800010c7983 */ /* 0x000f680000300800 */
[----:B------:R-:W5:Y:S04]  /*127e0*/  LDL.LU R13, [R1+0x134] ;  /* 0x00013400010d7983 */ /* 0x000f680000300800 */
[----:B------:R-:W5:Y:S04]  /*127f0*/  LDL.LU R14, [R1+0x118] ;  /* 0x00011800010e7983 */ /* 0x000f680000300800 */
[----:B------:R-:W5:Y:S04]  /*12800*/  LDL.LU R15, [R1+0xd8] ;  /* 0x0000d800010f7983 */ /* 0x000f680000300800 */
[----:B------:R0:W-:Y:S04]  /*12810*/  STS.U8 [R8+UR4+0xac0], R23 ;  /* 0x000ac01708007988 */ /* 0x0001e80008000004 */
[----:B------:R-:W5:Y:S04]  /*12820*/  LDL.LU R18, [R1+0xd4] ;  /* 0x0000d40001127983 */ /* 0x000f680000300800 */
[----:B------:R1:W-:Y:S04]  /*12830*/  STS.U8 [R8+UR4+0xe80], R24 ;  /* 0x000e801808007988 */ /* 0x0003e80008000004 */
[----:B0-----:R-:W5:Y:S04]  /*12840*/  LDL.LU R23, [R1+0x98] ;  /* 0x0000980001177983 */ /* 0x001f680000300800 */
[----:B------:R0:W-:Y:S04]  /*12850*/  STS.U8 [R8+UR4+0xec0], R25 ;  /* 0x000ec01908007988 */ /* 0x0001e80008000004 */
[----:B-1----:R-:W5:Y:S04]  /*12860*/  LDL.LU R24, [R1+0x94] ;  /* 0x0000940001187983 */ /* 0x002f680000300800 */
[----:B0-----:R-:W5:Y:S04]  /*12870*/  LDL.LU R25, [R1+0x58] ;  /* 0x0000580001197983 */ /* 0x001f680000300800 */
[----:B--2---:R0:W-:Y:S04]  /*12880*/  STS.U8 [R8+UR4+0x1280], R26 ;  /* 0x0012801a08007988 */ /* 0x0041e80008000004 */
[----:B0-----:R-:W2:Y:S04]  /*12890*/  LDL.LU R26, [R1+0x28] ;  /* 0x00002800011a7983 */ /* 0x001ea80000300800 */
[----:B------:R-:W2:Y:S04]  /*128a0*/  LDL.LU R19, [R1+0x160] ;  /* 0x0001600001137983 */ /* 0x000ea80000300800 */
[----:B------:R0:W-:Y:S04]  /*128b0*/  STS.U8 [R8+UR4+0x280], R16 ;  /* 0x0002801008007988 */ /* 0x0001e80008000004 */
[----:B------:R-:W2:Y:S04]  /*128c0*/  LDL.LU R17, [R1+0x15c] ;  /* 0x00015c0001117983 */ /* 0x000ea80000300800 */
[----:B------:R1:W-:Y:S04]  /*128d0*/  STS.U8 [R8+UR4+0x2c0], R4 ;  /* 0x0002c00408007988 */ /* 0x0003e80008000004 */
[----:B0-----:R-:W2:Y:S04]  /*128e0*/  LDL.LU R16, [R1+0x130] ;  /* 0x0001300001107983 */ /* 0x001ea80000300800 */
[----:B------:R0:W-:Y:S04]  /*128f0*/  STS.U8 [R8+UR4+0x680], R22 ;  /* 0x0006801608007988 */ /* 0x0001e80008000004 */
[----:B-1----:R-:W2:Y:S04]  /*12900*/  LDL.LU R4, [R1+0x12c] ;  /* 0x00012c0001047983 */ /* 0x002ea80000300800 */
[----:B------:R1:W-:Y:S04]  /*12910*/  STS.U8 [R8+UR4+0x6c0], R21 ;  /* 0x0006c01508007988 */ /* 0x0003e80008000004 */
[----:B0-----:R-:W2:Y:S04]  /*12920*/  LDL.LU R22, [R1+0x110] ;  /* 0x0001100001167983 */ /* 0x001ea80000300800 */
[----:B------:R0:W-:Y:S04]  /*12930*/  STS.U8 [R8+UR4+0xa80], R20 ;  /* 0x000a801408007988 */ /* 0x0001e80008000004 */
[----:B-1----:R-:W2:Y:S04]  /*12940*/  LDL.LU R21, [R1+0x10c] ;  /* 0x00010c0001157983 */ /* 0x002ea80000300800 */
[----:B----4-:R1:W-:Y:S04]  /*12950*/  STS.U8 [R8+UR4+0x12c0], R7 ;  /* 0x0012c00708007988 */ /* 0x0103e80008000004 */
[----:B0-----:R-:W4:Y:S04]  /*12960*/  LDL.LU R20, [R1+0xd0] ;  /* 0x0000d00001147983 */ /* 0x001f280000300800 */
[----:B---3--:R0:W-:Y:S04]  /*12970*/  STS.U8 [R8+UR4+0x1680], R5 ;  /* 0x0016800508007988 */ /* 0x0081e80008000004 */
[----:B-1----:R-:W3:Y:S04]  /*12980*/  LDL.LU R7, [R1+0xcc] ;  /* 0x0000cc0001077983 */ /* 0x002ee80000300800 */
[----:B------:R1:W-:Y:S04]  /*12990*/  STS.U8 [R8+UR4+0x16c0], R6 ;  /* 0x0016c00608007988 */ /* 0x0003e80008000004 */
[----:B0-----:R-:W3:Y:S04]  /*129a0*/  LDL.LU R5, [R1+0x90] ;  /* 0x0000900001057983 */ /* 0x001ee80000300800 */
[----:B------:R-:W-:Y:S04]  /*129b0*/  STS.U8 [R8+UR4+0x1ac0], R29 ;  /* 0x001ac01d08007988 */ /* 0x000fe80008000004 */
[----:B-1----:R-:W3:Y:S04]  /*129c0*/  LDL.LU R6, [R1+0x8c] ;  /* 0x00008c0001067983 */ /* 0x002ee80000300800 */
[----:B------:R-:W-:Y:S04]  /*129d0*/  STS.U8 [R8+UR4+0x1e80], R28 ;  /* 0x001e801c08007988 */ /* 0x000fe80008000004 */
[----:B------:R-:W-:Y:S04]  /*129e0*/  STS.U8 [R8+UR4+0x1ec0], R27 ;  /* 0x001ec01b08007988 */ /* 0x000fe80008000004 */
[----:B-----5:R0:W-:Y:S02]  /*129f0*/  STS.U8 [R8+UR4+0x1a80], R3 ;  /* 0x001a800308007988 */ /* 0x0201e40008000004 */
[----:B0-----:R-:W0:Y:S02]  /*12a00*/  S2R R3, SR_TID.X ;  /* 0x0000000000037919 */ /* 0x001e240000002100 */
[----:B------:R-:W5:Y:S01]  /*12a10*/  LDL.LU R8, [R1+0x114] ;  /* 0x0001140001087983 */ /* 0x000f620000300800 */
[----:B0-----:R-:W-:-:S04]  /*12a20*/  LOP3.LUT R3, R3, 0x3f, RZ, 0xc0, !PT ;  /* 0x0000003f03037812 */ /* 0x001fc800078ec0ff */
[----:B------:R-:W-:-:S05]  /*12a30*/  LOP3.LUT R3, R3, 0x30, RZ, 0x3c, !PT ;  /* 0x0000003003037812 */ /* 0x000fca00078e3cff */
[----:B------:R0:W-:Y:S04]  /*12a40*/  STS.U8 [R3+UR4+0x300], R10 ;  /* 0x0003000a03007988 */ /* 0x0001e80008000004 */
[----:B------:R1:W-:Y:S04]  /*12a50*/  STS.U8 [R3+UR4+0x340], R11 ;  /* 0x0003400b03007988 */ /* 0x0003e80008000004 */
[----:B------:R1:W-:Y:S04]  /*12a60*/  STS.U8 [R3+UR4+0x700], R12 ;  /* 0x0007000c03007988 */ /* 0x0003e80008000004 */
[----:B0-----:R-:W3:Y:S04]  /*12a70*/  LDL.LU R10, [R1+0x1858] ;  /* 0x00185800010a7983 */ /* 0x001ee80000300800 */
[----:B-1----:R-:W3:Y:S04]  /*12a80*/  LDL.LU R11, [R1+0x1854] ;  /* 0x00185400010b7983 */ /* 0x002ee80000300800 */
[----:B------:R-:W3:Y:S04]  /*12a90*/  LDL.LU R12, [R1+0x1850] ;  /* 0x00185000010c7983 */ /* 0x000ee80000300800 */
        /* <DEDUP_REMOVED lines=10> */
[----:B-1----:R-:W4:Y:S04]  /*12b40*/  LDL.LU R23, [R1+0x183c] ;  /* 0x00183c0001177983 */ /* 0x002f280000300800 */
[----:B------:R-:W3:Y:S04]  /*12b50*/  LDL.LU R24, [R1+0x1838] ;  /* 0x0018380001187983 */ /* 0x000ee80000300800 */
[----:B------:R0:W-:Y:S04]  /*12b60*/  STS.U8 [R3+UR4+0x1700], R25 ;  /* 0x0017001903007988 */ /* 0x0001e80008000004 */
[----:B0-----:R-:W3:Y:S04]  /*12b70*/  LDL.LU R25, [R1+0x1834] ;  /* 0x0018340001197983 */ /* 0x001ee80000300800 */
[----:B--2---:R0:W-:Y:S04]  /*12b80*/  STS.U8 [R3+UR4+0x1740], R26 ;  /* 0x0017401a03007988 */ /* 0x0041e80008000004 */
[----:B0-----:R-:W2:Y:S04]  /*12b90*/  LDL.LU R26, [R1+0x1830] ;  /* 0x00183000011a7983 */ /* 0x001ea80000300800 */
[----:B-----5:R0:W-:Y:S02]  /*12ba0*/  STS.U8 [R3+UR4+0xb40], R8 ;  /* 0x000b400803007988 */ /* 0x0201e40008000004 */
[----:B0-----:R-:W0:Y:S02]  /*12bb0*/  S2R R8, SR_TID.X ;  /* 0x0000000000087919 */ /* 0x001e240000002100 */
[----:B0-----:R-:W-:-:S04]  /*12bc0*/  LOP3.LUT R8, R8, 0x3f, RZ, 0xc0, !PT ;  /* 0x0000003f08087812 */ /* 0x001fc800078ec0ff */
[----:B------:R-:W-:Y:S01]  /*12bd0*/  LOP3.LUT R8, R8, 0x38, RZ, 0x3c, !PT ;  /* 0x0000003808087812 */ /* 0x000fe200078e3cff */
[----:B----4-:R-:W-:Y:S04]  /*12be0*/  STS.U8 [R3+UR4+0x1f40], R23 ;  /* 0x001f401703007988 */ /* 0x010fe80008000004 */
[----:B---3--:R-:W-:Y:S04]  /*12bf0*/  STS.U8 [R3+UR4+0x1f00], R24 ;  /* 0x001f001803007988 */ /* 0x008fe80008000004 */
[----:B------:R-:W-:Y:S04]  /*12c00*/  STS.U8 [R3+UR4+0x1b40], R25 ;  /* 0x001b401903007988 */ /* 0x000fe80008000004 */
[----:B--2---:R-:W-:Y:S04]  /*12c10*/  STS.U8 [R3+UR4+0x1b00], R26 ;  /* 0x001b001a03007988 */ /* 0x004fe80008000004 */
[----:B------:R0:W-:Y:S04]  /*12c20*/  STS.U8 [R8+UR4+0x380], R19 ;  /* 0x0003801308007988 */ /* 0x0001e80008000004 */
[----:B------:R1:W-:Y:S04]  /*12c30*/  STS.U8 [R8+UR4+0x3c0], R17 ;  /* 0x0003c01108007988 */ /* 0x0003e80008000004 */
[----:B------:R2:W-:Y:S04]  /*12c40*/  STS.U8 [R8+UR4+0x780], R16 ;  /* 0x0007801008007988 */ /* 0x0005e80008000004 */
[----:B0-----:R-:W3:Y:S04]  /*12c50*/  LDL.LU R19, [R1+0x182c] ;  /* 0x00182c0001137983 */ /* 0x001ee80000300800 */
[----:B-1----:R-:W4:Y:S04]  /*12c60*/  LDL.LU R17, [R1+0x1828] ;  /* 0x0018280001117983 */ /* 0x002f280000300800 */
[----:B--2---:R-:W2:Y:S04]  /*12c70*/  LDL.LU R16, [R1+0x1824] ;  /* 0x0018240001107983 */ /* 0x004ea80000300800 */
[----:B------:R0:W-:Y:S04]  /*12c80*/  STS.U8 [R8+UR4+0x7c0], R4 ;  /* 0x0007c00408007988 */ /* 0x0001e80008000004 */
[----:B------:R1:W-:Y:S04]  /*12c90*/  STS.U8 [R8+UR4+0xb80], R22 ;  /* 0x000b801608007988 */ /* 0x0003e80008000004 */
[----:B------:R5:W-:Y:S04]  /*12ca0*/  STS.U8 [R8+UR4+0xbc0], R21 ;  /* 0x000bc01508007988 */ /* 0x000be80008000004 */
[----:B0-----:R-:W3:Y:S04]  /*12cb0*/  LDL.LU R4, [R1+0x1820] ;  /* 0x0018200001047983 */ /* 0x001ee80000300800 */
[----:B-1----:R-:W4:Y:S04]  /*12cc0*/  LDL.LU R22, [R1+0x181c] ;  /* 0x00181c0001167983 */ /* 0x002f280000300800 */
[----:B-----5:R-:W5:Y:S04]  /*12cd0*/  LDL.LU R21, [R1+0x1818] ;  /* 0x0018180001157983 */ /* 0x020f680000300800 */
[----:B------:R0:W-:Y:S04]  /*12ce0*/  STS.U8 [R8+UR4+0xf80], R20 ;  /* 0x000f801408007988 */ /* 0x0001e80008000004 */
[----:B------:R1:W-:Y:S04]  /*12cf0*/  STS.U8 [R8+UR4+0xfc0], R7 ;  /* 0x000fc00708007988 */ /* 0x0003e80008000004 */
[----:B------:R1:W-:Y:S04]  /*12d00*/  STS.U8 [R8+UR4+0x1380], R5 ;  /* 0x0013800508007988 */ /* 0x0003e80008000004 */
[----:B0-----:R-:W2:Y:S04]  /*12d10*/  LDL.LU R20, [R1+0x1814] ;  /* 0x0018140001147983 */ /* 0x001ea80000300800 */
[----:B-1----:R-:W3:Y:S04]  /*12d20*/  LDL.LU R7, [R1+0x1810] ;  /* 0x0018100001077983 */ /* 0x002ee80000300800 */
[----:B------:R-:W4:Y:S04]  /*12d30*/  LDL.LU R5, [R1+0x180c] ;  /* 0x00180c0001057983 */ /* 0x000f280000300800 */
[----:B------:R0:W-:Y:S04]  /*12d40*/  STS.U8 [R8+UR4+0x13c0], R6 ;  /* 0x0013c00608007988 */ /* 0x0001e80008000004 */
[----:B0-----:R-:W5:Y:S04]  /*12d50*/  LDL.LU R6, [R1+0x1808] ;  /* 0x0018080001067983 */ /* 0x001f680000300800 */
[----:B---3--:R0:W-:Y:S04]  /*12d60*/  STS.U8 [R8+UR4+0x1b80], R7 ;  /* 0x001b800708007988 */ /* 0x0081e80008000004 */
[----:B0-----:R-:W3:Y:S04]  /*12d70*/  LDL R7, [R1+0xd9c] ;  /* 0x000d9c0001077983 */ /* 0x001ee80000100800 */
[----:B-----5:R0:W-:Y:S04]  /*12d80*/  STS.U8 [R8+UR4+0x1780], R6 ;  /* 0x0017800608007988 */ /* 0x0201e80008000004 */
[----:B0-----:R-:W3:Y:S04]  /*12d90*/  LDL R6, [R1+0xdb8] ;  /* 0x000db80001067983 */ /* 0x001ee80000100800 */
[----:B----4-:R-:W-:Y:S04]  /*12da0*/  STS.U8 [R8+UR4+0x17c0], R5 ;  /* 0x0017c00508007988 */ /* 0x010fe80008000004 */
[----:B--2---:R-:W-:Y:S04]  /*12db0*/  STS.U8 [R8+UR4+0x1bc0], R20 ;  /* 0x001bc01408007988 */ /* 0x004fe80008000004 */
[----:B------:R-:W-:Y:S04]  /*12dc0*/  STS.U8 [R8+UR4+0x1f80], R21 ;  /* 0x001f801508007988 */ /* 0x000fe80008000004 */
[----:B------:R-:W-:Y:S01]  /*12dd0*/  STS.U8 [R8+UR4+0x1fc0], R22 ;  /* 0x001fc01608007988 */ /* 0x000fe20008000004 */
[----:B------:R-:W-:Y:S01]  /*12de0*/  PRMT R4, RZ, 0x7610, R4 ;  /* 0x00007610ff047816 */ /* 0x000fe20000000004 */
[----:B------:R-:W-:Y:S06]  /*12df0*/  BAR.SYNC.DEFER_BLOCKING 0x0 ;  /* 0x0000000000007b1d */ /* 0x000fec0000010000 */
[----:B---3--:R-:W2:Y:S04]  /*12e00*/  @!P1 LDG.E.U8 R4, desc[UR6][R6.64] ;  /* 0x0000000606049981 */ /* 0x008ea8000c1e1100 */
[----:B--2---:R0:W-:Y:S04]  /*12e10*/  STL [R1+0x328], R4 ;  /* 0x0003280401007387 */ /* 0x0041e80000100800 */
[----:B0-----:R-:W2:Y:S04]  /*12e20*/  LDL.LU R4, [R1+0x1804] ;  /* 0x0018040001047983 */ /* 0x001ea80000300800 */
[----:B------:R-:W3:Y:S04]  /*12e30*/  LDL R6, [R1+0xd8c] ;  /* 0x000d8c0001067983 */ /* 0x000ee80000100800 */
[----:B------:R-:W3:Y:S01]  /*12e40*/  LDL R7, [R1+0xdb0] ;  /* 0x000db00001077983 */ /* 0x000ee20000100800 */
[----:B------:R-:W-:-:S02]  /*12e50*/  PRMT R16, RZ, 0x7610, R16 ;  /* 0x00007610ff107816 */ /* 0x000fc40000000010 */
[----:B---3--:R-:W-:-:S04]  /*12e60*/  @!P0 LOP3.LUT R7, R7, R6, RZ, 0x3c, !PT ;  /* 0x0000000607078212 */ /* 0x008fc800078e3cff */
[----:B------:R-:W-:-:S04]  /*12e70*/  @!P0 LOP3.LUT R6, R7, R6, RZ, 0x3c, !PT ;  /* 0x0000000607068212 */ /* 0x000fc800078e3cff */
[----:B------:R-:W-:-:S05]  /*12e80*/  @!P0 LOP3.LUT R7, R7, R6, RZ, 0x3c, !PT ;  /* 0x0000000607078212 */ /* 0x000fca00078e3cff */
[----:B------:R-:W3:Y:S04]  /*12e90*/  @!P0 LDG.E.U8 R16, desc[UR6][R6.64] ;  /* 0x0000000606108981 */ /* 0x000ee8000c1e1100 */
[----:B---3--:R0:W-:Y:S04]  /*12ea0*/  STL [R1+0x320], R16 ;  /* 0x0003201001007387 */ /* 0x0081e80000100800 */
[----:B0-----:R-:W3:Y:S04]  /*12eb0*/  LDL.LU R16, [R1+0x1800] ;  /* 0x0018000001107983 */ /* 0x001ee80000300800 */
[----:B------:R-:W4:Y:S04]  /*12ec0*/  LDL R6, [R1+0x5c4] ;  /* 0x0005c40001067983 */ /* 0x000f280000100800 */
[----:B------:R-:W4:Y:S01]  /*12ed0*/  LDL R7, [R1+0x9d8] ;  /* 0x0009d80001077983 */ /* 0x000f220000100800 */
[----:B--2---:R-:W-:-:S02]  /*12ee0*/  PRMT R4, RZ, 0x7610, R4 ;  /* 0x00007610ff047816 */ /* 0x004fc40000000004 */
[----:B----4-:R-:W-:-:S04]  /*12ef0*/  @!P0 LOP3.LUT R7, R7, R6, RZ, 0x3c, !PT ;  /* 0x0000000607078212 */ /* 0x010fc800078e3cff */
[----:B------:R-:W-:-:S04]  /*12f00*/  @!P0 LOP3.LUT R6, R7, R6, RZ, 0x3c, !PT ;  /* 0x0000000607068212 */ /* 0x000fc800078e3cff */
[----:B------:R-:W-:-:S05]  /*12f10*/  @!P0 LOP3.LUT R7, R7, R6, RZ, 0x3c, !PT ;  /* 0x0000000607078212 */ /* 0x000fca00078e3cff */
[----:B------:R-:W2:Y:S04]  /*12f20*/  @!P0 LDG.E.U8 R4, desc[UR6][R6.64] ;  /* 0x0000000606048981 */ /* 0x000ea8000c1e1100 */
[----:B--2---:R0:W-:Y:S04]  /*12f30*/  STL [R1+0x31c], R4 ;  /* 0x00031c0401007387 */ /* 0x0041e80000100800 */
[----:B0-----:R-:W2:Y:S04]  /*12f40*/  LDL.LU R4, [R1+0x17fc] ;  /* 0x0017fc0001047983 */ /* 0x001ea80000300800 */
[----:B------:R-:W4:Y:S04]  /*12f50*/  LDL R6, [R1+0x9c0] ;  /* 0x0009c00001067983 */ /* 0x000f280000100800 */
[----:B------:R-:W4:Y:S01]  /*12f60*/  LDL R7, [R1+0x9e0] ;  /* 0x0009e00001077983 */ /* 0x000f220000100800 */
[----:B---3--:R-:W-:-:S02]  /*12f70*/  PRMT R16, RZ, 0x7610, R16 ;  /* 0x00007610ff107816 */ /* 0x008fc40000000010 */
[----:B----4-:R-:W-:-:S04]  /*12f80*/  @!P1 LOP3.LUT R7, R7, R6, RZ, 0x3c, !PT ;  /* 0x0000000607079212 */ /* 0x010fc800078e3cff */
        /* <DEDUP_REMOVED lines=700> */
[----:B------:R-:W-:-:S02]  /*15b50*/  PRMT R14, RZ, 0x7610, R14 ;  /* 0x00007610ff0e7816 */ /* 0x000fc4000000000e */
[----:B----4-:R-:W-:-:S04]  /*15b60*/  @!P1 LOP3.LUT R7, R7, R6, RZ, 0x3c, !PT ;  /* 0x0000000607079212 */ /* 0x010fc800078e3cff */
[----:B------:R-:W-:-:S04]  /*15b70*/  @!P1 LOP3.LUT R6, R7, R6, RZ, 0x3c, !PT ;  /* 0x0000000607069212 */ /* 0x000fc800078e3cff */
[----:B------:R-:W-:-:S05]  /*15b80*/  @!P1 LOP3.LUT R7, R7, R6, RZ, 0x3c, !PT ;  /* 0x0000000607079212 */ /* 0x000fca00078e3cff */
[----:B------:R0:W4:Y:S04]  /*15b90*/  @!P1 LDG.E.U8 R14, desc[UR6][R6.64] ;  /* 0x00000006060e9981 */ /* 0x000128000c1e1100 */
[----:B------:R-:W0:Y:S04]  /*15ba0*/  LDL R6, [R1+0xa58] ;  /* 0x000a580001067983 */ /* 0x000e280000100800 */
[----:B------:R-:W0:Y:S01]  /*15bb0*/  LDL R7, [R1+0xa5c] ;  /* 0x000a5c0001077983 */ /* 0x000e220000100800 */
[----:B--2---:R-:W-:Y:S02]  /*15bc0*/  PRMT R4, RZ, 0x7610, R4 ;  /* 0x00007610ff047816 */ /* 0x004fe40000000004 */
[----:B0-----:R-:W-:-:S04]  /*15bd0*/  @!P0 LOP3.LUT R7, R7, R6, RZ, 0x3c, !PT ;  /* 0x0000000607078212 */ /* 0x001fc800078e3cff */
[----:B------:R-:W-:-:S04]  /*15be0*/  @!P0 LOP3.LUT R6, R7, R6, RZ, 0x3c, !PT ;  /* 0x0000000607068212 */ /* 0x000fc800078e3cff */
[----:B------:R-:W-:-:S05]  /*15bf0*/  @!P0 LOP3.LUT R7, R7, R6, RZ, 0x3c, !PT ;  /* 0x0000000607078212 */ /* 0x000fca00078e3cff */
[----:B------:R-:W2:Y:S04]  /*15c00*/  @!P0 LDG.E.U8 R4, desc[UR6][R6.64] ;  /* 0x0000000606048981 */ /* 0x000ea8000c1e1100 */
[----:B----4-:R0:W-:Y:S04]  /*15c10*/  STL [R1+0xc0], R14 ;  /* 0x0000c00e01007387 */ /* 0x0101e80000100800 */
[----:B0-----:R-:W4:Y:S04]  /*15c20*/  LDL R14, [R1+0xa34] ;  /* 0x000a3400010e7983 */ /* 0x001f280000100800 */
[----:B--2---:R0:W-:Y:S04]  /*15c30*/  STL [R1+0x1c], R4 ;  /* 0x00001c0401007387 */ /* 0x0041e80000100800 */
[----:B0-----:R-:W2:Y:S04]  /*15c40*/  LDL.LU R4, [R1+0x16c0] ;  /* 0x0016c00001047983 */ /* 0x001ea80000300800 */
[----:B------:R-:W5:Y:S04]  /*15c50*/  LDL R6, [R1+0xa50] ;  /* 0x000a500001067983 */ /* 0x000f680000100800 */
[----:B------:R-:W5:Y:S01]  /*15c60*/  LDL R7, [R1+0xa54] ;  /* 0x000a540001077983 */ /* 0x000f620000100800 */
[----:B------:R-:W-:-:S02]  /*15c70*/  PRMT R11, RZ, 0x7610, R11 ;  /* 0x00007610ff0b7816 */ /* 0x000fc4000000000b */
[----:B-----5:R-:W-:-:S04]  /*15c80*/  @!P1 LOP3.LUT R7, R7, R6, RZ, 0x3c, !PT ;  /* 0x0000000607079212 */ /* 0x020fc800078e3cff */
[----:B------:R-:W-:-:S04]  /*15c90*/  @!P1 LOP3.LUT R6, R7, R6, RZ, 0x3c, !PT ;  /* 0x0000000607069212 */ /* 0x000fc800078e3cff */
[----:B------:R-:W-:-:S05]  /*15ca0*/  @!P1 LOP3.LUT R7, R7, R6, RZ, 0x3c, !PT ;  /* 0x0000000607079212 */ /* 0x000fca00078e3cff */
[----:B------:R0:W5:Y:S04]  /*15cb0*/  @!P1 LDG.E.U8 R11, desc[UR6][R6.64] ;  /* 0x00000006060b9981 */ /* 0x000168000c1e1100 */
[----:B------:R-:W0:Y:S04]  /*15cc0*/  LDL R6, [R1+0xa48] ;  /* 0x000a480001067983 */ /* 0x000e280000100800 */
[----:B------:R-:W0:Y:S01]  /*15cd0*/  LDL R7, [R1+0xa4c] ;  /* 0x000a4c0001077983 */ /* 0x000e220000100800 */
[----:B--2---:R-:W-:Y:S02]  /*15ce0*/  PRMT R4, RZ, 0x7610, R4 ;  /* 0x00007610ff047816 */ /* 0x004fe40000000004 */
[----:B0-----:R-:W-:-:S04]  /*15cf0*/  @!P0 LOP3.LUT R7, R7, R6, RZ, 0x3c, !PT ;  /* 0x0000000607078212 */ /* 0x001fc800078e3cff */
[----:B------:R-:W-:-:S04]  /*15d00*/  @!P0 LOP3.LUT R6, R7, R6, RZ, 0x3c, !PT ;  /* 0x0000000607068212 */ /* 0x000fc800078e3cff */
[----:B------:R-:W-:-:S05]  /*15d10*/  @!P0 LOP3.LUT R7, R7, R6, RZ, 0x3c, !PT ;  /* 0x0000000607078212 */ /* 0x000fca00078e3cff */
[----:B------:R-:W2:Y:S04]  /*15d20*/  @!P0 LDG.E.U8 R4, desc[UR6][R6.64] ;  /* 0x0000000606048981 */ /* 0x000ea8000c1e1100 */
[----:B-----5:R0:W-:Y:S04]  /*15d30*/  STL [R1+0x14], R11 ;  /* 0x0000140b01007387 */ /* 0x0201e80000100800 */
[----:B0-----:R-:W5:Y:S04]  /*15d40*/  LDL R11, [R1+0xa24] ;  /* 0x000a2400010b7983 */ /* 0x001f680000100800 */
        /* <DEDUP_REMOVED lines=17> */
[----:B------:R-:W2:Y:S01]  /*15e60*/  @!P0 LDG.E.U8 R4, desc[UR6][R6.64] ;  /* 0x0000000606048981 */ /* 0x000ea2000c1e1100 */
[----:B---3--:R-:W-:-:S03]  /*15e70*/  PRMT R16, RZ, 0x7610, R16 ;  /* 0x00007610ff107816 */ /* 0x008fc60000000010 */
[----:B--2---:R0:W-:Y:S04]  /*15e80*/  STL [R1+0xac], R4 ;  /* 0x0000ac0401007387 */ /* 0x0041e80000100800 */
[----:B0-----:R-:W2:Y:S04]  /*15e90*/  LDL.LU R4, [R1+0x16b4] ;  /* 0x0016b40001047983 */ /* 0x001ea80000300800 */
[----:B------:R-:W3:Y:S01]  /*15ea0*/  LDL R7, [R1+0xa30] ;  /* 0x000a300001077983 */ /* 0x000ee20000100800 */
[----:B------:R-:W-:-:S03]  /*15eb0*/  @!P1 IMAD.MOV.U32 R6, RZ, RZ, R14 ;  /* 0x000000ffff069224 */ /* 0x000fc600078e000e */
[----:B------:R-:W4:Y:S04]  /*15ec0*/  LDL R14, [R1+0xa0c] ;  /* 0x000a0c00010e7983 */ /* 0x000f280000100800 */
[----:B---3--:R-:W3:Y:S04]  /*15ed0*/  @!P1 LDG.E.U8 R16, desc[UR6][R6.64] ;  /* 0x0000000606109981 */ /* 0x008ee8000c1e1100 */
[----:B---3--:R0:W-:Y:S04]  /*15ee0*/  STL [R1+0xa8], R16 ;  /* 0x0000a81001007387 */ /* 0x0081e80000100800 */
[----:B0-----:R-:W3:Y:S04]  /*15ef0*/  LDL.LU R16, [R1+0x16b0] ;  /* 0x0016b00001107983 */ /* 0x001ee80000300800 */
[----:B------:R-:W5:Y:S04]  /*15f00*/  LDL R6, [R1+0xa28] ;  /* 0x000a280001067983 */ /* 0x000f680000100800 */
[----:B------:R-:W5:Y:S01]  /*15f10*/  LDL R7, [R1+0xa2c] ;  /* 0x000a2c0001077983 */ /* 0x000f620000100800 */
[----:B--2---:R-:W-:-:S02]  /*15f20*/  PRMT R4, RZ, 0x7610, R4 ;  /* 0x00007610ff047816 */ /* 0x004fc40000000004 */
[----:B-----5:R-:W-:-:S04]  /*15f30*/  @!P0 LOP3.LUT R7, R7, R6, RZ, 0x3c, !PT ;  /* 0x0000000607078212 */ /* 0x020fc800078e3cff */
[----:B------:R-:W-:-:S04]  /*15f40*/  @!P0 LOP3.LUT R6, R7, R6, RZ, 0x3c, !PT ;  /* 0x0000000607068212 */ /* 0x000fc800078e3cff */
[----:B------:R-:W-:-:S05]  /*15f50*/  @!P0 LOP3.LUT R7, R7, R6, RZ, 0x3c, !PT ;  /* 0x0000000607078212 */ /* 0x000fca00078e3cff */
[----:B------:R-:W2:Y:S01]  /*15f60*/  @!P0 LDG.E.U8 R4, desc[UR6][R6.64] ;  /* 0x0000000606048981 */ /* 0x000ea2000c1e1100 */
[----:B------:R-:W-:-:S03]  /*15f70*/  PRMT R10, RZ, 0x7610, R10 ;  /* 0x00007610ff0a7816 */ /* 0x000fc6000000000a */
[----:B--2---:R0:W-:Y:S04]  /*15f80*/  STL [R1+0xa4], R4 ;  /* 0x0000a40401007387 */ /* 0x0041e80000100800 */
[----:B0-----:R-:W2:Y:S04]  /*15f90*/  LDL.LU R4, [R1+0x16ac] ;  /* 0x0016ac0001047983 */ /* 0x001ea80000300800 */
[----:B------:R-:W5:Y:S01]  /*15fa0*/  LDL R7, [R1+0xa20] ;  /* 0x000a200001077983 */ /* 0x000f620000100800 */
[----:B------:R-:W-:Y:S01]  /*15fb0*/  @!P1 IMAD.MOV.U32 R6, RZ, RZ, R11 ;  /* 0x000000ffff069224 */ /* 0x000fe200078e000b */
[----:B---3--:R-:W-:-:S02]  /*15fc0*/  PRMT R16, RZ, 0x7610, R16 ;  /* 0x00007610ff107816 */ /* 0x008fc40000000010 */
[----:B------:R-:W3:Y:S04]  /*15fd0*/  LDL R11, [R1+0x9fc] ;  /* 0x0009fc00010b7983 */ /* 0x000ee80000100800 */
[----:B-----5:R0:W5:Y:S04]  /*15fe0*/  @!P1 LDG.E.U8 R10, desc[UR6][R6.64] ;  /* 0x00000006060a9981 */ /* 0x020168000c1e1100 */
[----:B------:R-:W0:Y:S04]  /*15ff0*/  LDL R6, [R1+0xa18] ;  /* 0x000a180001067983 */ /* 0x000e280000100800 */
[----:B------:R-:W0:Y:S02]  /*16000*/  LDL R7, [R1+0xa1c] ;  /* 0x000a1c0001077983 */ /* 0x000e240000100800 */
[----:B0-----:R-:W-:-:S04]  /*16010*/  @!P0 LOP3.LUT R7, R7, R6, RZ, 0x3c, !PT ;  /* 0x0000000607078212 */ /* 0x001fc800078e3cff */
[----:B------:R-:W-:-:S04]  /*16020*/  @!P0 LOP3.LUT R6, R7, R6, RZ, 0x3c, !PT ;  /* 0x0000000607068212 */ /* 0x000fc800078e3cff */
[----:B------:R-:W-:-:S05]  /*16030*/  @!P0 LOP3.LUT R7, R7, R6, RZ, 0x3c, !PT ;  /* 0x0000000607078212 */ /* 0x000fca00078e3cff */
[----:B------:R-:W4:Y:S04]  /*16040*/  @!P0 LDG.E.U8 R16, desc[UR6][R6.64] ;  /* 0x0000000606108981 */ /* 0x000f28000c1e1100 */
[----:B-----5:R0:W-:Y:S04]  /*16050*/  STL [R1+0xa0], R10 ;  /* 0x0000a00a01007387 */ /* 0x0201e80000100800 */
[----:B0-----:R-:W5:Y:S04]  /*16060*/  LDL R10, [R1+0xcc4] ;  /* 0x000cc400010a7983 */ /* 0x001f680000100800 */
[----:B----4-:R0:W-:Y:S04]  /*16070*/  STL [R1+0x10], R16 ;  /* 0x0000101001007387 */ /* 0x0101e80000100800 */
[----:B0-----:R-:W4:Y:S04]  /*16080*/  LDL.LU R16, [R1+0x16a8] ;  /* 0x0016a80001107983 */ /* 0x001f280000300800 */
[----:B------:R-:W3:Y:S04]  /*16090*/  LDL R6, [R1+0xa10] ;  /* 0x000a100001067983 */ /* 0x000ee80000100800 */
[----:B------:R-:W3:Y:S01]  /*160a0*/  LDL R7, [R1+0xa14] ;  /* 0x000a140001077983 */ /* 0x000ee20000100800 */
[----:B--2---:R-:W-:-:S02]  /*160b0*/  PRMT R4, RZ, 0x7610, R4 ;  /* 0x00007610ff047816 */ /* 0x004fc40000000004 */
[----:B---3--:R-:W-:-:S04]  /*160c0*/  @!P1 LOP3.LUT R7, R7, R6, RZ, 0x3c, !PT ;  /* 0x0000000607079212 */ /* 0x008fc800078e3cff */
[----:B------:R-:W-:-:S04]  /*160d0*/  @!P1 LOP3.LUT R6, R7, R6, RZ, 0x3c, !PT ;  /* 0x0000000607069212 */ /* 0x000fc800078e3cff */
[----:B------:R-:W-:-:S05]  /*160e0*/  @!P1 LOP3.LUT R7, R7, R6, RZ, 0x3c, !PT ;  /* 0x0000000607079212 */ /* 0x000fca00078e3cff */
[----:B------:R-:W2:Y:S01]  /*160f0*/  @!P1 LDG.E.U8 R4, desc[UR6][R6.64] ;  /* 0x0000000606049981 */ /* 0x000ea2000c1e1100 */
[----:B------:R-:W-:-:S03]  /*16100*/  PRMT R8, RZ, 0x7610, R8 ;  /* 0x00007610ff087816 */ /* 0x000fc60000000008 */
[----:B--2---:R0:W-:Y:S04]  /*16110*/  STL [R1+0xc], R4 ;  /* 0x00000c0401007387 */ /* 0x0041e80000100800 */
[----:B0-----:R-:W2:Y:S04]  /*16120*/  LDL.LU R4, [R1+0x16a4] ;  /* 0x0016a40001047983 */ /* 0x001ea80000300800 */
[----:B------:R-:W3:Y:S01]  /*16130*/  LDL R7, [R1+0xa08] ;  /* 0x000a080001077983 */ /* 0x000ee20000100800 */
[----:B------:R-:W-:Y:S01]  /*16140*/  @!P0 IMAD.MOV.U32 R6, RZ, RZ, R14 ;  /* 0x000000ffff068224 */ /* 0x000fe200078e000e */
[----:B------:R-:W-:-:S02]  /*16150*/  PRMT R29, RZ, 0x7610, R29 ;  /* 0x00007610ff1d7816 */ /* 0x000fc4000000001d */
[----:B------:R-:W4:Y:S04]  /*16160*/  LDL R14, [R1+0x9f0] ;  /* 0x0009f000010e7983 */ /* 0x000f280000100800 */
[----:B---3--:R0:W3:Y:S04]  /*16170*/  @!P0 LDG.E.U8 R8, desc[UR6][R6.64] ;  /* 0x0000000606088981 */ /* 0x0080e8000c1e1100 */
[----:B------:R-:W0:Y:S04]  /*16180*/  LDL R6, [R1+0xa00] ;  /* 0x000a000001067983 */ /* 0x000e280000100800 */
[----:B------:R-:W0:Y:S01]  /*16190*/  LDL R7, [R1+0xa04] ;  /* 0x000a040001077983 */ /* 0x000e220000100800 */
[----:B--2---:R-:W-:-:S02]  /*161a0*/  PRMT R4, RZ, 0x7610, R4 ;  /* 0x00007610ff047816 */ /* 0x004fc40000000004 */
[----:B0-----:R-:W-:-:S04]  /*161b0*/  @!P1 LOP3.LUT R7, R7, R6, RZ, 0x3c, !PT ;  /* 0x0000000607079212 */ /* 0x001fc800078e3cff */
[----:B------:R-:W-:-:S04]  /*161c0*/  @!P1 LOP3.LUT R6, R7, R6, RZ, 0x3c, !PT ;  /* 0x0000000607069212 */ /* 0x000fc800078e3cff */
[----:B------:R-:W-:-:S05]  /*161d0*/  @!P1 LOP3.LUT R7, R7, R6, RZ, 0x3c, !PT ;  /* 0x0000000607079212 */ /* 0x000fca00078e3cff */
[----:B------:R5:W2:Y:S02]  /*161e0*/  @!P1 LDG.E.U8 R29, desc[UR6][R6.64] ;  /* 0x00000006061d9981 */ /* 0x000aa4000c1e1100 */
[----:B-----5:R-:W-:Y:S02]  /*161f0*/  @!P0 IMAD.MOV.U32 R6, RZ, RZ, R10 ;  /* 0x000000ffff068224 */ /* 0x020fe400078e000a */
[----:B------:R-:W-:-:S05]  /*16200*/  @!P0 IMAD.MOV.U32 R7, RZ, RZ, R11 ;  /* 0x000000ffff078224 */ /* 0x000fca00078e000b */
[----:B------:R-:W5:Y:S04]  /*16210*/  @!P0 LDG.E.U8 R4, desc[UR6][R6.64] ;  /* 0x0000000606048981 */ /* 0x000f68000c1e1100 */
[----:B---3--:R0:W-:Y:S04]  /*16220*/  STL [R1+0x88], R8 ;  /* 0x0000880801007387 */ /* 0x0081e80000100800 */
[----:B0-----:R-:W3:Y:S04]  /*16230*/  LDL R8, [R1+0xcd0] ;  /* 0x000cd00001087983 */ /* 0x001ee80000100800 */
[----:B--2---:R0:W-:Y:S04]  /*16240*/  STL [R1+0x80], R29 ;  /* 0x0000801d01007387 */ /* 0x0041e80000100800 */
[----:B------:R-:W2:Y:S04]  /*16250*/  LDL R11, [R1+0x9e8] ;  /* 0x0009e800010b7983 */ /* 0x000ea80000100800 */
[----:B------:R-:W2:Y:S04]  /*16260*/  LDL R10, [R1+0xce0] ;  /* 0x000ce000010a7983 */ /* 0x000ea80000100800 */
[----:B0-----:R-:W2:Y:S04]  /*16270*/  LDL R29, [R1+0xce4] ;  /* 0x000ce400011d7983 */ /* 0x001ea80000100800 */
[----:B-----5:R0:W-:Y:S04]  /*16280*/  STL [R1+0x7c], R4 ;  /* 0x00007c0401007387 */ /* 0x0201e80000100800 */
[----:B0-----:R-:W5:Y:S04]  /*16290*/  LDL.LU R4, [R1+0x16a0] ;  /* 0x0016a00001047983 */ /* 0x001f680000300800 */
[----:B------:R-:W3:Y:S04]  /*162a0*/  LDL R6, [R1+0x9f8] ;  /* 0x0009f80001067983 */ /* 0x000ee80000100800 */
[----:B------:R-:W3:Y:S01]  /*162b0*/  LDL R7, [R1+0xcc0] ;  /* 0x000cc00001077983 */ /* 0x000ee20000100800 */
[----:B----4-:R-:W-:-:S02]  /*162c0*/  PRMT R16, RZ, 0x7610, R16 ;  /* 0x00007610ff107816 */ /* 0x010fc40000000010 */
        /* <DEDUP_REMOVED lines=8> */
[----:B-----5:R-:W-:-:S02]  /*16350*/  PRMT R4, RZ, 0x7610, R4 ;  /* 0x00007610ff047816 */ /* 0x020fc40000000004 */
[----:B----4-:R-:W-:-:S04]  /*16360*/  @!P0 LOP3.LUT R7, R7, R6, RZ, 0x3c, !PT ;  /* 0x0000000607078212 */ /* 0x010fc800078e3cff */
[----:B------:R-:W-:-:S04]  /*16370*/  @!P0 LOP3.LUT R6, R7, R6, RZ, 0x3c, !PT ;  /* 0x0000000607068212 */ /* 0x000fc800078e3cff */
[----:B------:R-:W-:Y:S02]  /*16380*/  @!P0 LOP3.LUT R7, R7, R6, RZ, 0x3c, !PT ;  /* 0x0000000607078212 */ /* 0x000fe400078e3cff */
[----:B---3--:R-:W-:-:S03]  /*16390*/  PRMT R16, RZ, 0x7610, R16 ;  /* 0x00007610ff107816 */ /* 0x008fc60000000010 */
[----:B------:R0:W3:Y:S02]  /*163a0*/  @!P0 LDG.E.U8 R4, desc[UR6][R6.64] ;  /* 0x0000000606048981 */ /* 0x0000e4000c1e1100 */
[----:B0-----:R-:W-:Y:S02]  /*163b0*/  @!P1 IMAD.MOV.U32 R6, RZ, RZ, R8 ;  /* 0x000000ffff069224 */ /* 0x001fe400078e0008 */
[----:B------:R-:W-:-:S05]  /*163c0*/  @!P1 IMAD.MOV.U32 R7, RZ, RZ, R14 ;  /* 0x000000ffff079224 */ /* 0x000fca00078e000e */
[----:B------:R-:W4:Y:S04]  /*163d0*/  @!P1 LDG.E.U8 R16, desc[UR6][R6.64] ;  /* 0x0000000606109981 */ /* 0x000f28000c1e1100 */
[----:B---3--:R0:W-:Y:S04]  /*163e0*/  STL [R1+0x74], R4 ;  /* 0x0000740401007387 */ /* 0x0081e80000100800 */
[----:B0-----:R-:W3:Y:S04]  /*163f0*/  LDL.LU R4, [R1+0x1698] ;  /* 0x0016980001047983 */ /* 0x001ee80000300800 */
[----:B------:R-:W5:Y:S04]  /*16400*/  LDL R14, [R1+0xcbc] ;  /* 0x000cbc00010e7983 */ /* 0x000f680000100800 */
[----:B------:R-:W3:Y:S04]  /*16410*/  LDL R8, [R1+0xcf0] ;  /* 0x000cf00001087983 */ /* 0x000ee80000100800 */
[----:B----4-:R0:W-:Y:S04]  /*16420*/  STL [R1+0x70], R16 ;  /* 0x0000701001007387 */ /* 0x0101e80000100800 */
[----:B0-----:R-:W4:Y:S04]  /*16430*/  LDL.LU R16, [R1+0x1694] ;  /* 0x0016940001107983 */ /* 0x001f280000300800 */
[----:B------:R-:W5:Y:S01]  /*16440*/  LDL R7, [R1+0x9ec] ;  /* 0x0009ec0001077983 */ /* 0x000f620000100800 */
[----:B------:R-:W-:Y:S01]  /*16450*/  PRMT R13, RZ, 0x7610, R13 ;  /* 0x00007610ff0d7816 */ /* 0x000fe2000000000d */
[----:B--2---:R-:W-:Y:S01]  /*16460*/  @!P0 IMAD.MOV.U32 R6, RZ, RZ, R29 ;  /* 0x000000ffff068224 */ /* 0x004fe200078e001d */
[----:B------:R-:W-:Y:S01]  /*16470*/  PRMT R2, RZ, 0x7610, R2 ;  /* 0x00007610ff027816 */ /* 0x000fe20000000002 */
[----:B------:R-:W2:Y:S04]  /*16480*/  LDL R29, [R1+0xcb8] ;  /* 0x000cb800011d7983 */ /* 0x000ea80000100800 */
[----:B-----5:R0:W5:Y:S02]  /*16490*/  @!P0 LDG.E.U8 R13, desc[UR6][R6.64] ;  /* 0x00000006060d8981 */ /* 0x020164000c1e1100 */
[----:B0-----:R-:W-:-:S02]  /*164a0*/  @!P1 IMAD.MOV.U32 R6, RZ, RZ, R10 ;  /* 0x000000ffff069224 */ /* 0x001fc400078e000a */
[----:B------:R-:W-:-:S05]  /*164b0*/  @!P1 IMAD.MOV.U32 R7, RZ, RZ, R11 ;  /* 0x000000ffff079224 */ /* 0x000fca00078e000b */
[----:B------:R0:W3:Y:S04]  /*164c0*/  @!P1 LDG.E.U8 R2, desc[UR6][R6.64] ;  /* 0x0000000606029981 */ /* 0x0000e8000c1e1100 */
[----:B-----5:R1:W-:Y:S04]  /*164d0*/  STL [R1+0x8], R13 ;  /* 0x0000080d01007387 */ /* 0x0203e80000100800 */
[----:B------:R-:W0:Y:S04]  /*164e0*/  LDL R6, [R1+0x9e4] ;  /* 0x0009e40001067983 */ /* 0x000e280000100800 */
[----:B------:R-:W0:Y:S01]  /*164f0*/  LDL R7, [R1+0xcf4] ;  /* 0x000cf40001077983 */ /* 0x000e220000100800 */
[----:B------:R-:W-:-:S02]  /*16500*/  PRMT R15, RZ, 0x7610, R15 ;  /* 0x00007610ff0f7816 */ /* 0x000fc4000000000f */
[----:B------:R-:W-:Y:S01]  /*16510*/  PRMT R0, RZ, 0x7610, R0 ;  /* 0x00007610ff007816 */ /* 0x000fe20000000000 */
[----:B------:R-:W5:Y:S04]  /*16520*/  LDL R11, [R1+0xccc] ;  /* 0x000ccc00010b7983 */ /* 0x000f680000100800 */
[----:B------:R-:W4:Y:S04]  /*16530*/  LDL R10, [R1+0xd00] ;  /* 0x000d0000010a7983 */ /* 0x000f280000100800 */
[----:B-1----:R-:W2:Y:S01]  /*16540*/  LDL R13, [R1+0xd04] ;  /* 0x000d0400010d7983 */ /* 0x002ea20000100800 */
[----:B0-----:R-:W-:-:S04]  /*16550*/  @!P0 LOP3.LUT R7, R7, R6, RZ, 0x3c, !PT ;  /* 0x0000000607078212 */ /* 0x001fc800078e3cff */
[----:B------:R-:W-:-:S04]  /*16560*/  @!P0 LOP3.LUT R6, R7, R6, RZ, 0x3c, !PT ;  /* 0x0000000607068212 */ /* 0x000fc800078e3cff */
[----:B------:R-:W-:-:S05]  /*16570*/  @!P0 LOP3.LUT R7, R7, R6, RZ, 0x3c, !PT ;  /* 0x0000000607078212 */ /* 0x000fca00078e3cff */
[----:B------:R0:W5:Y:S04]  /*16580*/  @!P0 LDG.E.U8 R15, desc[UR6][R6.64] ;  /* 0x00000006060f8981 */ /* 0x000168000c1e1100 */
[----:B---3--:R1:W-:Y:S01]  /*16590*/  STL [R1+0x1678], R2 ;  /* 0x0016780201007387 */ /* 0x0083e20000100800 */
[----:B0-----:R-:W-:Y:S02]  /*165a0*/  @!P1 IMAD.MOV.U32 R6, RZ, RZ, R8 ;  /* 0x000000ffff069224 */ /* 0x001fe400078e0008 */
[----:B------:R-:W-:-:S05]  /*165b0*/  @!P1 IMAD.MOV.U32 R7, RZ, RZ, R14 ;  /* 0x000000ffff079224 */ /* 0x000fca00078e000e */
[----:B------:R2:W3:Y:S04]  /*165c0*/  @!P1 LDG.E.U8 R0, desc[UR6][R6.64] ;  /* 0x0000000606009981 */ /* 0x0004e8000c1e1100 */
[----:B-----5:R0:W-:Y:S04]  /*165d0*/  STL [R1+0x64], R15 ;  /* 0x0000640f01007387 */ /* 0x0201e80000100800 */
[----:B-1----:R-:W5:Y:S01]  /*165e0*/  LDL R2, [R1+0xd08] ;  /* 0x000d080001027983 */ /* 0x002f620000100800 */
[----:B------:R-:W-:Y:S01]  /*165f0*/  PRMT R12, RZ, 0x7610, R12 ;  /* 0x00007610ff0c7816 */ /* 0x000fe2000000000c */
[----:B--2---:R-:W-:-:S02]  /*16600*/  @!P0 IMAD.MOV.U32 R6, RZ, RZ, R13 ;  /* 0x000000ffff068224 */ /* 0x004fc400078e000d */
[----:B------:R-:W-:Y:S01]  /*16610*/  @!P0 IMAD.MOV.U32 R7, RZ, RZ, R29 ;  /* 0x000000ffff078224 */ /* 0x000fe200078e001d */
[----:B------:R-:W-:Y:S01]  /*16620*/  PRMT R3, RZ, 0x7610, R3 ;  /* 0x00007610ff037816 */ /* 0x000fe20000000003 */
[----:B------:R-:W2:Y:S04]  /*16630*/  LDL R14, [R1+0xcdc] ;  /* 0x000cdc00010e7983 */ /* 0x000ea80000100800 */
[----:B------:R4:W2:Y:S04]  /*16640*/  @!P0 LDG.E.U8 R12, desc[UR6][R6.64] ;  /* 0x00000006060c8981 */ /* 0x0008a8000c1e1100 */
[----:B0-----:R-:W2:Y:S04]  /*16650*/  LDL R15, [R1+0xcc8] ;  /* 0x000cc800010f7983 */ /* 0x001ea80000100800 */
[----:B------:R-:W2:Y:S01]  /*16660*/  LDL R8, [R1+0xd14] ;  /* 0x000d140001087983 */ /* 0x000ea20000100800 */
[----:B----4-:R-:W-:-:S02]  /*16670*/  @!P1 IMAD.MOV.U32 R6, RZ, RZ, R10 ;  /* 0x000000ffff069224 */ /* 0x010fc400078e000a */
[----:B------:R-:W-:Y:S01]  /*16680*/  @!P1 IMAD.MOV.U32 R7, RZ, RZ, R11 ;  /* 0x000000ffff079224 */ /* 0x000fe200078e000b */
[----:B---3--:R0:W-:Y:S04]  /*16690*/  STL [R1+0x165c], R0 ;  /* 0x00165c0001007387 */ /* 0x0081e80000100800 */
[----:B------:R-:W3:Y:S04]  /*166a0*/  LDL R13, [R1+0xcd8] ;  /* 0x000cd800010d7983 */ /* 0x000ee80000100800 */
[----:B------:R5:W4:Y:S01]  /*166b0*/  @!P1 LDG.E.U8 R3, desc[UR6][R6.64] ;  /* 0x0000000606039981 */ /* 0x000b22000c1e1100 */
[----:B0-----:R-:W-:Y:S01]  /*166c0*/  PRMT R0, RZ, 0x7610, R0 ;  /* 0x00007610ff007816 */ /* 0x001fe20000000000 */
[----:B-----5:R-:W-:-:S02]  /*166d0*/  @!P0 IMAD.MOV.U32 R6, RZ, RZ, R2 ;  /* 0x000000ffff068224 */ /* 0x020fc400078e0002 */
[----:B--2---:R-:W-:-:S05]  /*166e0*/  @!P0 IMAD.MOV.U32 R7, RZ, RZ, R15 ;  /* 0x000000ffff078224 */ /* 0x004fca00078e000f */
[----:B------:R0:W2:Y:S04]  /*166f0*/  @!P0 LDG.E.U8 R0, desc[UR6][R6.64] ;  /* 0x0000000606008981 */ /* 0x0000a8000c1e1100 */
[----:B------:R1:W-:Y:S04]  /*16700*/  STL [R1+0x5c], R12 ;  /* 0x00005c0c01007387 */ /* 0x0003e80000100800 */
[----:B------:R-:W5:Y:S04]  /*16710*/  LDL R11, [R1+0xcec] ;  /* 0x000cec00010b7983 */ /* 0x000f680000100800 */
[----:B------:R-:W5:Y:S04]  /*16720*/  LDL R10, [R1+0xd24] ;  /* 0x000d2400010a7983 */ /* 0x000f680000100800 */
[----:B-1----:R-:W5:Y:S04]  /*16730*/  LDL R12, [R1+0xd18] ;  /* 0x000d1800010c7983 */ /* 0x002f680000100800 */
[----:B----4-:R-:W-:Y:S04]  /*16740*/  STL [R1+0x1640], R3 ;  /* 0x0016400301007387 */ /* 0x010fe80000100800 */
[----:B------:R-:W4:Y:S01]  /*16750*/  LDL R2, [R1+0xce8] ;  /* 0x000ce80001027983 */ /* 0x000f220000100800 */
[----:B------:R-:W-:Y:S01]  /*16760*/  PRMT R9, RZ, 0x7610, R9 ;  /* 0x00007610ff097816 */ /* 0x000fe20000000009 */
[----:B0-----:R-:W-:-:S02]  /*16770*/  @!P1 IMAD.MOV.U32 R6, RZ, RZ, R8 ;  /* 0x000000ffff069224 */ /* 0x001fc400078e0008 */
[----:B------:R-:W-:-:S05]  /*16780*/  @!P1 IMAD.MOV.U32 R7, RZ, RZ, R14 ;  /* 0x000000ffff079224 */ /* 0x000fca00078e000e */
[----:B------:R3:W4:Y:S04]  /*16790*/  @!P1 LDG.E.U8 R9, desc[UR6][R6.64] ;  /* 0x0000000606099981 */ /* 0x000728000c1e1100 */
[----:B--2---:R0:W-:Y:S01]  /*167a0*/  STL [R1+0x4c], R0 ;  /* 0x00004c0001007387 */ /* 0x0041e20000100800 */
[----:B------:R-:W-:Y:S01]  /*167b0*/  PRMT R28, RZ, 0x7610, R28 ;  /* 0x00007610ff1c7816 */ /* 0x000fe2000000001c */
[----:B---3--:R-:W-:Y:S01]  /*167c0*/  @!P0 IMAD.MOV.U32 R7, RZ, RZ, R13 ;  /* 0x000000ffff078224 */ /* 0x008fe200078e000d */
[----:B------:R-:W-:Y:S02]  /*167d0*/  PRMT R27, RZ, 0x7610, R27 ;  /* 0x00007610ff1b7816 */ /* 0x000fe4000000001b */
[----:B------:R-:W-:Y:S01]  /*167e0*/  PRMT R26, RZ, 0x7610, R26 ;  /* 0x00007610ff1a7816 */ /* 0x000fe2000000001a */
[----:B------:R-:W2:Y:S04]  /*167f0*/  LDL R8, [R1+0xd34] ;  /* 0x000d340001087983 */ /* 0x000ea80000100800 */
[----:B0-----:R-:W3:Y:S01]  /*16800*/  LDL R0, [R1+0xd28] ;  /* 0x000d280001007983 */ /* 0x001ee20000100800 */
[----:B-----5:R-:W-:-:S05]  /*16810*/  @!P0 IMAD.MOV.U32 R6, RZ, RZ, R12 ;  /* 0x000000ffff068224 */ /* 0x020fca00078e000c */
[----:B------:R0:W5:Y:S02]  /*16820*/  @!P0 LDG.E.U8 R28, desc[UR6][R6.64] ;  /* 0x00000006061c8981 */ /* 0x000164000c1e1100 */
[----:B0-----:R-:W-:Y:S02]  /*16830*/  @!P1 IMAD.MOV.U32 R6, RZ, RZ, R10 ;  /* 0x000000ffff069224 */ /* 0x001fe400078e000a */
[----:B------:R-:W-:-:S05]  /*16840*/  @!P1 IMAD.MOV.U32 R7, RZ, RZ, R11 ;  /* 0x000000ffff079224 */ /* 0x000fca00078e000b */
[----:B------:R0:W2:Y:S04]  /*16850*/  @!P1 LDG.E.U8 R27, desc[UR6][R6.64] ;  /* 0x00000006061b9981 */ /* 0x0000a8000c1e1100 */
[----:B----4-:R1:W-:Y:S01]  /*16860*/  STL [R1], R9 ;  /* 0x0000000901007387 */ /* 0x0103e20000100800 */
[----:B0-----:R-:W-:-:S03]  /*16870*/  @!P0 IMAD.MOV.U32 R7, RZ, RZ, R2 ;  /* 0x000000ffff078224 */ /* 0x001fc600078e0002 */
[----:B-1----:R-:W4:Y:S01]  /*16880*/  LDL R9, [R1+0xcfc] ;  /* 0x000cfc0001097983 */ /* 0x002f220000100800 */
[----:B---3--:R-:W-:-:S05]  /*16890*/  @!P0 IMAD.MOV.U32 R6, RZ, RZ, R0 ;  /* 0x000000ffff068224 */ /* 0x008fca00078e0000 */
[----:B------:R0:W3:Y:S04]  /*168a0*/  @!P0 LDG.E.U8 R26, desc[UR6][R6.64] ;  /* 0x00000006061a8981 */ /* 0x0000e8000c1e1100 */
[----:B-----5:R-:W-:Y:S04]  /*168b0*/  STL [R1+0x167c], R28 ;  /* 0x00167c1c01007387 */ /* 0x020fe80000100800 */
[----:B------:R-:W5:Y:S04]  /*168c0*/  LDL R10, [R1+0xcf8] ;  /* 0x000cf800010a7983 */ /* 0x000f680000100800 */
[----:B------:R-:W5:Y:S01]  /*168d0*/  LDL R3, [R1+0xd38] ;  /* 0x000d380001037983 */ /* 0x000f620000100800 */
[----:B------:R-:W-:-:S03]  /*168e0*/  PRMT R22, RZ, 0x7610, R22 ;  /* 0x00007610ff167816 */ /* 0x000fc60000000016 */
[----:B--2---:R-:W-:Y:S04]  /*168f0*/  STL [R1+0x1680], R27 ;  /* 0x0016801b01007387 */ /* 0x004fe80000100800 */
[----:B------:R-:W2:Y:S04]  /*16900*/  LDL R2, [R1+0xd10] ;  /* 0x000d100001027983 */ /* 0x000ea80000100800 */
[----:B------:R-:W2:Y:S01]  /*16910*/  LDL R0, [R1+0xd44] ;  /* 0x000d440001007983 */ /* 0x000ea20000100800 */
[----:B0-----:R-:W-:Y:S02]  /*16920*/  @!P1 IMAD.MOV.U32 R6, RZ, RZ, R8 ;  /* 0x000000ffff069224 */ /* 0x001fe400078e0008 */
[----:B----4-:R-:W-:-:S05]  /*16930*/  @!P1 IMAD.MOV.U32 R7, RZ, RZ, R9 ;  /* 0x000000ffff079224 */ /* 0x010fca00078e0009 */
[----:B------:R5:W4:Y:S04]  /*16940*/  @!P1 LDG.E.U8 R22, desc[UR6][R6.64] ;  /* 0x0000000606169981 */ /* 0x000b28000c1e1100 */
[----:B---3--:R-:W-:Y:S04]  /*16950*/  STL [R1+0x1660], R26 ;  /* 0x0016601a01007387 */ /* 0x008fe80000100800 */
[----:B------:R-:W3:Y:S04]  /*16960*/  LDL R12, [R1+0xd0c] ;  /* 0x000d0c00010c7983 */ /* 0x000ee80000100800 */
[----:B------:R-:W3:Y:S04]  /*16970*/  LDL R11, [R1+0xd48] ;  /* 0x000d4800010b7983 */ /* 0x000ee80000100800 */
[----:B------:R-:W3:Y:S04]  /*16980*/  LDL R9, [R1+0xd20] ;  /* 0x000d200001097983 */ /* 0x000ee80000100800 */
[----:B------:R-:W3:Y:S01]  /*16990*/  LDL R8, [R1+0xd54] ;  /* 0x000d540001087983 */ /* 0x000ee20000100800 */
[----:B------:R-:W-:Y:S01]  /*169a0*/  PRMT R20, RZ, 0x7610, R20 ;  /* 0x00007610ff147816 */ /* 0x000fe20000000014 */
[----:B-----5:R-:W-:-:S02]  /*169b0*/  @!P0 IMAD.MOV.U32 R6, RZ, RZ, R3 ;  /* 0x000000ffff068224 */ /* 0x020fc400078e0003 */
[----:B------:R-:W-:Y:S01]  /*169c0*/  @!P0 IMAD.MOV.U32 R7, RZ, RZ, R10 ;  /* 0x000000ffff078224 */ /* 0x000fe200078e000a */
[----:B------:R-:W-:-:S04]  /*169d0*/  PRMT R18, RZ, 0x7610, R18 ;  /* 0x00007610ff127816 */ /* 0x000fc80000000012 */
[----:B------:R2:W5:Y:S01]  /*169e0*/  @!P0 LDG.E.U8 R20, desc[UR6][R6.64] ;  /* 0x0000000606148981 */ /* 0x000562000c1e1100 */
[----:B------:R-:W-:Y:S02]  /*169f0*/  PRMT R16, RZ, 0x7610, R16 ;  /* 0x00007610ff107816 */ /* 0x000fe40000000010 */
[----:B------:R-:W-:Y:S01]  /*16a00*/  PRMT R5, RZ, 0x7610, R5 ;  /* 0x00007610ff057816 */ /* 0x000fe20000000005 */
[----:B--2---:R-:W-:Y:S02]  /*16a10*/  @!P1 IMAD.MOV.U32 R6, RZ, RZ, R0 ;  /* 0x000000ffff069224 */ /* 0x004fe400078e0000 */
[----:B------:R-:W-:-:S05]  /*16a20*/  @!P1 IMAD.MOV.U32 R7, RZ, RZ, R2 ;  /* 0x000000ffff079224 */ /* 0x000fca00078e0002 */
[----:B------:R3:W2:Y:S04]  /*16a30*/  @!P1 LDG.E.U8 R18, desc[UR6][R6.64] ;  /* 0x0000000606129981 */ /* 0x0006a8000c1e1100 */
[----:B----4-:R-:W-:Y:S04]  /*16a40*/  STL [R1+0x1664], R22 ;  /* 0x0016641601007387 */ /* 0x010fe80000100800 */
[----:B------:R-:W4:Y:S04]  /*16a50*/  LDL R10, [R1+0xd1c] ;  /* 0x000d1c00010a7983 */ /* 0x000f280000100800 */
[----:B------:R-:W4:Y:S01]  /*16a60*/  LDL R3, [R1+0xd58] ;  /* 0x000d580001037983 */ /* 0x000f220000100800 */
[----:B---3--:R-:W-:-:S02]  /*16a70*/  @!P0 IMAD.MOV.U32 R7, RZ, RZ, R12 ;  /* 0x000000ffff078224 */ /* 0x008fc400078e000c */
[----:B------:R-:W-:Y:S01]  /*16a80*/  @!P0 IMAD.MOV.U32 R6, RZ, RZ, R11 ;  /* 0x000000ffff068224 */ /* 0x000fe200078e000b */
[----:B------:R-:W3:Y:S04]  /*16a90*/  @!P1 LDG.E.U8 R5, desc[UR6][R8.64] ;  /* 0x0000000608059981 */ /* 0x000ee8000c1e1100 */
[----:B------:R0:W3:Y:S04]  /*16aa0*/  @!P0 LDG.E.U8 R16, desc[UR6][R6.64] ;  /* 0x0000000606108981 */ /* 0x0000e8000c1e1100 */
[----:B-----5:R-:W-:Y:S04]  /*16ab0*/  STL [R1+0x1644], R20 ;  /* 0x0016441401007387 */ /* 0x020fe80000100800 */
[----:B------:R-:W5:Y:S04]  /*16ac0*/  LDL R2, [R1+0xd30] ;  /* 0x000d300001027983 */ /* 0x000f680000100800 */
[----:B------:R-:W5:Y:S01]  /*16ad0*/  LDL R0, [R1+0xd64] ;  /* 0x000d640001007983 */ /* 0x000f620000100800 */
[----:B0-----:R-:W-:-:S03]  /*16ae0*/  PRMT R6, RZ, 0x7610, R6 ;  /* 0x00007610ff067816 */ /* 0x001fc60000000006 */
[----:B--2---:R-:W-:Y:S01]  /*16af0*/  STL [R1+0x1648], R18 ;  /* 0x0016481201007387 */ /* 0x004fe20000100800 */
[----:B----4-:R-:W-:Y:S02]  /*16b00*/  @!P0 IMAD.MOV.U32 R9, RZ, RZ, R10 ;  /* 0x000000ffff098224 */ /* 0x010fe400078e000a */
[----:B------:R-:W-:-:S05]  /*16b10*/  @!P0 IMAD.MOV.U32 R8, RZ, RZ, R3 ;  /* 0x000000ffff088224 */ /* 0x000fca00078e0003 */
[----:B------:R0:W2:Y:S04]  /*16b20*/  @!P0 LDG.E.U8 R6, desc[UR6][R8.64] ;  /* 0x0000000608068981 */ /* 0x0000a8000c1e1100 */
[----:B---3--:R-:W-:Y:S04]  /*16b30*/  STL [R1+0x1630], R16 ;  /* 0x0016301001007387 */ /* 0x008fe80000100800 */
[----:B------:R-:W3:Y:S04]  /*16b40*/  LDL R15, [R1+0xd2c] ;  /* 0x000d2c00010f7983 */ /* 0x000ee80000100800 */
[----:B------:R-:W4:Y:S04]  /*16b50*/  LDL R13, [R1+0xd68] ;  /* 0x000d6800010d7983 */ /* 0x000f280000100800 */
[----:B------:R1:W-:Y:S04]  /*16b60*/  STL [R1+0x1634], R5 ;  /* 0x0016340501007387 */ /* 0x0003e80000100800 */
[----:B------:R-:W4:Y:S04]  /*16b70*/  LDL R12, [R1+0xd40] ;  /* 0x000d4000010c7983 */ /* 0x000f280000100800 */
[----:B------:R-:W4:Y:S01]  /*16b80*/  LDL R3, [R1+0xd74] ;  /* 0x000d740001037983 */ /* 0x000f220000100800 */
[----:B------:R-:W-:Y:S01]  /*16b90*/  PRMT R7, RZ, 0x7610, R7 ;  /* 0x00007610ff077816 */ /* 0x000fe20000000007 */
[----:B-----5:R-:W-:-:S02]  /*16ba0*/  @!P1 IMAD.MOV.U32 R11, RZ, RZ, R2 ;  /* 0x000000ffff0b9224 */ /* 0x020fc400078e0002 */
[----:B------:R-:W-:-:S05]  /*16bb0*/  @!P1 IMAD.MOV.U32 R10, RZ, RZ, R0 ;  /* 0x000000ffff0a9224 */ /* 0x000fca00078e0000 */
[----:B------:R3:W5:Y:S01]  /*16bc0*/  @!P1 LDG.E.U8 R7, desc[UR6][R10.64] ;  /* 0x000000060a079981 */ /* 0x000762000c1e1100 */
[----:B0-----:R-:W-:Y:S02]  /*16bd0*/  PRMT R8, RZ, 0x7610, R8 ;  /* 0x00007610ff087816 */ /* 0x001fe40000000008 */
[----:B------:R-:W-:Y:S01]  /*16be0*/  PRMT R9, RZ, 0x7610, R9 ;  /* 0x00007610ff097816 */ /* 0x000fe20000000009 */
[----:B--2---:R0:W-:Y:S04]  /*16bf0*/  STL [R1+0x1684], R6 ;  /* 0x0016840601007387 */ /* 0x0041e80000100800 */
[----:B------:R-:W2:Y:S04]  /*16c00*/  LDL R14, [R1+0xd3c] ;  /* 0x000d3c00010e7983 */ /* 0x000ea80000100800 */
[----:B-1----:R-:W2:Y:S04]  /*16c10*/  LDL R5, [R1+0xd78] ;  /* 0x000d780001057983 */ /* 0x002ea80000100800 */
[----:B------:R-:W2:Y:S04]  /*16c20*/  LDL R2, [R1+0xd50] ;  /* 0x000d500001027983 */ /* 0x000ea80000100800 */
[----:B------:R-:W2:Y:S01]  /*16c30*/  LDL R0, [R1+0xd84] ;  /* 0x000d840001007983 */ /* 0x000ea20000100800 */
[----:B---3--:R-:W-:-:S02]  /*16c40*/  @!P0 IMAD.MOV.U32 R11, RZ, RZ, R15 ;  /* 0x000000ffff0b8224 */ /* 0x008fc400078e000f */
[----:B----4-:R-:W-:Y:S02]  /*16c50*/  @!P0 IMAD.MOV.U32 R10, RZ, RZ, R13 ;  /* 0x000000ffff0a8224 */ /* 0x010fe400078e000d */
[----:B------:R-:W-:Y:S02]  /*16c60*/  @!P1 IMAD.MOV.U32 R13, RZ, RZ, R12 ;  /* 0x000000ffff0d9224 */ /* 0x000fe400078e000c */
[----:B------:R-:W-:Y:S01]  /*16c70*/  @!P1 IMAD.MOV.U32 R12, RZ, RZ, R3 ;  /* 0x000000ffff0c9224 */ /* 0x000fe200078e0003 */
[----:B------:R1:W3:Y:S04]  /*16c80*/  @!P0 LDG.E.U8 R8, desc[UR6][R10.64] ;  /* 0x000000060a088981 */ /* 0x0002e8000c1e1100 */
[----:B------:R2:W4:Y:S04]  /*16c90*/  @!P1 LDG.E.U8 R9, desc[UR6][R12.64] ;  /* 0x000000060c099981 */ /* 0x000528000c1e1100 */
[----:B-----5:R5:W-:Y:S04]  /*16ca0*/  STL [R1+0x1688], R7 ;  /* 0x0016880701007387 */ /* 0x020be80000100800 */
[----:B0-----:R-:W4:Y:S04]  /*16cb0*/  LDL R6, [R1+0xd88] ;  /* 0x000d880001067983 */ /* 0x001f280000100800 */
[----:B-----5:R-:W5:Y:S01]  /*16cc0*/  LDL R7, [R1+0xd4c] ;  /* 0x000d4c0001077983 */ /* 0x020f620000100800 */
[----:B-1----:R-:W-:Y:S01]  /*16cd0*/  PRMT R10, RZ, 0x7610, R10 ;  /* 0x00007610ff0a7816 */ /* 0x002fe2000000000a */
[----:B--2---:R-:W-:-:S02]  /*16ce0*/  @!P0 IMAD.MOV.U32 R13, RZ, RZ, R14 ;  /* 0x000000ffff0d8224 */ /* 0x004fc400078e000e */
[----:B------:R-:W-:-:S05]  /*16cf0*/  @!P0 IMAD.MOV.U32 R12, RZ, RZ, R5 ;  /* 0x000000ffff0c8224 */ /* 0x000fca00078e0005 */
[----:B------:R0:W2:Y:S04]  /*16d00*/  @!P0 LDG.E.U8 R10, desc[UR6][R12.64] ;  /* 0x000000060c0a8981 */ /* 0x0000a8000c1e1100 */
[----:B---3--:R-:W-:Y:S04]  /*16d10*/  STL [R1+0x1668], R8 ;  /* 0x0016680801007387 */ /* 0x008fe80000100800 */
[----:B------:R-:W3:Y:S04]  /*16d20*/  LDL R3, [R1+0xd94] ;  /* 0x000d940001037983 */ /* 0x000ee80000100800 */
[----:B----4-:R-:W-:Y:S04]  /*16d30*/  STL [R1+0x166c], R9 ;  /* 0x00166c0901007387 */ /* 0x010fe80000100800 */
[----:B------:R-:W4:Y:S01]  /*16d40*/  LDL R5, [R1+0xd60] ;  /* 0x000d600001057983 */ /* 0x000f220000100800 */
[----:B------:R-:W-:Y:S01]  /*16d50*/  PRMT R11, RZ, 0x7610, R11 ;  /* 0x00007610ff0b7816 */ /* 0x000fe2000000000b */
[----:B------:R-:W-:-:S02]  /*16d60*/  @!P1 IMAD.MOV.U32 R14, RZ, RZ, R0 ;  /* 0x000000ffff0e9224 */ /* 0x000fc400078e0000 */
[----:B------:R-:W-:Y:S01]  /*16d70*/  @!P1 IMAD.MOV.U32 R15, RZ, RZ, R2 ;  /* 0x000000ffff0f9224 */ /* 0x000fe200078e0002 */
[----:B0-----:R-:W-:-:S04]  /*16d80*/  PRMT R12, RZ, 0x7610, R12 ;  /* 0x00007610ff0c7816 */ /* 0x001fc8000000000c */
[----:B------:R0:W4:Y:S02]  /*16d90*/  @!P1 LDG.E.U8 R11, desc[UR6][R14.64] ;  /* 0x000000060e0b9981 */ /* 0x000124000c1e1100 */
[----:B0-----:R-:W-:Y:S02]  /*16da0*/  @!P0 IMAD.MOV.U32 R14, RZ, RZ, R6 ;  /* 0x000000ffff0e8224 */ /* 0x001fe400078e0006 */
[----:B-----5:R-:W-:-:S05]  /*16db0*/  @!P0 IMAD.MOV.U32 R15, RZ, RZ, R7 ;  /* 0x000000ffff0f8224 */ /* 0x020fca00078e0007 */
[----:B------:R3:W5:Y:S01]  /*16dc0*/  @!P0 LDG.E.U8 R12, desc[UR6][R14.64] ;  /* 0x000000060e0c8981 */ /* 0x000762000c1e1100 */
[----:B------:R-:W-:-:S03]  /*16dd0*/  PRMT R13, RZ, 0x7610, R13 ;  /* 0x00007610ff0d7816 */ /* 0x000fc6000000000d */
[----:B--2---:R0:W-:Y:S04]  /*16de0*/  STL [R1+0x164c], R10 ;  /* 0x00164c0a01007387 */ /* 0x0041e80000100800 */
[----:B------:R-:W2:Y:S04]  /*16df0*/  LDL R2, [R1+0xd5c] ;  /* 0x000d5c0001027983 */ /* 0x000ea80000100800 */
[----:B------:R-:W2:Y:S01]  /*16e00*/  LDL R0, [R1+0xd98] ;  /* 0x000d980001007983 */ /* 0x000ea20000100800 */
[----:B---3--:R-:W-:Y:S02]  /*16e10*/  @!P1 IMAD.MOV.U32 R14, RZ, RZ, R3 ;  /* 0x000000ffff0e9224 */ /* 0x008fe400078e0003 */
[----:B----4-:R-:W-:-:S05]  /*16e20*/  @!P1 IMAD.MOV.U32 R15, RZ, RZ, R5 ;  /* 0x000000ffff0f9224 */ /* 0x010fca00078e0005 */
[----:B------:R2:W3:Y:S04]  /*16e30*/  @!P1 LDG.E.U8 R13, desc[UR6][R14.64] ;  /* 0x000000060e0d9981 */ /* 0x0004e8000c1e1100 */
[----:B------:R1:W-:Y:S04]  /*16e40*/  STL [R1+0x1650], R11 ;  /* 0x0016500b01007387 */ /* 0x0003e80000100800 */
[----:B0-----:R-:W4:Y:S04]  /*16e50*/  LDL R10, [R1+0xda4] ;  /* 0x000da400010a7983 */ /* 0x001f280000100800 */
[----:B------:R-:W4:Y:S04]  /*16e60*/  LDL R8, [R1+0xda0] ;  /* 0x000da00001087983 */ /* 0x000f280000100800 */
[----:B-1----:R-:W4:Y:S04]  /*16e70*/  LDL R11, [R1+0xd70] ;  /* 0x000d7000010b7983 */ /* 0x002f280000100800 */
[----:B-----5:R-:W-:Y:S04]  /*16e80*/  STL [R1+0x1638], R12 ;  /* 0x0016380c01007387 */ /* 0x020fe80000100800 */
[----:B------:R-:W5:Y:S04]  /*16e90*/  LDL R9, [R1+0xd6c] ;  /* 0x000d6c0001097983 */ /* 0x000f680000100800 */
[----:B------:R-:W5:Y:S04]  /*16ea0*/  LDL R7, [R1+0xd80] ;  /* 0x000d800001077983 */ /* 0x000f680000100800 */
[----:B------:R-:W5:Y:S04]  /*16eb0*/  LDL R6, [R1+0xdac] ;  /* 0x000dac0001067983 */ /* 0x000f680000100800 */
[----:B------:R-:W5:Y:S04]  /*16ec0*/  LDL R5, [R1+0xd7c] ;  /* 0x000d7c0001057983 */ /* 0x000f680000100800 */
[----:B------:R-:W5:Y:S01]  /*16ed0*/  LDL R3, [R1+0xda8] ;  /* 0x000da80001037983 */ /* 0x000f620000100800 */
[----:B--2---:R-:W-:-:S02]  /*16ee0*/  @!P0 IMAD.MOV.U32 R15, RZ, RZ, R2 ;  /* 0x000000ffff0f8224 */ /* 0x004fc400078e0002 */
[----:B------:R-:W-:Y:S01]  /*16ef0*/  @!P0 IMAD.MOV.U32 R14, RZ, RZ, R0 ;  /* 0x000000ffff0e8224 */ /* 0x000fe200078e0000 */
[----:B------:R-:W-:Y:S02]  /*16f00*/  PRMT R17, RZ, 0x7610, R17 ;  /* 0x00007610ff117816 */ /* 0x000fe40000000011 */
[----:B------:R-:W-:-:S04]  /*16f10*/  PRMT R19, RZ, 0x7610, R19 ;  /* 0x00007610ff137816 */ /* 0x000fc80000000013 */
[----:B------:R4:W2:Y:S04]  /*16f20*/  @!P0 LDG.E.U8 R17, desc[UR6][R14.64] ;  /* 0x000000060e118981 */ /* 0x0008a8000c1e1100 */
[----:B---3--:R-:W-:Y:S04]  /*16f30*/  STL [R1+0x163c], R13 ;  /* 0x00163c0d01007387 */ /* 0x008fe80000100800 */
[----:B------:R-:W3:Y:S04]  /*16f40*/  LDL R2, [R1+0xd90] ;  /* 0x000d900001027983 */ /* 0x000ee80000100800 */
[----:B------:R-:W2:Y:S01]  /*16f50*/  LDL R0, [R1+0xdb4] ;  /* 0x000db40001007983 */ /* 0x000ea20000100800 */
[----:B----4-:R-:W-:Y:S01]  /*16f60*/  @!P1 IMAD.MOV.U32 R14, RZ, RZ, R10 ;  /* 0x000000ffff0e9224 */ /* 0x010fe200078e000a */
[----:B------:R-:W-:Y:S01]  /*16f70*/  PRMT R21, RZ, 0x7610, R21 ;  /* 0x00007610ff157816 */ /* 0x000fe20000000015 */
[----:B------:R-:W-:-:S05]  /*16f80*/  @!P1 IMAD.MOV.U32 R15, RZ, RZ, R11 ;  /* 0x000000ffff0f9224 */ /* 0x000fca00078e000b */
[----:B------:R0:W4:Y:S01]  /*16f90*/  @!P1 LDG.E.U8 R19, desc[UR6][R14.64] ;  /* 0x000000060e139981 */ /* 0x000122000c1e1100 */
[----:B------:R-:W-:Y:S01]  /*16fa0*/  PRMT R23, RZ, 0x7610, R23 ;  /* 0x00007610ff177816 */ /* 0x000fe20000000017 */
[----:B0-----:R-:W-:Y:S02]  /*16fb0*/  @!P0 IMAD.MOV.U32 R14, RZ, RZ, R8 ;  /* 0x000000ffff0e8224 */ /* 0x001fe400078e0008 */
[----:B-----5:R-:W-:-:S05]  /*16fc0*/  @!P0 IMAD.MOV.U32 R15, RZ, RZ, R9 ;  /* 0x000000ffff0f8224 */ /* 0x020fca00078e0009 */
[----:B------:R0:W5:Y:S01]  /*16fd0*/  @!P0 LDG.E.U8 R21, desc[UR6][R14.64] ;  /* 0x000000060e158981 */ /* 0x000162000c1e1100 */
[----:B------:R-:W-:Y:S01]  /*16fe0*/  PRMT R24, RZ, 0x7610, R24 ;  /* 0x00007610ff187816 */ /* 0x000fe20000000018 */
[----:B0-----:R-:W-:Y:S02]  /*16ff0*/  @!P1 IMAD.MOV.U32 R14, RZ, RZ, R6 ;  /* 0x000000ffff0e9224 */ /* 0x001fe400078e0006 */
[----:B------:R-:W-:-:S05]  /*17000*/  @!P1 IMAD.MOV.U32 R15, RZ, RZ, R7 ;  /* 0x000000ffff0f9224 */ /* 0x000fca00078e0007 */
[----:B------:R0:W5:Y:S01]  /*17010*/  @!P1 LDG.E.U8 R23, desc[UR6][R14.64] ;  /* 0x000000060e179981 */ /* 0x000162000c1e1100 */
[----:B------:R-:W-:Y:S01]  /*17020*/  PRMT R25, RZ, 0x7610, R25 ;  /* 0x00007610ff197816 */ /* 0x000fe20000000019 */
[----:B0-----:R-:W-:Y:S02]  /*17030*/  @!P0 IMAD.MOV.U32 R14, RZ, RZ, R3 ;  /* 0x000000ffff0e8224 */ /* 0x001fe400078e0003 */
[----:B------:R-:W-:Y:S01]  /*17040*/  @!P0 IMAD.MOV.U32 R15, RZ, RZ, R5 ;  /* 0x000000ffff0f8224 */ /* 0x000fe200078e0005 */
[----:B------:R-:W0:Y:S04]  /*17050*/  LDS.U8 R3, [R4+UR4] ;  /* 0x0000000404037984 */ /* 0x000e280008000000 */
[----:B------:R3:W5:Y:S02]  /*17060*/  @!P0 LDG.E.U8 R24, desc[UR6][R14.64] ;  /* 0x000000060e188981 */ /* 0x000764000c1e1100 */
[----:B---3--:R-:W-:-:S02]  /*17070*/  @!P1 IMAD.MOV.U32 R15, RZ, RZ, R2 ;  /* 0x000000ffff0f9224 */ /* 0x008fc400078e0002 */
[----:B--2---:R-:W-:Y:S01]  /*17080*/  @!P1 IMAD.MOV.U32 R14, RZ, RZ, R0 ;  /* 0x000000ffff0e9224 */ /* 0x004fe200078e0000 */
[----:B------:R-:W1:Y:S04]  /*17090*/  LDS.U8 R2, [R4+UR4+0x40] ;  /* 0x0000400404027984 */ /* 0x000e680008000000 */
[----:B------:R-:W2:Y:S04]  /*170a0*/  LDS.U8 R0, [R4+UR4+0x88] ;  /* 0x0000880404007984 */ /* 0x000ea80008000000 */
[----:B------:R-:W3:Y:S04]  /*170b0*/  @!P1 LDG.E.U8 R25, desc[UR6][R14.64] ;  /* 0x000000060e199981 */ /* 0x000ee8000c1e1100 */
[----:B------:R-:W-:Y:S04]  /*170c0*/  STL [R1+0x168c], R17 ;  /* 0x00168c1101007387 */ /* 0x000fe80000100800 */
[----:B----4-:R-:W-:Y:S04]  /*170d0*/  STL [R1+0x1690], R19 ;  /* 0x0016901301007387 */ /* 0x010fe80000100800 */
[----:B-----5:R-:W-:Y:S04]  /*170e0*/  STL [R1+0x1670], R21 ;  /* 0x0016701501007387 */ /* 0x020fe80000100800 */
[----:B------:R-:W-:Y:S04]  /*170f0*/  STL [R1+0x1674], R23 ;  /* 0x0016741701007387 */ /* 0x000fe80000100800 */
[----:B------:R-:W-:Y:S04]  /*17100*/  STL [R1+0x1654], R24 ;  /* 0x0016541801007387 */ /* 0x000fe80000100800 */
[----:B---3--:R-:W-:Y:S04]  /*17110*/  STL [R1+0x1658], R25 ;  /* 0x0016581901007387 */ /* 0x008fe80000100800 */
[----:B0-----:R-:W-:Y:S04]  /*17120*/  STL [R1+0x54], R3 ;  /* 0x0000540301007387 */ /* 0x001fe80000100800 */
[----:B------:R-:W0:Y:S04]  /*17130*/  LDS.U8 R3, [R4+UR4+0xc8] ;  /* 0x0000c80404037984 */ /* 0x000e280008000000 */
[----:B-1----:R-:W-:Y:S04]  /*17140*/  STL [R1+0x50], R2 ;  /* 0x0000500201007387 */ /* 0x002fe80000100800 */
[----:B------:R-:W1:Y:S04]  /*17150*/  LDS.U8 R2, [R4+UR4+0x8] ;  /* 0x0000080404027984 */ /* 0x000e680008000000 */
[----:B--2---:R-:W-:Y:S04]  /*17160*/  STL [R1+0x330], R0 ;  /* 0x0003300001007387 */ /* 0x004fe80000100800 */
[----:B------:R-:W2:Y:S04]  /*17170*/  LDS.U8 R0, [R4+UR4+0x48] ;  /* 0x0000480404007984 */ /* 0x000ea80008000000 */
        /* <DEDUP_REMOVED lines=113> */
[----:B------:R-:W2:Y:S01]  /*17890*/  LDS.U8 R0, [R4+UR4+0x1c80] ;  /* 0x001c800404007984 */ /* 0x000ea20008000000 */
[----:B------:R-:W-:-:S03]  /*178a0*/  LOP3.LUT R29, R4, 0x10, RZ, 0x3c, !PT ;  /* 0x00000010041d7812 */ /* 0x000fc600078e3cff */
[----:B0-----:R-:W-:Y:S04]  /*178b0*/  STL [R1+0xdd0], R3 ;  /* 0x000dd00301007387 */ /* 0x001fe80000100800 */
[----:B------:R-:W0:Y:S04]  /*178c0*/  LDS.U8 R3, [R4+UR4+0x1cc0] ;  /* 0x001cc00404037984 */ /* 0x000e280008000000 */
[----:B-1----:R-:W-:Y:S04]  /*178d0*/  STL [R1+0xdcc], R2 ;  /* 0x000dcc0201007387 */ /* 0x002fe80000100800 */
[----:B------:R-:W1:Y:S04]  /*178e0*/  LDS.U8 R2, [R29+UR4] ;  /* 0x000000041d027984 */ /* 0x000e680008000000 */
        /* <DEDUP_REMOVED lines=9> */
[----:B-1----:R-:W-:Y:S04]  /*17980*/  STL [R1+0x344], R2 ;  /* 0x0003440201007387 */ /* 0x002fe80000100800 */
[----:B------:R-:W0:Y:S04]  /*17990*/  LDS.U8 R2, [R29+UR4+0x80] ;  /* 0x000080041d027984 */ /* 0x000e280008000000 */
[----:B------:R-:W-:Y:S04]  /*179a0*/  LDS.U8 R3, [R29+UR4+0x400] ;  /* 0x000400041d037984 */ /* 0x000fe80008000000 */
[----:B--2---:R-:W-:Y:S04]  /*179b0*/  STL [R1+0x18], R0 ;  /* 0x0000180001007387 */ /* 0x004fe80000100800 */
[----:B------:R-:W1:Y:S04]  /*179c0*/  LDS.U8 R0, [R29+UR4+0xc0] ;  /* 0x0000c0041d007984 */ /* 0x000e680008000000 */
[----:B0-----:R-:W-:Y:S04]  /*179d0*/  STL [R1+0x358], R2 ;  /* 0x0003580201007387 */ /* 0x001fe80000100800 */
[----:B------:R-:W0:Y:S04]  /*179e0*/  LDS.U8 R2, [R29+UR4+0x440] ;  /* 0x000440041d027984 */ /* 0x000e280008000000 */
[----:B-1----:R-:W-:Y:S04]  /*179f0*/  STL [R1+0x354], R0 ;  /* 0x0003540001007387 */ /* 0x002fe80000100800 */
[----:B------:R-:W1:Y:S04]  /*17a00*/  LDS.U8 R0, [R29+UR4+0x488] ;  /* 0x000488041d007984 */ /* 0x000e680008000000 */
[----:B------:R-:W-:Y:S04]  /*17a10*/  STL [R1+0x8c], R3 ;  /* 0x00008c0301007387 */ /* 0x000fe80000100800 */
        /* <DEDUP_REMOVED lines=100> */
[----:B------:R-:W1:Y:S01]  /*18060*/  LDS.U8 R0, [R29+UR4+0x1c48] ;  /* 0x001c48041d007984 */ /* 0x000e620008000000 */
[----:B------:R-:W-:-:S03]  /*18070*/  LOP3.LUT R14, R4, 0x20, RZ, 0x3c, !PT ;  /* 0x00000020040e7812 */ /* 0x000fc600078e3cff */
[----:B--2---:R-:W-:Y:S04]  /*18080*/  STL [R1+0xe5c], R3 ;  /* 0x000e5c0301007387 */ /* 0x004fe80000100800 */
[----:B------:R-:W2:Y:S04]  /*18090*/  LDS.U8 R3, [R29+UR4+0x1c80] ;  /* 0x001c80041d037984 */ /* 0x000ea80008000000 */
[----:B0-----:R-:W-:Y:S04]  /*180a0*/  STL [R1+0xde8], R2 ;  /* 0x000de80201007387 */ /* 0x001fe80000100800 */
[----:B------:R-:W0:Y:S04]  /*180b0*/  LDS.U8 R2, [R29+UR4+0x1cc0] ;  /* 0x001cc0041d027984 */ /* 0x000e280008000000 */
[----:B-1----:R-:W-:Y:S04]  /*180c0*/  STL [R1+0xde4], R0 ;  /* 0x000de40001007387 */ /* 0x002fe80000100800 */
[----:B------:R-:W1:Y:S04]  /*180d0*/  LDS.U8 R0, [R14+UR4] ;  /* 0x000000040e007984 */ /* 0x000e680008000000 */
[----:B--2---:R-:W-:Y:S04]  /*180e0*/  STL [R1+0xe68], R3 ;  /* 0x000e680301007387 */ /* 0x004fe80000100800 */
[----:B------:R-:W-:Y:S04]  /*180f0*/  LDS.U8 R3, [R14+UR4+0x8] ;  /* 0x000008040e037984 */ /* 0x000fe80008000000 */
[----:B0-----:R-:W-:Y:S04]  /*18100*/  STL [R1+0xe64], R2 ;  /* 0x000e640201007387 */ /* 0x001fe80000100800 */
[----:B------:R-:W0:Y:S04]  /*18110*/  LDS.U8 R2, [R14+UR4+0x88] ;  /* 0x000088040e027984 */ /* 0x000e280008000000 */
[----:B-1----:R-:W-:Y:S04]  /*18120*/  STL [R1+0x118], R0 ;  /* 0x0001180001007387 */ /* 0x002fe80000100800 */
        /* <DEDUP_REMOVED lines=116> */
[----:B------:R-:W-:Y:S04]  /*18870*/  LDS.U8 R4, [R29+UR4+0x48] ;  /* 0x000048041d047984 */ /* 0x000fe80008000000 */
[----:B------:R-:W-:Y:S04]  /*18880*/  LDS.U8 R19, [R15+UR4+0x1c08] ;  /* 0x001c08040f137984 */ /* 0x000fe80008000000 */
[----:B------:R-:W-:Y:S04]  /*18890*/  LDS.U8 R29, [R14+UR4+0x40] ;  /* 0x000040040e1d7984 */ /* 0x000fe80008000000 */
[----:B0-----:R-:W-:Y:S04]  /*188a0*/  STL [R1+0xe80], R2 ;  /* 0x000e800201007387 */ /* 0x001fe80000100800 */
[----:B------:R-:W0:Y:S04]  /*188b0*/  LDS.U8 R2, [R14+UR4+0x1c80] ;  /* 0x001c80040e027984 */ /* 0x000e280008000000 */
[----:B-1----:R-:W-:Y:S04]  /*188c0*/  STL [R1+0xe08], R0 ;  /* 0x000e080001007387 */ /* 0x002fe80000100800 */
[----:B------:R-:W1:Y:S04]  /*188d0*/  LDS.U8 R0, [R14+UR4+0x1cc0] ;  /* 0x001cc0040e007984 */ /* 0x000e680008000000 */
[----:B--2---:R-:W-:Y:S04]  /*188e0*/  STL [R1+0xe04], R3 ;  /* 0x000e040301007387 */ /* 0x004fe80000100800 */
[----:B------:R-:W2:Y:S04]  /*188f0*/  LDS.U8 R3, [R15+UR4] ;  /* 0x000000040f037984 */ /* 0x000ea80008000000 */
        /* <DEDUP_REMOVED lines=119> */
[----:B------:R-:W2:Y:S04]  /*19070*/  LDL.LU R17, [R1+0x31c] ;  /* 0x00031c0001117983 */ /* 0x000ea80000300800 */
[----:B0-----:R0:W-:Y:S04]  /*19080*/  STL [R1+0xea4], R2 ;  /* 0x000ea40201007387 */ /* 0x0011e80000100800 */
[----:B------:R-:W3:Y:S04]  /*19090*/  LDL.LU R7, [R1+0x318] ;  /* 0x0003180001077983 */ /* 0x000ee80000300800 */
[----:B-1----:R1:W-:Y:S04]  /*190a0*/  STL [R1+0xea0], R0 ;  /* 0x000ea00001007387 */ /* 0x0023e80000100800 */
[----:B------:R-:W4:Y:S04]  /*190b0*/  LDL.LU R6, [R1+0x2f0] ;  /* 0x0002f00001067983 */ /* 0x000f280000300800 */
[----:B------:R-:W5:Y:S04]  /*190c0*/  LDL.LU R27, [R1+0x2e0] ;  /* 0x0002e000011b7983 */ /* 0x000f680000300800 */
[----:B------:R-:W5:Y:S04]  /*190d0*/  LDL.LU R28, [R1+0x2b8] ;  /* 0x0002b800011c7983 */ /* 0x000f680000300800 */
[----:B0-----:R-:W5:Y:S04]  /*190e0*/  LDL.LU R2, [R1+0x2b0] ;  /* 0x0002b00001027983 */ /* 0x001f680000300800 */
[----:B------:R-:W5:Y:S04]  /*190f0*/  LDL.LU R14, [R1+0x18c] ;  /* 0x00018c00010e7983 */ /* 0x000f680000300800 */
        /* <DEDUP_REMOVED lines=17> */
[----:B------:R-:W-:Y:S04]  /*19210*/  STL [R1+0xe28], R19 ;  /* 0x000e281301007387 */ /* 0x000fe80000100800 */
[----:B------:R-:W0:Y:S01]  /*19220*/  LDS.U8 R19, [R15+UR4+0x1c48] ;  /* 0x001c48040f137984 */ /* 0x000e220008000000 */
[----:B-1----:R-:W1:Y:S03]  /*19230*/  S2R R0, SR_TID.X ;  /* 0x0000000000007919 */ /* 0x002e660000002100 */
[----:B0-----:R-:W-:Y:S04]  /*19240*/  STL [R1+0xe24], R19 ;  /* 0x000e241301007387 */ /* 0x001fe80000100800 */
[----:B------:R-:W0:Y:S04]  /*19250*/  LDS.U8 R19, [R15+UR4+0x1c80] ;  /* 0x001c80040f137984 */ /* 0x000e280008000000 */
[----:B------:R-:W0:Y:S01]  /*19260*/  LDS.U8 R15, [R15+UR4+0x1cc0] ;  /* 0x001cc0040f0f7984 */ /* 0x000e220008000000 */
[----:B------:R-:W-:Y:S01]  /*19270*/  BAR.SYNC.DEFER_BLOCKING 0x0 ;  /* 0x0000000000007b1d */ /* 0x000fe20000010000 */
[----:B-1----:R-:W-:-:S05]  /*19280*/  LOP3.LUT R0, R0, 0x3f, RZ, 0xc0, !PT ;  /* 0x0000003f00007812 */ /* 0x002fca00078ec0ff */
[----:B0-----:R0:W-:Y:S04]  /*19290*/  STL [R1+0xea8], R19 ;  /* 0x000ea81301007387 */ /* 0x0011e80000100800 */
[----:B0-----:R-:W5:Y:S04]  /*192a0*/  LDL.LU R19, [R1+0x1690] ;  /* 0x0016900001137983 */ /* 0x001f680000300800 */
[----:B------:R0:W-:Y:S04]  /*192b0*/  STL [R1+0xe9c], R15 ;  /* 0x000e9c0f01007387 */ /* 0x0001e80000100800 */
[----:B0-----:R-:W5:Y:S04]  /*192c0*/  LDL.LU R15, [R1+0x190] ;  /* 0x00019000010f7983 */ /* 0x001f680000300800 */
[----:B--2---:R0:W-:Y:S04]  /*192d0*/  STS.U8 [R0+UR4], R17 ;  /* 0x0000001100007988 */ /* 0x0041e80008000004 */
[----:B0-----:R-:W2:Y:S04]  /*192e0*/  LDL.LU R17, [R1+0x168c] ;  /* 0x00168c0001117983 */ /* 0x001ea80000300800 */
[----:B---3--:R0:W-:Y:S04]  /*192f0*/  STS.U8 [R0+UR4+0x40], R7 ;  /* 0x0000400700007988 */ /* 0x0081e80008000004 */
[----:B----4-:R1:W-:Y:S04]  /*19300*/  STS.U8 [R0+UR4+0x240], R6 ;  /* 0x0002400600007988 */ /* 0x0103e80008000004 */
[----:B-----5:R3:W-:Y:S04]  /*19310*/  STS.U8 [R0+UR4+0x200], R27 ;  /* 0x0002001b00007988 */ /* 0x0207e80008000004 */
[----:B------:R4:W-:Y:S04]  /*19320*/  STS.U8 [R0+UR4+0x400], R28 ;  /* 0x0004001c00007988 */ /* 0x0009e80008000004 */
[----:B0-----:R-:W5:Y:S04]  /*19330*/  LDL.LU R7, [R1+0x1688] ;  /* 0x0016880001077983 */ /* 0x001f680000300800 */
[----:B-1----:R-:W2:Y:S04]  /*19340*/  LDL.LU R6, [R1+0x1684] ;  /* 0x0016840001067983 */ /* 0x002ea80000300800 */
[----:B---3--:R-:W3:Y:S04]  /*19350*/  LDL.LU R27, [R1+0x1680] ;  /* 0x00168000011b7983 */ /* 0x008ee80000300800 */
[----:B------:R0:W-:Y:S04]  /*19360*/  STS.U8 [R0+UR4+0x440], R2 ;  /* 0x0004400200007988 */ /* 0x0001e80008000004 */
[----:B----4-:R-:W4:Y:S04]  /*19370*/  LDL.LU R28, [R1+0x167c] ;  /* 0x00167c00011c7983 */ /* 0x010f280000300800 */
[----:B0-----:R-:W5:Y:S04]  /*19380*/  LDL.LU R2, [R1+0x1678] ;  /* 0x0016780001027983 */ /* 0x001f680000300800 */
[----:B------:R-:W-:Y:S04]  /*19390*/  STS.U8 [R0+UR4+0x640], R15 ;  /* 0x0006400f00007988 */ /* 0x000fe80008000004 */
[----:B------:R-:W-:Y:S04]  /*193a0*/  STS.U8 [R0+UR4+0x600], R14 ;  /* 0x0006000e00007988 */ /* 0x000fe80008000004 */
[----:B------:R-:W-:Y:S04]  /*193b0*/  STS.U8 [R0+UR4+0x800], R25 ;  /* 0x0008001900007988 */ /* 0x000fe80008000004 */
[----:B------:R-:W-:Y:S04]  /*193c0*/  STS.U8 [R0+UR4+0x840], R24 ;  /* 0x0008401800007988 */ /* 0x000fe80008000004 */
[----:B------:R0:W-:Y:S04]  /*193d0*/  STS.U8 [R0+UR4+0xa40], R23 ;  /* 0x000a401700007988 */ /* 0x0001e80008000004 */
[----:B------:R1:W-:Y:S04]  /*193e0*/  STS.U8 [R0+UR4+0xa00], R21 ;  /* 0x000a001500007988 */ /* 0x0003e80008000004 */
        /* <DEDUP_REMOVED lines=13> */
[----:B0-----:R-:W2:Y:S04]  /*194c0*/  LDL.LU R23, [R1+0x314] ;  /* 0x0003140001177983 */ /* 0x001ea80000300800 */
[----:B-1----:R-:W2:Y:S04]  /*194d0*/  LDL.LU R21, [R1+0x310] ;  /* 0x0003100001157983 */ /* 0x002ea80000300800 */
[----:B------:R-:W2:Y:S04]  /*194e0*/  LDL.LU R9, [R1+0x2dc] ;  /* 0x0002dc0001097983 */ /* 0x000ea80000300800 */
[----:B------:R-:W2:Y:S04]  /*194f0*/  LDL.LU R8, [R1+0x2d8] ;  /* 0x0002d80001087983 */ /* 0x000ea80000300800 */
[----:B------:R-:W2:Y:S04]  /*19500*/  LDL.LU R22, [R1+0x2ac] ;  /* 0x0002ac0001167983 */ /* 0x000ea80000300800 */
[----:B------:R-:W2:Y:S04]  /*19510*/  LDL.LU R26, [R1+0x2a8] ;  /* 0x0002a800011a7983 */ /* 0x000ea80000300800 */
[----:B-----5:R-:W-:Y:S04]  /*19520*/  STS.U8 [R0+UR4+0x1840], R2 ;  /* 0x0018400200007988 */ /* 0x020fe80008000004 */
[----:B----4-:R-:W-:Y:S04]  /*19530*/  STS.U8 [R0+UR4+0x1a40], R28 ;  /* 0x001a401c00007988 */ /* 0x010fe80008000004 */
[----:B---3--:R-:W-:Y:S04]  /*19540*/  STS.U8 [R0+UR4+0x1a00], R27 ;  /* 0x001a001b00007988 */ /* 0x008fe80008000004 */
[----:B--2---:R-:W-:Y:S04]  /*19550*/  STS.U8 [R0+UR4+0x1c00], R6 ;  /* 0x001c000600007988 */ /* 0x004fe80008000004 */
[----:B------:R-:W-:Y:S04]  /*19560*/  STS.U8 [R0+UR4+0x1c40], R7 ;  /* 0x001c400700007988 */ /* 0x000fe80008000004 */
[----:B------:R-:W-:Y:S04]  /*19570*/  STS.U8 [R0+UR4+0x1e40], R17 ;  /* 0x001e401100007988 */ /* 0x000fe80008000004 */
[----:B------:R0:W-:Y:S04]  /*19580*/  STS.U8 [R0+UR4+0x1e00], R19 ;  /* 0x001e001300007988 */ /* 0x0001e80008000004 */
[----:B0-----:R-:W2:Y:S04]  /*19590*/  LDL.LU R0, [R1+0x188] ;  /* 0x0001880001007983 */ /* 0x001ea80000300800 */
[----:B------:R-:W3:Y:S04]  /*195a0*/  LDL.LU R19, [R1+0x16c] ;  /* 0x00016c0001137983 */ /* 0x000ee80000300800 */
[----:B------:R-:W4:Y:S04]  /*195b0*/  LDL.LU R17, [R1+0x158] ;  /* 0x0001580001117983 */ /* 0x000f280000300800 */
[----:B------:R-:W5:Y:S01]  /*195c0*/  LDL.LU R27, [R1+0x154] ;  /* 0x00015400011b7983 */ /* 0x000f620000300800 */
[----:B------:R-:W0:Y:S03]  /*195d0*/  S2R R28, SR_TID.X ;  /* 0x00000000001c7919 */ /* 0x000e260000002100 */
[----:B------:R-:W5:Y:S04]  /*195e0*/  LDL.LU R15, [R1+0x12c] ;  /* 0x00012c00010f7983 */ /* 0x000f680000300800 */
[----:B------:R-:W5:Y:S04]  /*195f0*/  LDL.LU R14, [R1+0x128] ;  /* 0x00012800010e7983 */ /* 0x000f680000300800 */
[----:B------:R-:W3:Y:S04]  /*19600*/  LDL.LU R25, [R1+0x110] ;  /* 0x0001100001197983 */ /* 0x000ee80000300800 */
[----:B------:R-:W4:Y:S04]  /*19610*/  LDL.LU R24, [R1+0x10c] ;  /* 0x00010c0001187983 */ /* 0x000f280000300800 */
        /* <DEDUP_REMOVED lines=8> */
[----:B------:R-:W5:Y:S01]  /*196a0*/  LDL.LU R3, [R1+0x64] ;  /* 0x0000640001037983 */ /* 0x000f620000300800 */
[C---:B0-----:R-:W-:Y:S01]  /*196b0*/  LOP3.LUT R6, R28.reuse, 0x7, RZ, 0xc0, !PT ;  /* 0x000000071c067812 */ /* 0x041fe200078ec0ff */
[----:B------:R-:W-:-:S02]  /*196c0*/  IMAD.SHL.U32 R7, R28, 0x2, RZ ;  /* 0x000000021c077824 */ /* 0x000fc400078e00ff */
[----:B------:R-:W-:Y:S02]  /*196d0*/  IMAD.SHL.U32 R28, R28, 0x20, RZ ;  /* 0x000000201c1c7824 */ /* 0x000fe400078e00ff */
[----:B------:R-:W-:-:S03]  /*196e0*/  IMAD R6, R6, 0x90, RZ ;  /* 0x0000009006067824 */ /* 0x000fc600078e02ff */
[----:B------:R-:W-:Y:S02]  /*196f0*/  LOP3.LUT R28, R28, 0x400, RZ, 0xc0, !PT ;  /* 0x000004001c1c7812 */ /* 0x000fe400078ec0ff */
[----:B------:R-:W-:Y:S02]  /*19700*/  LOP3.LUT R6, R6, 0x30, R7, 0x78, !PT ;  /* 0x0000003006067812 */ /* 0x000fe400078e7807 */
[----:B------:R-:W5:Y:S02]  /*19710*/  LDL.LU R7, [R1+0x170] ;  /* 0x0001700001077983 */ /* 0x000f640000300800 */
[----:B------:R-:W-:Y:S02]  /*19720*/  LOP3.LUT R28, R6, R28, RZ, 0xfc, !PT ;  /* 0x0000001c061c7212 */ /* 0x000fe400078efcff */
[----:B------:R-:W5:Y:S01]  /*19730*/  LDL.LU R6, [R1+0x184] ;  /* 0x0001840001067983 */ /* 0x000f620000300800 */
[----:B------:R-:W0:Y:S02]  /*19740*/  S2R R2, SR_TID.X ;  /* 0x0000000000027919 */ /* 0x000e240000002100 */
[----:B0-----:R-:W-:-:S04]  /*19750*/  LOP3.LUT R2, R2, 0x3f, RZ, 0xc0, !PT ;  /* 0x0000003f02027812 */ /* 0x001fc800078ec0ff */
[----:B------:R-:W-:-:S05]  /*19760*/  LOP3.LUT R2, R2, 0x10, RZ, 0x3c, !PT ;  /* 0x0000001002027812 */ /* 0x000fca00078e3cff */
[----:B------:R0:W-:Y:S04]  /*19770*/  STS.U8 [R2+UR4+0x80], R23 ;  /* 0x0000801702007988 */ /* 0x0001e80008000004 */
[----:B------:R1:W-:Y:S04]  /*19780*/  STS.U8 [R2+UR4+0xc0], R21 ;  /* 0x0000c01502007988 */ /* 0x0003e80008000004 */
[----:B------:R1:W-:Y:S04]  /*19790*/  STS.U8 [R2+UR4+0x2c0], R9 ;  /* 0x0002c00902007988 */ /* 0x0003e80008000004 */
[----:B------:R1:W-:Y:S04]  /*197a0*/  STS.U8 [R2+UR4+0x280], R8 ;  /* 0x0002800802007988 */ /* 0x0003e80008000004 */
[----:B------:R1:W-:Y:S04]  /*197b0*/  STS.U8 [R2+UR4+0x480], R22 ;  /* 0x0004801602007988 */ /* 0x0003e80008000004 */
[----:B0-----:R-:W5:Y:S04]  /*197c0*/  LDL.LU R23, [R1+0x1674] ;  /* 0x0016740001177983 */ /* 0x001f680000300800 */
[----:B-1----:R-:W5:Y:S04]  /*197d0*/  LDL.LU R21, [R1+0x1670] ;  /* 0x0016700001157983 */ /* 0x002f680000300800 */
[----:B------:R0:W-:Y:S04]  /*197e0*/  STS.U8 [R2+UR4+0x4c0], R26 ;  /* 0x0004c01a02007988 */ /* 0x0001e80008000004 */
[----:B------:R-:W5:Y:S04]  /*197f0*/  LDL.LU R9, [R1+0x166c] ;  /* 0x00166c0001097983 */ /* 0x000f680000300800 */
[----:B------:R-:W5:Y:S04]  /*19800*/  LDL.LU R8, [R1+0x1668] ;  /* 0x0016680001087983 */ /* 0x000f680000300800 */
[----:B------:R-:W5:Y:S04]  /*19810*/  LDL.LU R22, [R1+0x1664] ;  /* 0x0016640001167983 */ /* 0x000f680000300800 */
[----:B0-----:R-:W5:Y:S04]  /*19820*/  LDL.LU R26, [R1+0x1660] ;  /* 0x00166000011a7983 */ /* 0x001f680000300800 */
[----:B--2---:R0:W-:Y:S04]  /*19830*/  STS.U8 [R2+UR4+0x6c0], R0 ;  /* 0x0006c00002007988 */ /* 0x0041e80008000004 */
[----:B0-----:R-:W2:Y:S04]  /*19840*/  LDL.LU R0, [R1+0x165c] ;  /* 0x00165c0001007983 */ /* 0x001ea80000300800 */
[----:B---3--:R0:W-:Y:S04]  /*19850*/  STS.U8 [R2+UR4+0xec0], R25 ;  /* 0x000ec01902007988 */ /* 0x0081e80008000004 */
[----:B----4-:R1:W-:Y:S04]  /*19860*/  STS.U8 [R2+UR4+0xe80], R24 ;  /* 0x000e801802007988 */ /* 0x0103e80008000004 */
[----:B-----5:R3:W-:Y:S04]  /*19870*/  STS.U8 [R2+UR4+0x12c0], R11 ;  /* 0x0012c00b02007988 */ /* 0x0207e80008000004 */
[----:B------:R4:W-:Y:S04]  /*19880*/  STS.U8 [R2+UR4+0x1280], R10 ;  /* 0x0012800a02007988 */ /* 0x0009e80008000004 */
[----:B------:R5:W-:Y:S04]  /*19890*/  STS.U8 [R2+UR4+0x16c0], R18 ;  /* 0x0016c01202007988 */ /* 0x000be80008000004 */
[----:B------:R5:W-:Y:S04]  /*198a0*/  STS.U8 [R2+UR4+0x1680], R20 ;  /* 0x0016801402007988 */ /* 0x000be80008000004 */
[----:B0-----:R-:W2:Y:S04]  /*198b0*/  LDL.LU R25, [R1+0x30c] ;  /* 0x00030c0001197983 */ /* 0x001ea80000300800 */
[----:B-1----:R-:W2:Y:S04]  /*198c0*/  LDL.LU R24, [R1+0x308] ;  /* 0x0003080001187983 */ /* 0x002ea80000300800 */
[----:B---3--:R-:W3:Y:S04]  /*198d0*/  LDL.LU R11, [R1+0x2d4] ;  /* 0x0002d400010b7983 */ /* 0x008ee80000300800 */
[----:B----4-:R-:W4:Y:S04]  /*198e0*/  LDL.LU R10, [R1+0x2d0] ;  /* 0x0002d000010a7983 */ /* 0x010f280000300800 */
[----:B-----5:R-:W5:Y:S04]  /*198f0*/  LDL.LU R18, [R1+0x2a4] ;  /* 0x0002a40001127983 */ /* 0x020f680000300800 */
[----:B------:R0:W-:Y:S04]  /*19900*/  STS.U8 [R2+UR4+0x1880], R3 ;  /* 0x0018800302007988 */ /* 0x0001e80008000004 */
[----:B------:R-:W5:Y:S04]  /*19910*/  LDL.LU R20, [R1+0x19c] ;  /* 0x00019c0001147983 */ /* 0x000f680000300800 */
[----:B0-----:R-:W5:Y:S04]  /*19920*/  LDL.LU R3, [R1+0x180] ;  /* 0x0001800001037983 */ /* 0x001f680000300800 */
[----:B------:R-:W-:Y:S04]  /*19930*/  STS.U8 [R2+UR4+0x8c0], R19 ;  /* 0x0008c01302007988 */ /* 0x000fe80008000004 */
[----:B------:R-:W-:Y:S04]  /*19940*/  STS.U8 [R2+UR4+0xac0], R17 ;  /* 0x000ac01102007988 */ /* 0x000fe80008000004 */
[----:B------:R-:W-:Y:S04]  /*19950*/  STS.U8 [R2+UR4+0xa80], R27 ;  /* 0x000a801b02007988 */ /* 0x000fe80008000004 */
[----:B------:R-:W-:Y:S04]  /*19960*/  STS.U8 [R2+UR4+0xc80], R15 ;  /* 0x000c800f02007988 */ /* 0x000fe80008000004 */
[----:B------:R-:W-:Y:S04]  /*19970*/  STS.U8 [R2+UR4+0xcc0], R14 ;  /* 0x000cc00e02007988 */ /* 0x000fe80008000004 */
[----:B------:R-:W-:Y:S04]  /*19980*/  STS.U8 [R2+UR4+0x1080], R13 ;  /* 0x0010800d02007988 */ /* 0x000fe80008000004 */
[----:B------:R-:W-:Y:S04]  /*19990*/  STS.U8 [R2+UR4+0x880], R7 ;  /* 0x0008800702007988 */ /* 0x000fe80008000004 */
[----:B------:R0:W-:Y:S04]  /*199a0*/  STS.U8 [R2+UR4+0x680], R6 ;  /* 0x0006800602007988 */ /* 0x0001e80008000004 */
[----:B------:R1:W-:Y:S04]  /*199b0*/  STS.U8 [R2+UR4+0x10c0], R12 ;  /* 0x0010c00c02007988 */ /* 0x0003e80008000004 */
[----:B------:R1:W-:Y:S04]  /*199c0*/  STS.U8 [R2+UR4+0x1480], R5 ;  /* 0x0014800502007988 */ /* 0x0003e80008000004 */
        /* <DEDUP_REMOVED lines=8> */
[----:B-1----:R-:W5:Y:S04]  /*19a50*/  LDL.LU R12, [R1+0x7c] ;  /* 0x00007c00010c7983 */ /* 0x002f680000300800 */
        /* <DEDUP_REMOVED lines=8> */
[----:B------:R0:W-:Y:S04]  /*19ae0*/  STS.U8 [R2+UR4+0x1ac0], R26 ;  /* 0x001ac01a02007988 */ /* 0x0001e80008000004 */
[----:B0-----:R-:W5:Y:S04]  /*19af0*/  LDL.LU R26, [R1+0x120] ;  /* 0x00012000011a7983 */ /* 0x001f680000300800 */
[----:B------:R-:W5:Y:S04]  /*19b00*/  LDL.LU R22, [R1+0x124] ;  /* 0x0001240001167983 */ /* 0x000f680000300800 */
[----:B------:R-:W5:Y:S04]  /*19b10*/  LDL.LU R8, [R1+0x144] ;  /* 0x0001440001087983 */ /* 0x000f680000300800 */
[----:B------:R-:W5:Y:S04]  /*19b20*/  LDL.LU R9, [R1+0x14c] ;  /* 0x00014c0001097983 */ /* 0x000f680000300800 */
[----:B------:R-:W5:Y:S04]  /*19b30*/  LDL.LU R21, [R1+0x164] ;  /* 0x0001640001157983 */ /* 0x000f680000300800 */
[----:B------:R-:W5:Y:S04]  /*19b40*/  LDL.LU R23, [R1+0x17c] ;  /* 0x00017c0001177983 */ /* 0x000f680000300800 */
[----:B--2---:R0:W-:Y:S02]  /*19b50*/  STS.U8 [R2+UR4+0x18c0], R0 ;  /* 0x0018c00002007988 */ /* 0x0041e40008000004 */
[----:B0-----:R-:W0:Y:S02]  /*19b60*/  S2R R0, SR_TID.X ;  /* 0x0000000000007919 */ /* 0x001e240000002100 */
[----:B------:R-:W2:Y:S01]  /*19b70*/  LDL.LU R2, [R1+0x168] ;  /* 0x0001680001027983 */ /* 0x000ea20000300800 */
[----:B0-----:R-:W-:-:S04]  /*19b80*/  LOP3.LUT R0, R0, 0x3f, RZ, 0xc0, !PT ;  /* 0x0000003f00007812 */ /* 0x001fc800078ec0ff */
[----:B------:R-:W-:-:S05]  /*19b90*/  LOP3.LUT R0, R0, 0x20, RZ, 0x3c, !PT ;  /* 0x0000002000007812 */ /* 0x000fca00078e3cff */
[----:B------:R0:W-:Y:S04]  /*19ba0*/  STS.U8 [R0+UR4+0x100], R25 ;  /* 0x0001001900007988 */ /* 0x0001e80008000004 */
[----:B------:R1:W-:Y:S04]  /*19bb0*/  STS.U8 [R0+UR4+0x140], R24 ;  /* 0x0001401800007988 */ /* 0x0003e80008000004 */
[----:B---3--:R3:W-:Y:S04]  /*19bc0*/  STS.U8 [R0+UR4+0x340], R11 ;  /* 0x0003400b00007988 */ /* 0x0087e80008000004 */
[----:B----4-:R4:W-:Y:S04]  /*19bd0*/  STS.U8 [R0+UR4+0x300], R10 ;  /* 0x0003000a00007988 */ /* 0x0109e80008000004 */
[----:B-----5:R5:W-:Y:S04]  /*19be0*/  STS.U8 [R0+UR4+0x500], R18 ;  /* 0x0005001200007988 */ /* 0x020be80008000004 */
[----:B------:R5:W-:Y:S04]  /*19bf0*/  STS.U8 [R0+UR4+0x540], R20 ;  /* 0x0005401400007988 */ /* 0x000be80008000004 */
[----:B0-----:R-:W2:Y:S04]  /*19c00*/  LDL.LU R25, [R1+0x1658] ;  /* 0x0016580001197983 */ /* 0x001ea80000300800 */
[----:B-1----:R-:W2:Y:S04]  /*19c10*/  LDL.LU R24, [R1+0x1654] ;  /* 0x0016540001187983 */ /* 0x002ea80000300800 */
[----:B---3--:R-:W3:Y:S04]  /*19c20*/  LDL.LU R11, [R1+0x1650] ;  /* 0x00165000010b7983 */ /* 0x008ee80000300800 */
[----:B----4-:R-:W4:Y:S04]  /*19c30*/  LDL.LU R10, [R1+0x164c] ;  /* 0x00164c00010a7983 */ /* 0x010f280000300800 */
[----:B-----5:R-:W5:Y:S04]  /*19c40*/  LDL.LU R18, [R1+0x1648] ;  /* 0x0016480001127983 */ /* 0x020f680000300800 */
[----:B------:R-:W3:Y:S04]  /*19c50*/  LDL.LU R20, [R1+0x1644] ;  /* 0x0016440001147983 */ /* 0x000ee80000300800 */
[----:B------:R0:W-:Y:S04]  /*19c60*/  STS.U8 [R0+UR4+0x740], R3 ;  /* 0x0007400300007988 */ /* 0x0001e80008000004 */
[----:B0-----:R-:W4:Y:S04]  /*19c70*/  LDL.LU R3, [R1+0x1640] ;  /* 0x0016400001037983 */ /* 0x001f280000300800 */
[----:B------:R0:W-:Y:S04]  /*19c80*/  STS.U8 [R0+UR4+0x1540], R13 ;  /* 0x0015400d00007988 */ /* 0x0001e80008000004 */
[----:B------:R1:W-:Y:S04]  /*19c90*/  STS.U8 [R0+UR4+0x1740], R12 ;  /* 0x0017400c00007988 */ /* 0x0003e80008000004 */
[----:B------:R1:W-:Y:S04]  /*19ca0*/  STS.U8 [R0+UR4+0x1700], R5 ;  /* 0x0017000500007988 */ /* 0x0003e80008000004 */
[----:B------:R1:W-:Y:S04]  /*19cb0*/  STS.U8 [R0+UR4+0x1900], R16 ;  /* 0x0019001000007988 */ /* 0x0003e80008000004 */
[----:B------:R1:W-:Y:S04]  /*19cc0*/  STS.U8 [R0+UR4+0x1340], R27 ;  /* 0x0013401b00007988 */ /* 0x0003e80008000004 */
[----:B0-----:R-:W5:Y:S04]  /*19cd0*/  LDL.LU R13, [R1+0x304] ;  /* 0x00030400010d7983 */ /* 0x001f680000300800 */
[----:B-1----:R-:W5:Y:S04]  /*19ce0*/  LDL.LU R12, [R1+0x300] ;  /* 0x00030000010c7983 */ /* 0x002f680000300800 */
[----:B------:R-:W5:Y:S04]  /*19cf0*/  LDL.LU R5, [R1+0x2cc] ;  /* 0x0002cc0001057983 */ /* 0x000f680000300800 */
[----:B------:R-:W5:Y:S04]  /*19d00*/  LDL.LU R16, [R1+0x2c8] ;  /* 0x0002c80001107983 */ /* 0x000f680000300800 */
[----:B------:R-:W5:Y:S04]  /*19d10*/  LDL.LU R27, [R1+0x198] ;  /* 0x00019800011b7983 */ /* 0x000f680000300800 */
[----:B------:R-:W-:Y:S04]  /*19d20*/  STS.U8 [R0+UR4+0xf00], R7 ;  /* 0x000f000700007988 */ /* 0x000fe80008000004 */
        /* <DEDUP_REMOVED lines=8> */
[----:B------:R-:W-:Y:S04]  /*19db0*/  STS.U8 [R0+UR4+0xb40], R9 ;  /* 0x000b400900007988 */ /* 0x000fe80008000004 */
[----:B------:R-:W-:Y:S04]  /*19dc0*/  STS.U8 [R0+UR4+0xb00], R8 ;  /* 0x000b000800007988 */ /* 0x000fe80008000004 */
[----:B------:R-:W-:Y:S04]  /*19dd0*/  STS.U8 [R0+UR4+0xd40], R26 ;  /* 0x000d401a00007988 */ /* 0x000fe80008000004 */
[----:B0-----:R-:W5:Y:S04]  /*19de0*/  LDL.LU R23, [R1+0x11c] ;  /* 0x00011c0001177983 */ /* 0x001f680000300800 */
[----:B--2---:R0:W-:Y:S04]  /*19df0*/  STS.U8 [R0+UR4+0x900], R2 ;  /* 0x0009000200007988 */ /* 0x0041e80008000004 */
[----:B0-----:R-:W2:Y:S04]  /*19e00*/  LDL.LU R2, [R1+0x114] ;  /* 0x0001140001027983 */ /* 0x001ea80000300800 */
[----:B------:R-:W2:Y:S04]  /*19e10*/  LDL.LU R21, [R1+0x100] ;  /* 0x0001000001157983 */ /* 0x000ea80000300800 */
        /* <DEDUP_REMOVED lines=10> */
[----:B----4-:R0:W-:Y:S02]  /*19ec0*/  STS.U8 [R0+UR4+0x1940], R3 ;  /* 0x0019400300007988 */ /* 0x0101e40008000004 */
[----:B0-----:R-:W0:Y:S02]  /*19ed0*/  S2R R3, SR_TID.X ;  /* 0x0000000000037919 */ /* 0x001e240000002100 */
[----:B---3--:R1:W-:Y:S04]  /*19ee0*/  STS.U8 [R0+UR4+0x1b40], R20 ;  /* 0x001b401400007988 */ /* 0x0083e80008000004 */
[----:B-----5:R3:W-:Y:S04]  /*19ef0*/  STS.U8 [R0+UR4+0x1b00], R18 ;  /* 0x001b001200007988 */ /* 0x0207e80008000004 */
[----:B------:R4:W-:Y:S04]  /*19f00*/  STS.U8 [R0+UR4+0x1d00], R10 ;  /* 0x001d000a00007988 */ /* 0x0009e80008000004 */
[----:B------:R5:W-:Y:S04]  /*19f10*/  STS.U8 [R0+UR4+0x1d40], R11 ;  /* 0x001d400b00007988 */ /* 0x000be80008000004 */
[----:B------:R0:W-:Y:S04]  /*19f20*/  STS.U8 [R0+UR4+0x1f40], R24 ;  /* 0x001f401800007988 */ /* 0x0001e80008000004 */
[----:B------:R0:W-:Y:S04]  /*19f30*/  STS.U8 [R0+UR4+0x1f00], R25 ;  /* 0x001f001900007988 */ /* 0x0001e80008000004 */
[----:B-1----:R-:W2:Y:S04]  /*19f40*/  LDL.LU R20, [R1+0x130] ;  /* 0x0001300001147983 */ /* 0x002ea80000300800 */
[----:B---3--:R-:W3:Y:S04]  /*19f50*/  LDL.LU R18, [R1+0x13c] ;  /* 0x00013c0001127983 */ /* 0x008ee80000300800 */
[----:B----4-:R-:W4:Y:S04]  /*19f60*/  LDL.LU R10, [R1+0x15c] ;  /* 0x00015c00010a7983 */ /* 0x010f280000300800 */
[----:B-----5:R-:W5:Y:S04]  /*19f70*/  LDL.LU R11, [R1+0x160] ;  /* 0x00016000010b7983 */ /* 0x020f680000300800 */
[----:B0-----:R-:W4:Y:S04]  /*19f80*/  LDL.LU R24, [R1+0x174] ;  /* 0x0001740001187983 */ /* 0x001f280000300800 */
[----:B------:R-:W5:Y:S04]  /*19f90*/  LDL.LU R25, [R1+0x194] ;  /* 0x0001940001197983 */ /* 0x000f680000300800 */
[----:B------:R-:W4:Y:S01]  /*19fa0*/  LDL.LU R0, [R1+0x178] ;  /* 0x0001780001007983 */ /* 0x000f220000300800 */
[----:B------:R-:W-:-:S04]  /*19fb0*/  LOP3.LUT R3, R3, 0x3f, RZ, 0xc0, !PT ;  /* 0x0000003f03037812 */ /* 0x000fc800078ec0ff */
[----:B------:R-:W-:-:S05]  /*19fc0*/  LOP3.LUT R3, R3, 0x30, RZ, 0x3c, !PT ;  /* 0x0000003003037812 */ /* 0x000fca00078e3cff */
[----:B------:R0:W-:Y:S04]  /*19fd0*/  STS.U8 [R3+UR4+0x180], R13 ;  /* 0x0001800d03007988 */ /* 0x0001e80008000004 */
[----:B------:R1:W-:Y:S04]  /*19fe0*/  STS.U8 [R3+UR4+0x1c0], R12 ;  /* 0x0001c00c03007988 */ /* 0x0003e80008000004 */
[----:B------:R1:W-:Y:S04]  /*19ff0*/  STS.U8 [R3+UR4+0x3c0], R5 ;  /* 0x0003c00503007988 */ /* 0x0003e80008000004 */
[----:B------:R1:W-:Y:S04]  /*1a000*/  STS.U8 [R3+UR4+0x380], R16 ;  /* 0x0003801003007988 */ /* 0x0003e80008000004 */
[----:B------:R1:W-:Y:S04]  /*1a010*/  STS.U8 [R3+UR4+0x580], R27 ;  /* 0x0005801b03007988 */ /* 0x0003e80008000004 */
[----:B0-----:R-:W4:Y:S04]  /*1a020*/  LDL.LU R13, [R1+0x163c] ;  /* 0x00163c00010d7983 */ /* 0x001f280000300800 */
[----:B-1----:R-:W4:Y:S04]  /*1a030*/  LDL.LU R12, [R1+0x1638] ;  /* 0x00163800010c7983 */ /* 0x002f280000300800 */
[----:B------:R-:W4:Y:S04]  /*1a040*/  LDL.LU R5, [R1+0x1634] ;  /* 0x0016340001057983 */ /* 0x000f280000300800 */
[----:B------:R-:W4:Y:S04]  /*1a050*/  LDL.LU R16, [R1+0x1630] ;  /* 0x0016300001107983 */ /* 0x000f280000300800 */
[----:B------:R-:W4:Y:S04]  /*1a060*/  LDL.LU R27, [R1] ;  /* 0x00000000011b7983 */ /* 0x000f280000300800 */
[----:B--2---:R0:W-:Y:S04]  /*1a070*/  STS.U8 [R3+UR4+0x1180], R22 ;  /* 0x0011801603007988 */ /* 0x0041e80008000004 */
[----:B------:R1:W-:Y:S04]  /*1a080*/  STS.U8 [R3+UR4+0x11c0], R7 ;  /* 0x0011c00703007988 */ /* 0x0003e80008000004 */
[----:B------:R-:W-:Y:S04]  /*1a090*/  STS.U8 [R3+UR4+0xdc0], R2 ;  /* 0x000dc00203007988 */ /* 0x000fe80008000004 */
[----:B------:R-:W-:Y:S04]  /*1a0a0*/  STS.U8 [R3+UR4+0x1580], R6 ;  /* 0x0015800603007988 */ /* 0x000fe80008000004 */
[----:B------:R-:W-:Y:S04]  /*1a0b0*/  STS.U8 [R3+UR4+0x15c0], R19 ;  /* 0x0015c01303007988 */ /* 0x000fe80008000004 */
[----:B0-----:R-:W2:Y:S04]  /*1a0c0*/  LDL.LU R22, [R1+0x320] ;  /* 0x0003200001167983 */ /* 0x001ea80000300800 */
[----:B-1----:R-:W2:Y:S04]  /*1a0d0*/  LDL.LU R7, [R1+0x328] ;  /* 0x0003280001077983 */ /* 0x002ea80000300800 */
[----:B------:R-:W-:Y:S04]  /*1a0e0*/  STS.U8 [R3+UR4+0x1780], R15 ;  /* 0x0017800f03007988 */ /* 0x000fe80008000004 */
[----:B------:R-:W-:Y:S04]  /*1a0f0*/  STS.U8 [R3+UR4+0x1980], R14 ;  /* 0x0019800e03007988 */ /* 0x000fe80008000004 */
[----:B------:R-:W-:Y:S04]  /*1a100*/  STS.U8 [R3+UR4+0x17c0], R17 ;  /* 0x0017c01103007988 */ /* 0x000fe80008000004 */
[----:B------:R-:W-:Y:S04]  /*1a110*/  STS.U8 [R3+UR4+0x1380], R26 ;  /* 0x0013801a03007988 */ /* 0x000fe80008000004 */
[----:B---3--:R-:W-:Y:S04]  /*1a120*/  STS.U8 [R3+UR4+0xbc0], R18 ;  /* 0x000bc01203007988 */ /* 0x008fe80008000004 */
[----:B-----5:R-:W-:Y:S04]  /*1a130*/  STS.U8 [R3+UR4+0x5c0], R25 ;  /* 0x0005c01903007988 */ /* 0x020fe80008000004 */
[----:B----4-:R0:W-:Y:S04]  /*1a140*/  STS.U8 [R3+UR4+0x7c0], R0 ;  /* 0x0007c00003007988 */ /* 0x0101e80008000004 */
[----:B------:R1:W-:Y:S04]  /*1a150*/  STS.U8 [R3+UR4+0x780], R24 ;  /* 0x0007801803007988 */ /* 0x0003e80008000004 */
[----:B0-----:R-:W3:Y:S04]  /*1a160*/  LDL.LU R0, [R1+0x50] ;  /* 0x0000500001007983 */ /* 0x001ee80000300800 */
        /* <DEDUP_REMOVED lines=8> */
[----:B------:R0:W-:Y:S04]  /*1a1f0*/  STS.U8 [R3+UR4+0x980], R11 ;  /* 0x0009800b03007988 */ /* 0x0001e80008000004 */
[----:B-1----:R-:W4:Y:S04]  /*1a200*/  LDL.LU R24, [R1+0x8c] ;  /* 0x00008c0001187983 */ /* 0x002f280000300800 */
[----:B0-----:R-:W5:Y:S04]  /*1a210*/  LDL.LU R11, [R1+0x84] ;  /* 0x00008400010b7983 */ /* 0x001f680000300800 */
[----:B------:R-:W3:Y:S04]  /*1a220*/  LDL.LU R26, [R1+0x9c] ;  /* 0x00009c00011a7983 */ /* 0x000ee80000300800 */
[----:B------:R0:W-:Y:S04]  /*1a230*/  STS.U8 [R3+UR4+0x19c0], R27 ;  /* 0x0019c01b03007988 */ /* 0x0001e80008000004 */
[----:B0-----:R-:W3:Y:S04]  /*1a240*/  LDL.LU R27, [R1+0x98] ;  /* 0x00009800011b7983 */ /* 0x001ee80000300800 */
[----:B------:R0:W-:Y:S04]  /*1a250*/  STS.U8 [R3+UR4+0x1bc0], R16 ;  /* 0x001bc01003007988 */ /* 0x0001e80008000004 */
[----:B------:R1:W-:Y:S04]  /*1a260*/  STS.U8 [R3+UR4+0x1b80], R5 ;  /* 0x001b800503007988 */ /* 0x0003e80008000004 */
        /* <DEDUP_REMOVED lines=8> */
[----:B--2---:R-:W-:Y:S04]  /*1a2f0*/  STS.U8 [R3+UR4+0x1fc0], R22 ;  /* 0x001fc01603007988 */ /* 0x004fe80008000004 */
[----:B------:R-:W-:Y:S01]  /*1a300*/  STS.U8 [R3+UR4+0x1f80], R7 ;  /* 0x001f800703007988 */ /* 0x000fe20008000004 */
[----:B------:R-:W-:Y:S06]  /*1a310*/  BAR.SYNC.DEFER_BLOCKING 0x0 ;  /* 0x0000000000007b1d */ /* 0x000fec0000010000 */
[----:B---3--:R-:W-:Y:S04]  /*1a320*/  STL.64 [R1+0x1628], R26 ;  /* 0x0016281a01007387 */ /* 0x008fe80000100a00 */
[----:B----4-:R-:W-:Y:S04]  /*1a330*/  STL.64 [R1+0x1620], R24 ;  /* 0x0016201801007387 */ /* 0x010fe80000100a00 */
[----:B0-----:R-:W2:Y:S04]  /*1a340*/  LDL.LU R16, [R1+0x48] ;  /* 0x0000480001107983 */ /* 0x001ea80000300800 */
[----:B-1----:R-:W3:Y:S04]  /*1a350*/  LDL.LU R5, [R1+0x54] ;  /* 0x0000540001057983 */ /* 0x002ee80000300800 */
[----:B------:R-:W0:Y:S04]  /*1a360*/  LDSM.16.M88.4 R24, [R28+UR4] ;  /* 0x000000041c18783b */ /* 0x000e280008000200 */
[----:B0-----:R-:W-:Y:S01]  /*1a370*/  STL.64 [R1+0x160], R24 ;  /* 0x0001601801007387 */ /* 0x001fe20000100a00 */
[----:B------:R-:W-:-:S03]  /*1a380*/  IMAD.MOV.U32 R20, RZ, RZ, R24 ;  /* 0x000000ffff147224 */ /* 0x000fc600078e0018 */
[----:B------:R-:W-:Y:S01]  /*1a390*/  STL.64 [R1+0x168], R26 ;  /* 0x0001681a01007387 */ /* 0x000fe20000100a00 */
[----:B------:R-:W-:-:S03]  /*1a3a0*/  IMAD.MOV.U32 R21, RZ, RZ, R25 ;  /* 0x000000ffff157224 */ /* 0x000fc600078e0019 */
[----:B------:R-:W0:Y:S04]  /*1a3b0*/  LDSM.16.M88.4 R24, [R28+UR4+0x800] ;  /* 0x000800041c18783b */ /* 0x000e280008000200 */
        /* <DEDUP_REMOVED lines=10> */
[----:B0-----:R-:W-:Y:S04]  /*1a460*/  STL.64 [R1+0x190], R24 ;  /* 0x0001901801007387 */ /* 0x001fe80000100a00 */
[----:B------:R0:W-:Y:S01]  /*1a470*/  STL.64 [R1+0x198], R26 ;  /* 0x0001981a01007387 */ /* 0x0001e20000100a00 */
[----:B------:R-:W-:Y:S02]  /*1a480*/  IMAD.MOV.U32 R22, RZ, RZ, R25 ;  /* 0x000000ffff167224 */ /* 0x000fe400078e0019 */
[----:B------:R-:W-:Y:S01]  /*1a490*/  IMAD.MOV.U32 R8, RZ, RZ, R24 ;  /* 0x000000ffff087224 */ /* 0x000fe200078e0018 */
[----:B0-----:R-:W4:Y:S04]  /*1a4a0*/  LDL.LU.64 R26, [R1+0x1628] ;  /* 0x00162800011a7983 */ /* 0x001f280000300a00 */
[----:B------:R-:W2:Y:S04]  /*1a4b0*/  LDL.LU.64 R24, [R1+0x1620] ;  /* 0x0016200001187983 */ /* 0x000ea80000300a00 */
[----:B------:R0:W-:Y:S04]  /*1a4c0*/  STL [R1+0x13a0], R28 ;  /* 0x0013a01c01007387 */ /* 0x0001e80000100800 */
[----:B------:R-:W4:Y:S01]  /*1a4d0*/  LDL.LU.64 R12, [R1+0x290] ;  /* 0x00029000010c7983 */ /* 0x000f220000300a00 */
[----:B---3--:R-:W-:-:S02]  /*1a4e0*/  IMAD R0, R0, 0x100, R5 ;  /* 0x0000010000007824 */ /* 0x008fc400078e0205 */
[----:B-----5:R-:W-:Y:S02]  /*1a4f0*/  IMAD R5, R2, 0x100, R18 ;  /* 0x0000010002057824 */ /* 0x020fe400078e0212 */
[----:B------:R-:W-:Y:S02]  /*1a500*/  IMAD R2, R14, 0x100, R15 ;  /* 0x000001000e027824 */ /* 0x000fe400078e020f */
[----:B------:R-:W4:Y:S01]  /*1a510*/  LDL.LU.64 R14, [R1+0x298] ;  /* 0x00029800010e7983 */ /* 0x000f220000300a00 */
[----:B------:R-:W-:Y:S01]  /*1a520*/  F2FP.F16.E4M3.UNPACK_B R18, R5 ;  /* 0x00000005ff12723e */ /* 0x000fe200020006ff */
[----:B------:R-:W-:Y:S02]  /*1a530*/  IMAD.MOV.U32 R5, RZ, RZ, R23 ;  /* 0x000000ffff057224 */ /* 0x000fe400078e0017 */
[----:B------:R-:W3:Y:S01]  /*1a540*/  LDL.LU R23, [R1+0x134] ;  /* 0x0001340001177983 */ /* 0x000ee20000300800 */
[----:B------:R-:W-:Y:S02]  /*1a550*/  IMAD R6, R19, 0x100, R6 ;  /* 0x0000010013067824 */ /* 0x000fe400078e0206 */
[----:B------:R-:W-:Y:S01]  /*1a560*/  IMAD R4, R4, 0x100, R17 ;  /* 0x0000010004047824 */ /* 0x000fe200078e0211 */
[----:B------:R-:W-:-:S02]  /*1a570*/  F2FP.F16.E4M3.UNPACK_B R20, R20 ;  /* 0x00000014ff14723e */ /* 0x000fc400020006ff */
[----:B------:R-:W-:Y:S02]  /*1a580*/  F2FP.F16.E4M3.UNPACK_B R21, R21 ;  /* 0x00000015ff15723e */ /* 0x000fe400020006ff */
[----:B------:R-:W-:Y:S01]  /*1a590*/  F2FP.F16.E4M3.UNPACK_B R19, R6 ;  /* 0x00000006ff13723e */ /* 0x000fe200020006ff */
[----:B0-----:R-:W-:Y:S02]  /*1a5a0*/  IMAD.MOV.U32 R28, RZ, RZ, R22 ;  /* 0x000000ffff1c7224 */ /* 0x001fe400078e0016 */
[----:B--2---:R-:W-:Y:S01]  /*1a5b0*/  IMAD R3, R25, 0x100, R16 ;  /* 0x0000010019037824 */ /* 0x004fe200078e0210 */
[----:B------:R-:W-:-:S04]  /*1a5c0*/  F2FP.F16.E4M3.UNPACK_B R16, R0 ;  /* 0x00000000ff10723e */ /* 0x000fc800020006ff */
[----:B------:R-:W-:-:S07]  /*1a5d0*/  F2FP.F16.E4M3.UNPACK_B R17, R3 ;  /* 0x00000003ff11723e */ /* 0x000fce00020006ff */
[----:B----4-:R-:W-:Y:S01]  /*1a5e0*/  HMMA.16816.F32 R12, R16, R20, R12 ;  /* 0x00000014100c723c */ /* 0x010fe2000000180c */
[----:B---3--:R-:W-:Y:S05]  /*1a5f0*/  STL [R1+0x1608], R23 ;  /* 0x0016081701007387 */ /* 0x008fea0000100800 */
[----:B------:R0:W-:Y:S04]  /*1a600*/  STL.64 [R1+0x1600], R20 ;  /* 0x0016001401007387 */ /* 0x0001e80000100a00 */
[----:B0-----:R-:W2:Y:S04]  /*1a610*/  LDL.LU.64 R20, [R1+0x220] ;  /* 0x0002200001147983 */ /* 0x001ea80000300a00 */
[----:B------:R-:W3:Y:S01]  /*1a620*/  LDL.LU.64 R22, [R1+0x228] ;  /* 0x0002280001167983 */ /* 0x000ee20000300a00 */
[----:B------:R-:W-:-:S02]  /*1a630*/  IMAD R0, R11, 0x100, R24 ;  /* 0x000001000b007824 */ /* 0x000fc400078e0218 */
[----:B------:R-:W-:Y:S01]  /*1a640*/  IMAD R11, R27, 0x100, R26 ;  /* 0x000001001b0b7824 */ /* 0x000fe200078e021a */
[----:B------:R-:W-:Y:S02]  /*1a650*/  F2FP.F16.E4M3.UNPACK_B R6, R10 ;  /* 0x0000000aff06723e */ /* 0x000fe400020006ff */
[----:B------:R-:W-:Y:S01]  /*1a660*/  F2FP.F16.E4M3.UNPACK_B R7, R7 ;  /* 0x00000007ff07723e */ /* 0x000fe200020006ff */
[----:B---3--:R-:W-:Y:S04]  /*1a670*/  STL.64 [R1+0x1618], R22 ;  /* 0x0016181601007387 */ /* 0x008fe80000100a00 */
[----:B--2---:R0:W-:Y:S04]  /*1a680*/  STL.64 [R1+0x1610], R20 ;  /* 0x0016101401007387 */ /* 0x0041e80000100a00 */
[----:B0-----:R-:W2:Y:S04]  /*1a690*/  LDL.LU.64 R20, [R1+0x250] ;  /* 0x0002500001147983 */ /* 0x001ea80000300a00 */
[----:B------:R-:W2:Y:S04]  /*1a6a0*/  LDL.LU.64 R22, [R1+0x258] ;  /* 0x0002580001167983 */ /* 0x000ea80000300a00 */
[----:B------:R-:W3:Y:S04]  /*1a6b0*/  LDL.LU R25, [R1+0x148] ;  /* 0x0001480001197983 */ /* 0x000ee80000300800 */
[----:B------:R-:W3:Y:S04]  /*1a6c0*/  LDL.LU R24, [R1+0x140] ;  /* 0x0001400001187983 */ /* 0x000ee80000300800 */
[----:B------:R-:W4:Y:S04]  /*1a6d0*/  LDL.LU R26, [R1+0x2a0] ;  /* 0x0002a000011a7983 */ /* 0x000f280000300800 */
[----:B------:R-:W4:Y:S01]  /*1a6e0*/  LDL.LU R27, [R1+0x150] ;  /* 0x00015000011b7983 */ /* 0x000f220000300800 */
[----:B------:R-:W-:Y:S01]  /*1a6f0*/  F2FP.F16.E4M3.UNPACK_B R10, R0 ;  /* 0x00000000ff0a723e */ /* 0x000fe200020006ff */
[----:B--2---:R-:W-:Y:S02]  /*1a700*/  HMMA.16816.F32 R20, R16, R6, R20 ;  /* 0x000000061014723c */ /* 0x004fe40000001814 */
[----:B----4-:R-:W-:Y:S04]  /*1a710*/  STL.64 [R1+0x15e8], R26 ;  /* 0x0015e81a01007387 */ /* 0x010fe80000100a00 */
[----:B---3--:R0:W-:Y:S04]  /*1a720*/  STL.64 [R1+0x15e0], R24 ;  /* 0x0015e01801007387 */ /* 0x0081e80000100a00 */
[----:B0-----:R-:W2:Y:S04]  /*1a730*/  LDL.LU.64 R24, [R1+0x1f0] ;  /* 0x0001f00001187983 */ /* 0x001ea80000300a00 */
[----:B------:R-:W2:Y:S04]  /*1a740*/  LDL.LU.64 R26, [R1+0x1f8] ;  /* 0x0001f800011a7983 */ /* 0x000ea80000300a00 */
[----:B------:R-:W-:Y:S04]  /*1a750*/  STL.64 [R1+0x1570], R14 ;  /* 0x0015700e01007387 */ /* 0x000fe80000100a00 */
[----:B------:R0:W-:Y:S04]  /*1a760*/  STL.64 [R1+0x1568], R12 ;  /* 0x0015680c01007387 */ /* 0x0001e80000100a00 */
[----:B0-----:R-:W3:Y:S04]  /*1a770*/  LDL.LU.64 R12, [R1+0x1e0] ;  /* 0x0001e000010c7983 */ /* 0x001ee80000300a00 */
[----:B------:R-:W3:Y:S04]  /*1a780*/  LDL.LU.64 R14, [R1+0x1e8] ;  /* 0x0001e800010e7983 */ /* 0x000ee80000300a00 */
[----:B------:R-:W4:Y:S04]  /*1a790*/  LDL.LU R0, [R1+0x118] ;  /* 0x0001180001007983 */ /* 0x000f280000300800 */
[----:B------:R-:W-:Y:S04]  /*1a7a0*/  STL.64 [R1+0x60], R20 ;  /* 0x0000601401007387 */ /* 0x000fe80000100a00 */
[----:B------:R0:W-:Y:S04]  /*1a7b0*/  STL.64 [R1+0x68], R22 ;  /* 0x0000681601007387 */ /* 0x0001e80000100a00 */
[----:B0-----:R-:W5:Y:S04]  /*1a7c0*/  LDL.LU.64 R22, [R1+0x1618] ;  /* 0x0016180001167983 */ /* 0x001f680000300a00 */
[----:B------:R-:W5:Y:S01]  /*1a7d0*/  LDL.LU.64 R20, [R1+0x1610] ;  /* 0x0016100001147983 */ /* 0x000f620000300a00 */
[----:B------:R-:W-:Y:S01]  /*1a7e0*/  IMAD.MOV.U32 R3, RZ, RZ, R8 ;  /* 0x000000ffff037224 */ /* 0x000fe200078e0008 */
[----:B------:R-:W-:Y:S01]  /*1a7f0*/  F2FP.F16.E4M3.UNPACK_B R8, R2 ;  /* 0x00000002ff08723e */ /* 0x000fe200020006ff */
[----:B------:R-:W-:Y:S01]  /*1a800*/  IMAD.MOV.U32 R2, RZ, RZ, R9 ;  /* 0x000000ffff027224 */ /* 0x000fe200078e0009 */
[----:B------:R-:W-:-:S02]  /*1a810*/  F2FP.F16.E4M3.UNPACK_B R9, R4 ;  /* 0x00000004ff09723e */ /* 0x000fc400020006ff */
[----:B------:R-:W-:Y:S02]  /*1a820*/  F2FP.F16.E4M3.UNPACK_B R5, R5 ;  /* 0x00000005ff05723e */ /* 0x000fe400020006ff */
[----:B------:R-:W-:-:S07]  /*1a830*/  F2FP.F16.E4M3.UNPACK_B R4, R2 ;  /* 0x00000002ff04723e */ /* 0x000fce00020006ff */
[----:B-----5:R-:W-:-:S15]  /*1a840*/  HMMA.16816.F32 R20, R16, R4, R20 ;  /* 0x000000041014723c */ /* 0x020fde0000001814 */
[----:B------:R-:W-:-:S08]  /*1a850*/  NOP ;  /* 0x0000000000007918 */ /* 0x000fd00000000000 */
[----:B------:R-:W-:Y:S04]  /*1a860*/  STL.64 [R1+0x50], R20 ;  /* 0x0000501401007387 */ /* 0x000fe80000100a00 */
[----:B------:R0:W-:Y:S04]  /*1a870*/  STL.64 [R1+0x58], R22 ;  /* 0x0000581601007387 */ /* 0x0001e80000100a00 */
[----:B0-----:R-:W5:Y:S04]  /*1a880*/  LDL.LU R23, [R1+0x1608] ;  /* 0x0016080001177983 */ /* 0x001f680000300800 */
[----:B------:R-:W3:Y:S01]  /*1a890*/  LDL.LU.64 R20, [R1+0x1600] ;  /* 0x0016000001147983 */ /* 0x000ee20000300a00 */
[----:B------:R-:W-:-:S02]  /*1a8a0*/  F2FP.F16.E4M3.UNPACK_B R2, R3 ;  /* 0x00000003ff02723e */ /* 0x000fc400020006ff */
[----:B------:R-:W-:Y:S01]  /*1a8b0*/  F2FP.F16.E4M3.UNPACK_B R3, R28 ;  /* 0x0000001cff03723e */ /* 0x000fe200020006ff */
[----:B------:R-:W-:Y:S04]  /*1a8c0*/  STL.64 [R1+0x15f8], R6 ;  /* 0x0015f80601007387 */ /* 0x000fe80000100a00 */
[----:B------:R2:W-:Y:S02]  /*1a8d0*/  STL.64 [R1+0x15f0], R4 ;  /* 0x0015f00401007387 */ /* 0x0005e40000100a00 */
[----:B--2---:R-:W-:Y:S01]  /*1a8e0*/  HMMA.16816.F32 R4, R16, R2, R24 ;  /* 0x000000021004723c */ /* 0x004fe20000001818 */
[----:B------:R-:W-:Y:S01]  /*1a8f0*/  F2FP.F16.E4M3.UNPACK_B R11, R11 ;  /* 0x0000000bff0b723e */ /* 0x000fe200020006ff */
[----:B------:R-:W2:Y:S04]  /*1a900*/  LDL.LU.64 R24, [R1+0x210] ;  /* 0x0002100001187983 */ /* 0x000ea80000300a00 */
[----:B------:R-:W2:-:S15]  /*1a910*/  LDL.LU.64 R26, [R1+0x218] ;  /* 0x00021800011a7983 */ /* 0x000e9e0000300a00 */
[----:B------:R-:W-:-:S02]  /*1a920*/  NOP ;  /* 0x0000000000007918 */ /* 0x000fc40000000000 */
[----:B------:R-:W-:Y:S04]  /*1a930*/  STL.64 [R1+0x30], R4 ;  /* 0x0000300401007387 */ /* 0x000fe80000100a00 */
[----:B------:R3:W-:Y:S04]  /*1a940*/  STL.64 [R1+0x38], R6 ;  /* 0x0000380601007387 */ /* 0x0007e80000100a00 */
[----:B------:R-:W5:Y:S04]  /*1a950*/  LDL.LU R19, [R1+0x138] ;  /* 0x0001380001137983 */ /* 0x000f680000300800 */
[----:B------:R-:W2:Y:S04]  /*1a960*/  LDL.LU R28, [R1+0x2c4] ;  /* 0x0002c400011c7983 */ /* 0x000ea80000300800 */
[----:B------:R-:W2:Y:S01]  /*1a970*/  LDL.LU R22, [R1+0x2c0] ;  /* 0x0002c00001167983 */ /* 0x000ea20000300800 */
[----:B---3--:R-:W-:-:S15]  /*1a980*/  HMMA.16816.F32 R4, R8, R20, R12 ;  /* 0x000000140804723c */ /* 0x008fde000000180c */
[----:B------:R-:W-:-:S09]  /*1a990*/  NOP ;  /* 0x0000000000007918 */ /* 0x000fd20000000000 */
[----:B------:R-:W-:Y:S02]  /*1a9a0*/  IMAD.MOV.U32 R13, RZ, RZ, R6 ;  /* 0x000000ffff0d7224 */ /* 0x000fe400078e0006 */
[----:B------:R-:W-:Y:S02]  /*1a9b0*/  IMAD.MOV.U32 R12, RZ, RZ, R7 ;  /* 0x000000ffff0c7224 */ /* 0x000fe400078e0007 */
[----:B------:R-:W2:Y:S01]  /*1a9c0*/  LDL.LU.64 R6, [R1+0x15f8] ;  /* 0x0015f80001067983 */ /* 0x000ea20000300a00 */
[----:B------:R-:W-:Y:S02]  /*1a9d0*/  IMAD.MOV.U32 R14, RZ, RZ, R5 ;  /* 0x000000ffff0e7224 */ /* 0x000fe400078e0005 */
[----:B------:R-:W-:Y:S02]  /*1a9e0*/  IMAD.MOV.U32 R15, RZ, RZ, R4 ;  /* 0x000000ffff0f7224 */ /* 0x000fe400078e0004 */
[----:B------:R-:W3:Y:S04]  /*1a9f0*/  LDL.LU.64 R4, [R1+0x15f0] ;  /* 0x0015f00001047983 */ /* 0x000ee80000300a00 */
[----:B------:R-:W-:Y:S04]  /*1aa00*/  STL [R1+0x1584], R12 ;  /* 0x0015840c01007387 */ /* 0x000fe80000100800 */
[----:B------:R0:W-:Y:S04]  /*1aa10*/  STL [R1+0x1580], R13 ;  /* 0x0015800d01007387 */ /* 0x0001e80000100800 */
[----:B------:R-:W-:Y:S04]  /*1aa20*/  STL [R1+0x157c], R14 ;  /* 0x00157c0e01007387 */ /* 0x000fe80000100800 */
[----:B------:R1:W-:Y:S01]  /*1aa30*/  STL [R1+0x1578], R15 ;  /* 0x0015780f01007387 */ /* 0x0003e20000100800 */
[----:B----4-:R-:W-:-:S03]  /*1aa40*/  IMAD R0, R29, 0x100, R0 ;  /* 0x000001001d007824 */ /* 0x010fc600078e0200 */
[----:B0-----:R-:W3:Y:S04]  /*1aa50*/  LDL.LU.64 R12, [R1+0x260] ;  /* 0x00026000010c7983 */ /* 0x001ee80000300a00 */
[----:B-1----:R-:W3:Y:S04]  /*1aa60*/  LDL.LU.64 R14, [R1+0x268] ;  /* 0x00026800010e7983 */ /* 0x002ee80000300a00 */
[----:B------:R-:W4:Y:S01]  /*1aa70*/  LDL.LU R29, [R1+0x2b4] ;  /* 0x0002b400011d7983 */ /* 0x000f220000300800 */
[----:B-----5:R-:W-:Y:S01]  /*1aa80*/  IMAD R17, R23, 0x100, R19 ;  /* 0x0000010017117824 */ /* 0x020fe200078e0213 */
[----:B--2---:R-:W-:-:S15]  /*1aa90*/  HMMA.16816.F32 R24, R8, R6, R24 ;  /* 0x000000060818723c */ /* 0x004fde0000001818 */
[----:B------:R-:W-:-:S08]  /*1aaa0*/  NOP ;  /* 0x0000000000007918 */ /* 0x000fd00000000000 */
[----:B------:R-:W-:Y:S04]  /*1aab0*/  STL.64 [R1+0x10], R24 ;  /* 0x0000101801007387 */ /* 0x000fe80000100a00 */
[----:B------:R0:W-:Y:S04]  /*1aac0*/  STL.64 [R1+0x18], R26 ;  /* 0x0000181a01007387 */ /* 0x0001e80000100a00 */
[----:B0-----:R-:W2:Y:S04]  /*1aad0*/  LDL.LU.64 R26, [R1+0x15e8] ;  /* 0x0015e800011a7983 */ /* 0x001ea80000300a00 */
[----:B------:R-:W5:Y:S04]  /*1aae0*/  LDL.LU.64 R24, [R1+0x15e0] ;  /* 0x0015e00001187983 */ /* 0x000f680000300a00 */
[----:B------:R-:W3:Y:S01]  /*1aaf0*/  LDL.LU R23, [R1+0x2f8] ;  /* 0x0002f80001177983 */ /* 0x000ee20000300800 */
[----:B------:R-:W-:-:S03]  /*1ab00*/  F2FP.F16.E4M3.UNPACK_B R16, R0 ;  /* 0x00000000ff10723e */ /* 0x000fc600020006ff */
[----:B---3--:R-:W-:Y:S04]  /*1ab10*/  STL.64 [R1+0x15d8], R22 ;  /* 0x0015d81601007387 */ /* 0x008fe80000100a00 */
[----:B------:R0:W-:Y:S02]  /*1ab20*/  STL.64 [R1+0x15d0], R20 ;  /* 0x0015d01401007387 */ /* 0x0001e40000100a00 */
[----:B0-----:R-:W-:Y:S01]  /*1ab30*/  HMMA.16816.F32 R20, R8, R4, R12 ;  /* 0x000000040814723c */ /* 0x001fe2000000180c */
[----:B-----5:R-:W-:Y:S02]  /*1ab40*/  IMAD R18, R24, 0x100, R25 ;  /* 0x0000010018127824 */ /* 0x020fe400078e0219 */
[----:B--2---:R-:W-:Y:S01]  /*1ab50*/  IMAD R19, R27, 0x100, R26 ;  /* 0x000001001b137824 */ /* 0x004fe200078e021a */
[----:B------:R-:W2:Y:S04]  /*1ab60*/  LDL.LU.64 R24, [R1+0x240] ;  /* 0x0002400001187983 */ /* 0x000ea80000300a00 */
[----:B------:R-:W2:Y:S04]  /*1ab70*/  LDL.LU.64 R26, [R1+0x248] ;  /* 0x00024800011a7983 */ /* 0x000ea80000300a00 */
[----:B------:R-:W4:-:S12]  /*1ab80*/  LDL.LU R0, [R1+0x2bc] ;  /* 0x0002bc0001007983 */ /* 0x000f180000300800 */
[----:B------:R-:W-:Y:S02]  /*1ab90*/  IMAD.MOV.U32 R14, RZ, RZ, R22 ;  /* 0x000000ffff0e7224 */ /* 0x000fe400078e0016 */
[----:B------:R-:W-:Y:S02]  /*1aba0*/  IMAD.MOV.U32 R15, RZ, RZ, R23 ;  /* 0x000000ffff0f7224 */ /* 0x000fe400078e0017 */
[----:B------:R-:W-:Y:S02]  /*1abb0*/  IMAD.MOV.U32 R12, RZ, RZ, R20 ;  /* 0x000000ffff0c7224 */ /* 0x000fe400078e0014 */
[----:B------:R-:W-:Y:S01]  /*1abc0*/  IMAD.MOV.U32 R13, RZ, RZ, R21 ;  /* 0x000000ffff0d7224 */ /* 0x000fe200078e0015 */
[----:B------:R-:W3:Y:S04]  /*1abd0*/  LDL.LU.64 R22, [R1+0x15d8] ;  /* 0x0015d80001167983 */ /* 0x000ee80000300a00 */
[----:B------:R-:W2:Y:S04]  /*1abe0*/  LDL.LU.64 R20, [R1+0x15d0] ;  /* 0x0015d00001147983 */ /* 0x000ea80000300a00 */
[----:B------:R-:W-:Y:S04]  /*1abf0*/  STL.64 [R1+0x1590], R14 ;  /* 0x0015900e01007387 */ /* 0x000fe80000100a00 */
[----:B------:R0:W-:Y:S04]  /*1ac00*/  STL.64 [R1+0x1588], R12 ;  /* 0x0015880c01007387 */ /* 0x0001e80000100a00 */
[----:B0-----:R-:W5:Y:S04]  /*1ac10*/  LDL.LU.64 R12, [R1+0x1d0] ;  /* 0x0001d000010c7983 */ /* 0x001f680000300a00 */
[----:B------:R-:W5:Y:S01]  /*1ac20*/  LDL.LU.64 R14, [R1+0x1d8] ;  /* 0x0001d800010e7983 */ /* 0x000f620000300a00 */
[----:B------:R-:W-:-:S02]  /*1ac30*/  F2FP.F16.E4M3.UNPACK_B R17, R17 ;  /* 0x00000011ff11723e */ /* 0x000fc400020006ff */
[----:B------:R-:W-:Y:S02]  /*1ac40*/  F2FP.F16.E4M3.UNPACK_B R18, R18 ;  /* 0x00000012ff12723e */ /* 0x000fe400020006ff */
[----:B------:R-:W-:Y:S01]  /*1ac50*/  F2FP.F16.E4M3.UNPACK_B R19, R19 ;  /* 0x00000013ff13723e */ /* 0x000fe200020006ff */
[----:B----4-:R-:W-:Y:S01]  /*1ac60*/  IMAD R0, R29, 0x100, R0 ;  /* 0x000001001d007824 */ /* 0x010fe200078e0200 */
[----:B-----5:R-:W-:Y:S06]  /*1ac70*/  HMMA.16816.F32 R12, R8, R2, R12 ;  /* 0x00000002080c723c */ /* 0x020fec000000180c */
[----:B--2---:R-:W-:Y:S01]  /*1ac80*/  HMMA.16816.F32 R24, R16, R20, R24 ;  /* 0x000000141018723c */ /* 0x004fe20000001818 */
[----:B------:R-:W2:Y:S04]  /*1ac90*/  LDL.LU R8, [R1+0x2f4] ;  /* 0x0002f40001087983 */ /* 0x000ea80000300800 */
[----:B------:R-:W2:-:S12]  /*1aca0*/  LDL.LU R10, [R1+0x2ec] ;  /* 0x0002ec00010a7983 */ /* 0x000e980000300800 */
[----:B------:R0:W-:Y:S04]  /*1acb0*/  STL.64 [R1], R12 ;  /* 0x0000000c01007387 */ /* 0x0001e80000100a00 */
[----:B------:R1:W-:Y:S04]  /*1acc0*/  STL.64 [R1+0x8], R14 ;  /* 0x0000080e01007387 */ /* 0x0003e80000100a00 */
[----:B------:R-:W4:Y:S04]  /*1acd0*/  LDL.LU R11, [R1+0x2fc] ;  /* 0x0002fc00010b7983 */ /* 0x000f280000300800 */
[----:B0-----:R-:W5:Y:S04]  /*1ace0*/  LDL.LU.64 R12, [R1+0x230] ;  /* 0x00023000010c7983 */ /* 0x001f680000300a00 */
[----:B-1----:R-:W5:Y:S01]  /*1acf0*/  LDL.LU.64 R14, [R1+0x238] ;  /* 0x00023800010e7983 */ /* 0x002f620000300a00 */
[----:B---3--:R-:W-:-:S03]  /*1ad00*/  IMAD R9, R22, 0x100, R28 ;  /* 0x0000010016097824 */ /* 0x008fc600078e021c */
[----:B------:R-:W3:Y:S04]  /*1ad10*/  LDL.LU R29, [R1+0x354] ;  /* 0x00035400011d7983 */ /* 0x000ee80000300800 */
[----:B------:R-:W3:Y:S04]  /*1ad20*/  LDL.LU R28, [R1+0x360] ;  /* 0x00036000011c7983 */ /* 0x000ee80000300800 */
[----:B------:R-:W3:Y:S04]  /*1ad30*/  LDL.LU R22, [R1+0x35c] ;  /* 0x00035c0001167983 */ /* 0x000ee80000300800 */
[----:B------:R-:W-:Y:S04]  /*1ad40*/  STL [R1+0x14ec], R24 ;  /* 0x0014ec1801007387 */ /* 0x000fe80000100800 */
[----:B------:R-:W-:Y:S04]  /*1ad50*/  STL [R1+0x14e8], R25 ;  /* 0x0014e81901007387 */ /* 0x000fe80000100800 */
[----:B------:R0:W-:Y:S04]  /*1ad60*/  STL [R1+0x14e4], R26 ;  /* 0x0014e41a01007387 */ /* 0x0001e80000100800 */
[----:B0-----:R-:W3:Y:S04]  /*1ad70*/  LDL.LU R26, [R1+0x358] ;  /* 0x00035800011a7983 */ /* 0x001ee80000300800 */
[----:B------:R0:W-:Y:S04]  /*1ad80*/  STL [R1+0x14e0], R27 ;  /* 0x0014e01b01007387 */ /* 0x0001e80000100800 */
[----:B0-----:R-:W3:Y:S01]  /*1ad90*/  LDL.LU R27, [R1+0x344] ;  /* 0x00034400011b7983 */ /* 0x001ee20000300800 */
[----:B--2---:R-:W-:Y:S01]  /*1ada0*/  IMAD R10, R10, 0x100, R8 ;  /* 0x000001000a0a7824 */ /* 0x004fe200078e0208 */
[----:B------:R-:W-:Y:S01]  /*1adb0*/  F2FP.F16.E4M3.UNPACK_B R8, R0 ;  /* 0x00000000ff08723e */ /* 0x000fe200020006ff */
[----:B-----5:R-:W-:Y:S01]  /*1adc0*/  HMMA.16816.F32 R12, R16, R6, R12 ;  /* 0x00000006100c723c */ /* 0x020fe2000000180c */
[----:B----4-:R-:W-:Y:S01]  /*1add0*/  IMAD R11, R23, 0x100, R11 ;  /* 0x00000100170b7824 */ /* 0x010fe200078e020b */
[----:B---3--:R0:W-:Y:S04]  /*1ade0*/  STL.64 [R1+0x15c8], R26 ;  /* 0x0015c81a01007387 */ /* 0x0081e80000100a00 */
[----:B------:R-:W2:-:S15]  /*1adf0*/  LDL.LU R0, [R1+0x33c] ;  /* 0x00033c0001007983 */ /* 0x000e9e0000300800 */
[----:B------:R-:W-:-:S02]  /*1ae00*/  NOP ;  /* 0x0000000000007918 */ /* 0x000fc40000000000 */
[----:B------:R1:W-:Y:S04]  /*1ae10*/  STL.64 [R1+0xc0], R12 ;  /* 0x0000c00c01007387 */ /* 0x0003e80000100a00 */
[----:B------:R3:W-:Y:S04]  /*1ae20*/  STL [R1+0xc8], R14 ;  /* 0x0000c80e01007387 */ /* 0x0007e80000100800 */
[----:B------:R-:W4:Y:S01]  /*1ae30*/  LDL.LU.64 R24, [R1+0x200] ;  /* 0x0002000001187983 */ /* 0x000f220000300a00 */
[----:B------:R-:W-:-:S03]  /*1ae40*/  IMAD.MOV.U32 R23, RZ, RZ, R15 ;  /* 0x000000ffff177224 */ /* 0x000fc600078e000f */
[----:B0-----:R-:W4:Y:S04]  /*1ae50*/  LDL.LU.64 R26, [R1+0x208] ;  /* 0x00020800011a7983 */ /* 0x001f280000300a00 */
[----:B-1----:R-:W5:Y:S04]  /*1ae60*/  LDL.LU.64 R12, [R1+0x280] ;  /* 0x00028000010c7983 */ /* 0x002f680000300a00 */
[----:B---3--:R-:W3:Y:S04]  /*1ae70*/  LDL.LU.64 R14, [R1+0x288] ;  /* 0x00028800010e7983 */ /* 0x008ee80000300a00 */
[----:B---3--:R-:W-:Y:S04]  /*1ae80*/  STL.64 [R1+0x15a0], R14 ;  /* 0x0015a00e01007387 */ /* 0x008fe80000100a00 */
[----:B-----5:R0:W-:Y:S04]  /*1ae90*/  STL.64 [R1+0x1598], R12 ;  /* 0x0015980c01007387 */ /* 0x0201e80000100a00 */
[----:B0-----:R-:W3:Y:S04]  /*1aea0*/  LDL.LU.64 R12, [R1+0x1b0] ;  /* 0x0001b000010c7983 */ /* 0x001ee80000300a00 */
[----:B------:R-:W5:Y:S04]  /*1aeb0*/  LDL.LU.64 R14, [R1+0x1b8] ;  /* 0x0001b800010e7983 */ /* 0x000f680000300a00 */
[----:B-----5:R-:W-:Y:S04]  /*1aec0*/  STL.64 [R1+0x15b0], R14 ;  /* 0x0015b00e01007387 */ /* 0x020fe80000100a00 */
[----:B---3--:R0:W-:Y:S04]  /*1aed0*/  STL.64 [R1+0x15a8], R12 ;  /* 0x0015a80c01007387 */ /* 0x0081e80000100a00 */
[----:B0-----:R-:W3:Y:S04]  /*1aee0*/  LDL.LU.64 R12, [R1+0x1a0] ;  /* 0x0001a000010c7983 */ /* 0x001ee80000300a00 */
[----:B------:R-:W5:Y:S01]  /*1aef0*/  LDL.LU.64 R14, [R1+0x1a8] ;  /* 0x0001a800010e7983 */ /* 0x000f620000300a00 */
[----:B----4-:R-:W-:Y:S03]  /*1af00*/  HMMA.16816.F32 R24, R16, R4, R24 ;  /* 0x000000041018723c */ /* 0x010fe60000001818 */
[----:B-----5:R-:W-:Y:S04]  /*1af10*/  STL.64 [R1+0x15c0], R14 ;  /* 0x0015c00e01007387 */ /* 0x020fe80000100a00 */
[----:B---3--:R0:W-:Y:S04]  /*1af20*/  STL.64 [R1+0x15b8], R12 ;  /* 0x0015b80c01007387 */ /* 0x0081e80000100a00 */
[----:B0-----:R-:W3:Y:S04]  /*1af30*/  LDL.LU.64 R12, [R1+0x1c0] ;  /* 0x0001c000010c7983 */ /* 0x001ee80000300a00 */
[----:B------:R-:W3:Y:S04]  /*1af40*/  LDL.LU.64 R14, [R1+0x1c8] ;  /* 0x0001c800010e7983 */ /* 0x000ee80000300a00 */
[----:B------:R0:W-:Y:S04]  /*1af50*/  STL [R1+0x14f4], R23 ;  /* 0x0014f41701007387 */ /* 0x0001e80000100800 */
[----:B0-----:R-:W4:Y:S04]  /*1af60*/  LDL.LU R23, [R1+0x348] ;  /* 0x0003480001177983 */ /* 0x001f280000300800 */
[----:B------:R0:W-:Y:S04]  /*1af70*/  STL [R1+0xb4], R25 ;  /* 0x0000b41901007387 */ /* 0x0001e80000100800 */
[----:B------:R1:W-:Y:S01]  /*1af80*/  STL.64 [R1+0xb8], R26 ;  /* 0x0000b81a01007387 */ /* 0x0003e20000100a00 */
[----:B0-----:R-:W-:-:S03]  /*1af90*/  IMAD.MOV.U32 R25, RZ, RZ, R24 ;  /* 0x000000ffff197224 */ /* 0x001fc600078e0018 */
[----:B-1----:R-:W5:Y:S04]  /*1afa0*/  LDL.LU.64 R26, [R1+0x15c8] ;  /* 0x0015c800011a7983 */ /* 0x002f680000300a00 */
[----:B------:R-:W-:Y:S01]  /*1afb0*/  STL [R1+0x14f0], R25 ;  /* 0x0014f01901007387 */ /* 0x000fe20000100800 */
[----:B---3--:R-:W-:Y:S03]  /*1afc0*/  HMMA.16816.F32 R16, R16, R2, R12 ;  /* 0x000000021010723c */ /* 0x008fe6000000180c */
[----:B------:R-:W3:Y:S04]  /*1afd0*/  LDL.LU.64 R14, [R1+0x15c0] ;  /* 0x0015c000010e7983 */ /* 0x000ee80000300a00 */
[----:B------:R-:W3:Y:S01]  /*1afe0*/  LDL.LU.64 R12, [R1+0x15b8] ;  /* 0x0015b800010c7983 */ /* 0x000ee20000300a00 */
[----:B------:R-:W-:-:S02]  /*1aff0*/  F2FP.F16.E4M3.UNPACK_B R9, R9 ;  /* 0x00000009ff09723e */ /* 0x000fc400020006ff */
[----:B------:R-:W-:Y:S02]  /*1b000*/  F2FP.F16.E4M3.UNPACK_B R10, R10 ;  /* 0x0000000aff0a723e */ /* 0x000fe400020006ff */
[----:B------:R-:W-:-:S11]  /*1b010*/  F2FP.F16.E4M3.UNPACK_B R11, R11 ;  /* 0x0000000bff0b723e */ /* 0x000fd600020006ff */
[----:B------:R0:W-:Y:S04]  /*1b020*/  STL.64 [R1+0xa0], R16 ;  /* 0x0000a01001007387 */ /* 0x0001e80000100a00 */
[----:B------:R1:W-:Y:S01]  /*1b030*/  STL [R1+0xa8], R18 ;  /* 0x0000a81201007387 */ /* 0x0003e20000100800 */
[----:B------:R-:W-:-:S03]  /*1b040*/  IMAD.MOV.U32 R24, RZ, RZ, R19 ;  /* 0x000000ffff187224 */ /* 0x000fc600078e0013 */
[----:B0-----:R-:W2:Y:S04]  /*1b050*/  LDL.LU R16, [R1+0x32c] ;  /* 0x00032c0001107983 */ /* 0x001ea80000300800 */
[----:B------:R-:W4:Y:S04]  /*1b060*/  LDL.LU R17, [R1+0x334] ;  /* 0x0003340001117983 */ /* 0x000f280000300800 */
[----:B-1----:R-:W5:Y:S04]  /*1b070*/  LDL.LU R18, [R1+0x350] ;  /* 0x0003500001127983 */ /* 0x002f680000300800 */
[----:B------:R-:W5:Y:S04]  /*1b080*/  LDL.LU R19, [R1+0x34c] ;  /* 0x00034c0001137983 */ /* 0x000f680000300800 */
[----:B------:R0:W-:Y:S04]  /*1b090*/  STL [R1+0x14f8], R24 ;  /* 0x0014f81801007387 */ /* 0x0001e80000100800 */
[----:B0-----:R-:W5:Y:S01]  /*1b0a0*/  LDL.LU R24, [R1+0x340] ;  /* 0x0003400001187983 */ /* 0x001f620000300800 */
[----:B---3--:R-:W-:-:S15]  /*1b0b0*/  HMMA.16816.F32 R12, R8, R20, R12 ;  /* 0x00000014080c723c */ /* 0x008fde000000180c */
[----:B------:R-:W-:-:S08]  /*1b0c0*/  NOP ;  /* 0x0000000000007918 */ /* 0x000fd00000000000 */
[----:B------:R-:W-:Y:S04]  /*1b0d0*/  STL.64 [R1+0x90], R12 ;  /* 0x0000900c01007387 */ /* 0x000fe80000100a00 */
[----:B------:R0:W-:Y:S01]  /*1b0e0*/  STL [R1+0x98], R14 ;  /* 0x0000980e01007387 */ /* 0x0001e20000100800 */
[----:B------:R-:W-:-:S03]  /*1b0f0*/  IMAD.MOV.U32 R25, RZ, RZ, R15 ;  /* 0x000000ffff197224 */ /* 0x000fc600078e000f */
[----:B0-----:R-:W3:Y:S04]  /*1b100*/  LDL.LU.64 R14, [R1+0x15b0] ;  /* 0x0015b000010e7983 */ /* 0x001ee80000300a00 */
[----:B------:R-:W3:Y:S04]  /*1b110*/  LDL.LU.64 R12, [R1+0x15a8] ;  /* 0x0015a800010c7983 */ /* 0x000ee80000300a00 */
[----:B------:R-:W2:Y:S04]  /*1b120*/  LDL.LU R20, [R1+0x330] ;  /* 0x0003300001147983 */ /* 0x000ea80000300800 */
[----:B------:R-:W4:Y:S01]  /*1b130*/  LDL.LU R21, [R1+0x338] ;  /* 0x0003380001157983 */ /* 0x000f220000300800 */
[----:B---3--:R-:W-:-:S15]  /*1b140*/  HMMA.16816.F32 R12, R8, R6, R12 ;  /* 0x00000006080c723c */ /* 0x008fde000000180c */
[----:B------:R-:W-:-:S08]  /*1b150*/  NOP ;  /* 0x0000000000007918 */ /* 0x000fd00000000000 */
[----:B------:R-:W-:Y:S04]  /*1b160*/  STL.64 [R1+0x80], R12 ;  /* 0x0000800c01007387 */ /* 0x000fe80000100a00 */
[----:B------:R0:W-:Y:S04]  /*1b170*/  STL.64 [R1+0x88], R14 ;  /* 0x0000880e01007387 */ /* 0x0001e80000100a00 */
[----:B0-----:R-:W3:Y:S04]  /*1b180*/  LDL.LU.64 R14, [R1+0x15a0] ;  /* 0x0015a000010e7983 */ /* 0x001ee80000300a00 */
[----:B------:R-:W3:Y:S01]  /*1b190*/  LDL.LU.64 R12, [R1+0x1598] ;  /* 0x00159800010c7983 */ /* 0x000ee20000300a00 */
[----:B----4-:R-:W-:-:S02]  /*1b1a0*/  IMAD R17, R17, 0x100, R21 ;  /* 0x0000010011117824 */ /* 0x010fc400078e0215 */
[----:B--2---:R-:W-:Y:S02]  /*1b1b0*/  IMAD R16, R16, 0x100, R20 ;  /* 0x0000010010107824 */ /* 0x004fe400078e0214 */
[----:B-----5:R-:W-:Y:S02]  /*1b1c0*/  IMAD R21, R29, 0x100, R26 ;  /* 0x000001001d157824 */ /* 0x020fe400078e021a */
[----:B------:R-:W-:Y:S02]  /*1b1d0*/  IMAD R22, R22, 0x100, R28 ;  /* 0x0000010016167824 */ /* 0x000fe400078e021c */
[----:B------:R-:W-:Y:S02]  /*1b1e0*/  IMAD R0, R0, 0x100, R24 ;  /* 0x0000010000007824 */ /* 0x000fe400078e0218 */
[----:B------:R-:W-:Y:S01]  /*1b1f0*/  IMAD R20, R27, 0x100, R23 ;  /* 0x000001001b147824 */ /* 0x000fe200078e0217 */
[----:B---3--:R-:W-:-:S15]  /*1b200*/  HMMA.16816.F32 R12, R8, R4, R12 ;  /* 0x00000004080c723c */ /* 0x008fde000000180c */
[----:B------:R-:W-:-:S09]  /*1b210*/  NOP ;  /* 0x0000000000007918 */ /* 0x000fd20000000000 */
[----:B------:R-:W-:Y:S02]  /*1b220*/  IMAD.MOV.U32 R29, RZ, RZ, R14 ;  /* 0x000000ffff1d7224 */ /* 0x000fe400078e000e */
[----:B------:R-:W-:Y:S02]  /*1b230*/  IMAD.MOV.U32 R28, RZ, RZ, R15 ;  /* 0x000000ffff1c7224 */ /* 0x000fe400078e000f */
[----:B------:R-:W-:Y:S02]  /*1b240*/  IMAD.MOV.U32 R24, RZ, RZ, R12 ;  /* 0x000000ffff187224 */ /* 0x000fe400078e000c */
[----:B------:R-:W-:Y:S01]  /*1b250*/  IMAD.MOV.U32 R23, RZ, RZ, R13 ;  /* 0x000000ffff177224 */ /* 0x000fe200078e000d */
[----:B------:R-:W2:Y:S04]  /*1b260*/  LDL.LU.64 R14, [R1+0x1590] ;  /* 0x00159000010e7983 */ /* 0x000ea80000300a00 */
[----:B------:R-:W3:Y:S04]  /*1b270*/  LDL.LU.64 R12, [R1+0x1588] ;  /* 0x00158800010c7983 */ /* 0x000ee80000300a00 */
[----:B------:R-:W-:Y:S04]  /*1b280*/  STL [R1+0x1520], R29 ;  /* 0x0015201d01007387 */ /* 0x000fe80000100800 */
[----:B------:R-:W-:Y:S04]  /*1b290*/  STL [R1+0x1508], R23 ;  /* 0x0015081701007387 */ /* 0x000fe80000100800 */
[----:B------:R3:W-:Y:S01]  /*1b2a0*/  STL.64 [R1+0x1500], R24 ;  /* 0x0015001801007387 */ /* 0x0007e20000100a00 */
[----:B--2---:R-:W-:-:S02]  /*1b2b0*/  IMAD.MOV.U32 R26, RZ, RZ, R14 ;  /* 0x000000ffff1a7224 */ /* 0x004fc400078e000e */
[----:B---3--:R-:W-:Y:S02]  /*1b2c0*/  IMAD.MOV.U32 R24, RZ, RZ, R12 ;  /* 0x000000ffff187224 */ /* 0x008fe400078e000c */
[----:B------:R-:W-:Y:S01]  /*1b2d0*/  IMAD.MOV.U32 R27, RZ, RZ, R15 ;  /* 0x000000ffff1b7224 */ /* 0x000fe200078e000f */
[----:B------:R-:W2:Y:S01]  /*1b2e0*/  LDL.LU R12, [R1+0x1584] ;  /* 0x00158400010c7983 */ /* 0x000ea20000300800 */
[----:B------:R-:W-:-:S03]  /*1b2f0*/  IMAD.MOV.U32 R25, RZ, RZ, R13 ;  /* 0x000000ffff197224 */ /* 0x000fc600078e000d */
[----:B------:R-:W3:Y:S04]  /*1b300*/  LDL.LU R13, [R1+0x1580] ;  /* 0x00158000010d7983 */ /* 0x000ee80000300800 */
[----:B------:R-:W4:Y:S04]  /*1b310*/  LDL.LU R14, [R1+0x157c] ;  /* 0x00157c00010e7983 */ /* 0x000f280000300800 */
[----:B------:R-:W5:Y:S04]  /*1b320*/  LDL.LU R15, [R1+0x1578] ;  /* 0x00157800010f7983 */ /* 0x000f680000300800 */
[----:B------:R-:W-:Y:S04]  /*1b330*/  STL.64 [R1+0x1518], R26 ;  /* 0x0015181a01007387 */ /* 0x000fe80000100a00 */
[----:B------:R0:W-:Y:S04]  /*1b340*/  STL.64 [R1+0x1510], R24 ;  /* 0x0015101801007387 */ /* 0x0001e80000100a00 */
[----:B0-----:R-:W2:Y:S04]  /*1b350*/  LDL.LU R24, [R1+0x10] ;  /* 0x0000100001187983 */ /* 0x001ea80000300800 */
[----:B------:R-:W2:Y:S04]  /*1b360*/  LDL.LU R25, [R1+0x14] ;  /* 0x0000140001197983 */ /* 0x000ea80000300800 */
[----:B------:R-:W3:Y:S04]  /*1b370*/  LDL.LU R26, [R1+0x18] ;  /* 0x00001800011a7983 */ /* 0x000ee80000300800 */
[----:B------:R-:W3:Y:S04]  /*1b380*/  LDL.LU R27, [R1+0x1c] ;  /* 0x00001c00011b7983 */ /* 0x000ee80000300800 */
[----:B---3--:R0:W-:Y:S04]  /*1b390*/  STL.64 [R1+0x1530], R26 ;  /* 0x0015301a01007387 */ /* 0x0081e80000100a00 */
[----:B--2---:R5:W-:Y:S04]  /*1b3a0*/  STL.64 [R1+0x1528], R24 ;  /* 0x0015281801007387 */ /* 0x004be80000100a00 */
[----:B------:R-:W2:Y:S01]  /*1b3b0*/  LDL.LU R7, [R1+0x164] ;  /* 0x0001640001077983 */ /* 0x000ea20000300800 */
[----:B0-----:R-:W-:-:S02]  /*1b3c0*/  IMAD.MOV.U32 R26, RZ, RZ, R13 ;  /* 0x000000ffff1a7224 */ /* 0x001fc400078e000d */
[----:B------:R-:W-:Y:S02]  /*1b3d0*/  IMAD.MOV.U32 R27, RZ, RZ, R12 ;  /* 0x000000ffff1b7224 */ /* 0x000fe400078e000c */
[----:B-----5:R-:W-:Y:S02]  /*1b3e0*/  IMAD.MOV.U32 R24, RZ, RZ, R15 ;  /* 0x000000ffff187224 */ /* 0x020fe400078e000f */
[----:B----4-:R-:W-:Y:S01]  /*1b3f0*/  IMAD.MOV.U32 R25, RZ, RZ, R14 ;  /* 0x000000ffff197224 */ /* 0x010fe200078e000e */
[----:B------:R-:W3:Y:S04]  /*1b400*/  LDL.LU.64 R12, [R1+0x270] ;  /* 0x00027000010c7983 */ /* 0x000ee80000300a00 */
[----:B------:R-:W3:Y:S04]  /*1b410*/  LDL.LU.64 R14, [R1+0x278] ;  /* 0x00027800010e7983 */ /* 0x000ee80000300a00 */
[----:B------:R-:W-:Y:S04]  /*1b420*/  STL.64 [R1+0x1540], R26 ;  /* 0x0015401a01007387 */ /* 0x000fe80000100a00 */
[----:B------:R0:W-:Y:S04]  /*1b430*/  STL.64 [R1+0x1538], R24 ;  /* 0x0015381801007387 */ /* 0x0001e80000100a00 */
[----:B0-----:R-:W4:Y:S04]  /*1b440*/  LDL.LU R24, [R1+0x30] ;  /* 0x0000300001187983 */ /* 0x001f280000300800 */
[----:B------:R-:W4:Y:S04]  /*1b450*/  LDL.LU R25, [R1+0x34] ;  /* 0x0000340001197983 */ /* 0x000f280000300800 */
[----:B------:R-:W5:Y:S04]  /*1b460*/  LDL.LU R26, [R1+0x38] ;  /* 0x00003800011a7983 */ /* 0x000f680000300800 */
[----:B------:R-:W5:Y:S04]  /*1b470*/  LDL.LU R27, [R1+0x3c] ;  /* 0x00003c00011b7983 */ /* 0x000f680000300800 */
[----:B-----5:R-:W-:Y:S04]  /*1b480*/  STL.64 [R1+0x1550], R26 ;  /* 0x0015501a01007387 */ /* 0x020fe80000100a00 */
[----:B----4-:R0:W-:Y:S04]  /*1b490*/  STL.64 [R1+0x1548], R24 ;  /* 0x0015481801007387 */ /* 0x0101e80000100a00 */
[----:B0-----:R-:W4:Y:S04]  /*1b4a0*/  LDL.LU R24, [R1+0x50] ;  /* 0x0000500001187983 */ /* 0x001f280000300800 */
[----:B------:R-:W4:Y:S04]  /*1b4b0*/  LDL.LU R25, [R1+0x54] ;  /* 0x0000540001197983 */ /* 0x000f280000300800 */
[----:B------:R-:W5:Y:S04]  /*1b4c0*/  LDL.LU R26, [R1+0x58] ;  /* 0x00005800011a7983 */ /* 0x000f680000300800 */
[----:B------:R-:W5:Y:S01]  /*1b4d0*/  LDL.LU R27, [R1+0x5c] ;  /* 0x00005c00011b7983 */ /* 0x000f620000300800 */
[----:B---3--:R-:W-:Y:S03]  /*1b4e0*/  HMMA.16816.F32 R8, R8, R2, R12 ;  /* 0x000000020808723c */ /* 0x008fe6000000180c */
[----:B------:R-:W3:Y:S04]  /*1b4f0*/  LDL.LU R4, [R1+0x190] ;  /* 0x0001900001047983 */ /* 0x000ee80000300800 */
[----:B------:R-:W3:Y:S01]  /*1b500*/  LDL.LU R5, [R1+0x194] ;  /* 0x0001940001057983 */ /* 0x000ee20000300800 */
[----:B------:R-:W-:Y:S01]  /*1b510*/  IMAD R6, R19, 0x100, R18 ;  /* 0x0000010013067824 */ /* 0x000fe200078e0212 */
[----:B------:R-:W-:-:S04]  /*1b520*/  F2FP.F16.E4M3.UNPACK_B R18, R0 ;  /* 0x00000000ff12723e */ /* 0x000fc800020006ff */
[----:B------:R-:W-:Y:S01]  /*1b530*/  F2FP.F16.E4M3.UNPACK_B R19, R6 ;  /* 0x00000006ff13723e */ /* 0x000fe200020006ff */
[----:B-----5:R-:W-:Y:S04]  /*1b540*/  STL.64 [R1+0x1560], R26 ;  /* 0x0015601a01007387 */ /* 0x020fe80000100a00 */
[----:B----4-:R0:W-:Y:S04]  /*1b550*/  STL.64 [R1+0x1558], R24 ;  /* 0x0015581801007387 */ /* 0x0101e80000100a00 */
[----:B0-----:R-:W4:Y:S04]  /*1b560*/  LDL.LU R24, [R1+0x60] ;  /* 0x0000600001187983 */ /* 0x001f280000300800 */
[----:B------:R-:W4:Y:S04]  /*1b570*/  LDL.LU R25, [R1+0x64] ;  /* 0x0000640001197983 */ /* 0x000f280000300800 */
[----:B------:R-:W4:Y:S04]  /*1b580*/  LDL.LU R26, [R1+0x68] ;  /* 0x00006800011a7983 */ /* 0x000f280000300800 */
[----:B------:R-:W4:Y:S04]  /*1b590*/  LDL.LU R27, [R1+0x6c] ;  /* 0x00006c00011b7983 */ /* 0x000f280000300800 */
[----:B------:R-:W5:Y:S04]  /*1b5a0*/  LDL.LU R29, [R1+0x374] ;  /* 0x00037400011d7983 */ /* 0x000f680000300800 */
[----:B------:R-:W5:Y:S04]  /*1b5b0*/  LDL.LU R23, [R1+0x37c] ;  /* 0x00037c0001177983 */ /* 0x000f680000300800 */
[----:B------:R-:W5:Y:S04]  /*1b5c0*/  LDL.LU R0, [R1+0x388] ;  /* 0x0003880001007983 */ /* 0x000f680000300800 */
[----:B------:R-:W3:Y:S04]  /*1b5d0*/  LDL.LU R6, [R1+0x160] ;  /* 0x0001600001067983 */ /* 0x000ee80000300800 */
[----:B------:R-:W4:Y:S04]  /*1b5e0*/  LDL.LU.64 R14, [R1+0x1570] ;  /* 0x00157000010e7983 */ /* 0x000f280000300a00 */
[----:B------:R-:W4:Y:S04]  /*1b5f0*/  LDL.LU.64 R12, [R1+0x1568] ;  /* 0x00156800010c7983 */ /* 0x000f280000300a00 */
[----:B------:R-:W-:Y:S04]  /*1b600*/  STL.64 [R1+0xd0], R8 ;  /* 0x0000d00801007387 */ /* 0x000fe80000100a00 */
[----:B------:R0:W-:Y:S04]  /*1b610*/  STL.64 [R1+0xd8], R10 ;  /* 0x0000d80a01007387 */ /* 0x0001e80000100a00 */
[----:B0-----:R-:W5:Y:S04]  /*1b620*/  LDL.LU R10, [R1+0x368] ;  /* 0x00036800010a7983 */ /* 0x001f680000300800 */
[----:B------:R-:W5:Y:S04]  /*1b630*/  LDL.LU R11, [R1+0x364] ;  /* 0x00036400010b7983 */ /* 0x000f680000300800 */
[----:B------:R-:W5:Y:S04]  /*1b640*/  LDL.LU R2, [R1+0x170] ;  /* 0x0001700001027983 */ /* 0x000f680000300800 */
[----:B------:R-:W5:Y:S01]  /*1b650*/  LDL.LU R3, [R1+0x174] ;  /* 0x0001740001037983 */ /* 0x000f620000300800 */
[----:B------:R-:W-:-:S02]  /*1b660*/  F2FP.F16.E4M3.UNPACK_B R16, R16 ;  /* 0x00000010ff10723e */ /* 0x000fc400020006ff */
[----:B------:R-:W-:Y:S02]  /*1b670*/  F2FP.F16.E4M3.UNPACK_B R17, R17 ;  /* 0x00000011ff11723e */ /* 0x000fe400020006ff */
[----:B--2---:R-:W-:Y:S02]  /*1b680*/  F2FP.F16.E4M3.UNPACK_B R7, R7.H1 ;  /* 0x00000007ff07723e */ /* 0x004fe400030006ff */
[----:B------:R-:W-:Y:S02]  /*1b690*/  F2FP.F16.E4M3.UNPACK_B R8, R20 ;  /* 0x00000014ff08723e */ /* 0x000fe400020006ff */
[----:B------:R-:W-:Y:S01]  /*1b6a0*/  F2FP.F16.E4M3.UNPACK_B R9, R21 ;  /* 0x00000015ff09723e */ /* 0x000fe200020006ff */
[----:B------:R-:W2:Y:S04]  /*1b6b0*/  LDL.LU R20, [R1+0x180] ;  /* 0x0001800001147983 */ /* 0x000ea80000300800 */
[----:B------:R-:W2:Y:S01]  /*1b6c0*/  LDL.LU R21, [R1+0x184] ;  /* 0x0001840001157983 */ /* 0x000ea20000300800 */
[----:B---3--:R-:W-:-:S07]  /*1b6d0*/  F2FP.F16.E4M3.UNPACK_B R6, R6.H1 ;  /* 0x00000006ff06723e */ /* 0x008fce00030006ff */
[----:B----4-:R-:W-:Y:S01]  /*1b6e0*/  HMMA.16816.F32 R12, R16, R6, R12 ;  /* 0x00000006100c723c */ /* 0x010fe2000000180c */
[----:B-----5:R-:W-:Y:S02]  /*1b6f0*/  F2FP.F16.E4M3.UNPACK_B R2, R2.H1 ;  /* 0x00000002ff02723e */ /* 0x020fe400030006ff */
[----:B------:R-:W-:-:S07]  /*1b700*/  F2FP.F16.E4M3.UNPACK_B R3, R3.H1 ;  /* 0x00000003ff03723e */ /* 0x000fce00030006ff */
[----:B------:R-:W-:-:S13]  /*1b710*/  HMMA.16816.F32 R24, R16, R2, R24 ;  /* 0x000000021018723c */ /* 0x000fda0000001818 */
[----:B------:R0:W-:Y:S04]  /*1b720*/  STL.64 [R1+0x130], R12 ;  /* 0x0001300c01007387 */ /* 0x0001e80000100a00 */
[----:B------:R1:W-:Y:S01]  /*1b730*/  STL.64 [R1+0x138], R14 ;  /* 0x0001380e01007387 */ /* 0x0003e20000100a00 */
[----:B------:R-:W-:Y:S01]  /*1b740*/  IMAD R11, R11, 0x100, R10 ;  /* 0x000001000b0b7824 */ /* 0x000fe200078e020a */
[----:B------:R-:W-:Y:S02]  /*1b750*/  F2FP.F16.E4M3.UNPACK_B R10, R22 ;  /* 0x00000016ff0a723e */ /* 0x000fe400020006ff */
[----:B0-----:R-:W3:Y:S04]  /*1b760*/  LDL.LU R12, [R1] ;  /* 0x00000000010c7983 */ /* 0x001ee80000300800 */
[----:B------:R-:W3:Y:S04]  /*1b770*/  LDL.LU R13, [R1+0x4] ;  /* 0x00000400010d7983 */ /* 0x000ee80000300800 */
[----:B-1----:R-:W3:Y:S04]  /*1b780*/  LDL.LU R14, [R1+0x8] ;  /* 0x00000800010e7983 */ /* 0x002ee80000300800 */
[----:B------:R-:W3:Y:S04]  /*1b790*/  LDL.LU R15, [R1+0xc] ;  /* 0x00000c00010f7983 */ /* 0x000ee80000300800 */
[----:B------:R-:W4:Y:S04]  /*1b7a0*/  LDL.LU R22, [R1+0x38c] ;  /* 0x00038c0001167983 */ /* 0x000f280000300800 */
[----:B------:R-:W-:Y:S04]  /*1b7b0*/  STL.64 [R1+0x150], R24 ;  /* 0x0001501801007387 */ /* 0x000fe80000100a00 */
[----:B------:R0:W-:Y:S04]  /*1b7c0*/  STL.64 [R1+0x158], R26 ;  /* 0x0001581a01007387 */ /* 0x0001e80000100a00 */
[----:B0-----:R-:W5:Y:S04]  /*1b7d0*/  LDL.LU.64 R26, [R1+0x1560] ;  /* 0x00156000011a7983 */ /* 0x001f680000300a00 */
[----:B------:R-:W5:Y:S01]  /*1b7e0*/  LDL.LU.64 R24, [R1+0x1558] ;  /* 0x0015580001187983 */ /* 0x000f620000300a00 */
[----:B--2---:R-:W-:-:S02]  /*1b7f0*/  F2FP.F16.E4M3.UNPACK_B R20, R20.H1 ;  /* 0x00000014ff14723e */ /* 0x004fc400030006ff */
[----:B------:R-:W-:-:S07]  /*1b800*/  F2FP.F16.E4M3.UNPACK_B R21, R21.H1 ;  /* 0x00000015ff15723e */ /* 0x000fce00030006ff */
[----:B-----5:R-:W-:-:S15]  /*1b810*/  HMMA.16816.F32 R24, R16, R20, R24 ;  /* 0x000000141018723c */ /* 0x020fde0000001818 */
[----:B------:R-:W-:-:S08]  /*1b820*/  NOP ;  /* 0x0000000000007918 */ /* 0x000fd00000000000 */
[----:B------:R-:W-:Y:S04]  /*1b830*/  STL.64 [R1+0x140], R24 ;  /* 0x0001401801007387 */ /* 0x000fe80000100a00 */
[----:B------:R0:W-:Y:S04]  /*1b840*/  STL.64 [R1+0x148], R26 ;  /* 0x0001481a01007387 */ /* 0x0001e80000100a00 */
[----:B0-----:R-:W2:Y:S04]  /*1b850*/  LDL.LU.64 R26, [R1+0x1550] ;  /* 0x00155000011a7983 */ /* 0x001ea80000300a00 */
[----:B------:R-:W2:Y:S01]  /*1b860*/  LDL.LU.64 R24, [R1+0x1548] ;  /* 0x0015480001187983 */ /* 0x000ea20000300a00 */
[----:B------:R-:W-:-:S02]  /*1b870*/  F2FP.F16.E4M3.UNPACK_B R4, R4.H1 ;  /* 0x00000004ff04723e */ /* 0x000fc400030006ff */
[----:B------:R-:W-:Y:S02]  /*1b880*/  F2FP.F16.E4M3.UNPACK_B R5, R5.H1 ;  /* 0x00000005ff05723e */ /* 0x000fe400030006ff */
[----:B------:R-:W-:-:S05]  /*1b890*/  F2FP.F16.E4M3.UNPACK_B R11, R11 ;  /* 0x0000000bff0b723e */ /* 0x000fca00020006ff */
[----:B--2---:R-:W-:Y:S01]  /*1b8a0*/  HMMA.16816.F32 R16, R16, R4, R24 ;  /* 0x000000041010723c */ /* 0x004fe20000001818 */
[----:B------:R-:W2:Y:S04]  /*1b8b0*/  LDL.LU.64 R26, [R1+0x1540] ;  /* 0x00154000011a7983 */ /* 0x000ea80000300a00 */
[----:B------:R-:W2:-:S15]  /*1b8c0*/  LDL.LU.64 R24, [R1+0x1538] ;  /* 0x0015380001187983 */ /* 0x000e9e0000300a00 */
[----:B------:R-:W-:-:S03]  /*1b8d0*/  NOP ;  /* 0x0000000000007918 */ /* 0x000fc60000000000 */
[----:B------:R0:W-:Y:S04]  /*1b8e0*/  STL.64 [R1+0x100], R16 ;  /* 0x0001001001007387 */ /* 0x0001e80000100a00 */
[----:B------:R1:W-:Y:S04]  /*1b8f0*/  STL.64 [R1+0x108], R18 ;  /* 0x0001081201007387 */ /* 0x0003e80000100a00 */
[----:B0-----:R-:W5:Y:S04]  /*1b900*/  LDL.LU R16, [R1+0x370] ;  /* 0x0003700001107983 */ /* 0x001f680000300800 */
[----:B------:R-:W3:Y:S04]  /*1b910*/  LDL.LU R17, [R1+0x378] ;  /* 0x0003780001117983 */ /* 0x000ee80000300800 */
[----:B-1----:R-:W4:Y:S04]  /*1b920*/  LDL.LU R18, [R1+0x384] ;  /* 0x0003840001127983 */ /* 0x002f280000300800 */
[----:B------:R-:W4:Y:S01]  /*1b930*/  LDL.LU R19, [R1+0x380] ;  /* 0x0003800001137983 */ /* 0x000f220000300800 */
[----:B--2---:R-:W-:-:S15]  /*1b940*/  HMMA.16816.F32 R24, R8, R6, R24 ;  /* 0x000000060818723c */ /* 0x004fde0000001818 */
[----:B------:R-:W-:-:S08]  /*1b950*/  NOP ;  /* 0x0000000000007918 */ /* 0x000fd00000000000 */
[----:B------:R-:W-:Y:S04]  /*1b960*/  STL.64 [R1+0xf0], R24 ;  /* 0x0000f01801007387 */ /* 0x000fe80000100a00 */
[----:B------:R0:W-:Y:S04]  /*1b970*/  STL.64 [R1+0xf8], R26 ;  /* 0x0000f81a01007387 */ /* 0x0001e80000100a00 */
[----:B0-----:R-:W2:Y:S04]  /*1b980*/  LDL.LU.64 R26, [R1+0x1530] ;  /* 0x00153000011a7983 */ /* 0x001ea80000300a00 */
[----:B------:R-:W2:Y:S01]  /*1b990*/  LDL.LU.64 R24, [R1+0x1528] ;  /* 0x0015280001187983 */ /* 0x000ea20000300a00 */
[----:B-----5:R-:W-:-:S03]  /*1b9a0*/  IMAD R16, R16, 0x100, R29 ;  /* 0x0000010010107824 */ /* 0x020fc600078e021d */
[----:B------:R-:W5:Y:S01]  /*1b9b0*/  LDL.LU R29, [R1+0x1520] ;  /* 0x00152000011d7983 */ /* 0x000f620000300800 */
[----:B--2---:R-:W-:-:S15]  /*1b9c0*/  HMMA.16816.F32 R24, R8, R2, R24 ;  /* 0x000000020818723c */ /* 0x004fde0000001818 */
[----:B------:R-:W-:-:S08]  /*1b9d0*/  NOP ;  /* 0x0000000000007918 */ /* 0x000fd00000000000 */
[----:B------:R-:W-:Y:S04]  /*1b9e0*/  STL.64 [R1+0xe0], R24 ;  /* 0x0000e01801007387 */ /* 0x000fe80000100a00 */
[----:B------:R0:W-:Y:S04]  /*1b9f0*/  STL.64 [R1+0xe8], R26 ;  /* 0x0000e81a01007387 */ /* 0x0001e80000100a00 */
[----:B0-----:R-:W2:Y:S04]  /*1ba00*/  LDL.LU.64 R26, [R1+0x1518] ;  /* 0x00151800011a7983 */ /* 0x001ea80000300a00 */
[----:B------:R-:W2:Y:S01]  /*1ba10*/  LDL.LU.64 R24, [R1+0x1510] ;  /* 0x0015100001187983 */ /* 0x000ea20000300a00 */
[----:B---3--:R-:W-:-:S03]  /*1ba20*/  IMAD R17, R17, 0x100, R23 ;  /* 0x0000010011117824 */ /* 0x008fc600078e0217 */
[----:B------:R-:W3:Y:S01]  /*1ba30*/  LDL.LU R23, [R1+0x1508] ;  /* 0x0015080001177983 */ /* 0x000ee20000300800 */
[----:B--2---:R-:W-:-:S15]  /*1ba40*/  HMMA.16816.F32 R24, R8, R20, R24 ;  /* 0x000000140818723c */ /* 0x004fde0000001818 */
[----:B------:R-:W-:-:S08]  /*1ba50*/  NOP ;  /* 0x0000000000007918 */ /* 0x000fd00000000000 */
[----:B------:R0:W-:Y:S04]  /*1ba60*/  STL.64 [R1+0x120], R24 ;  /* 0x0001201801007387 */ /* 0x0001e80000100a00 */
[----:B------:R1:W-:Y:S04]  /*1ba70*/  STL.64 [R1+0x128], R26 ;  /* 0x0001281a01007387 */ /* 0x0003e80000100a00 */
[----:B0-----:R-:W2:Y:S01]  /*1ba80*/  LDL.LU.64 R24, [R1+0x1500] ;  /* 0x0015000001187983 */ /* 0x001ea20000300a00 */
[----:B------:R-:W-:Y:S03]  /*1ba90*/  HMMA.16816.F32 R8, R8, R4, R12 ;  /* 0x000000040808723c */ /* 0x000fe6000000180c */
[----:B------:R-:W-:Y:S04]  /*1baa0*/  STL.64 [R1+0x14d8], R20 ;  /* 0x0014d81401007387 */ /* 0x000fe80000100a00 */
[----:B-1----:R-:W4:Y:S04]  /*1bab0*/  LDL.LU R26, [R1+0x394] ;  /* 0x00039400011a7983 */ /* 0x002f280000300800 */
[----:B------:R-:W4:-:S12]  /*1bac0*/  LDL.LU R12, [R1+0x390] ;  /* 0x00039000010c7983 */ /* 0x000f180000300800 */
[----:B------:R2:W-:Y:S04]  /*1bad0*/  STL.64 [R1+0x50], R8 ;  /* 0x0000500801007387 */ /* 0x0005e80000100a00 */
[----:B------:R-:W-:Y:S04]  /*1bae0*/  STL.64 [R1+0x58], R10 ;  /* 0x0000580a01007387 */ /* 0x000fe80000100a00 */
[----:B------:R-:W4:Y:S04]  /*1baf0*/  LDL.LU R27, [R1+0x39c] ;  /* 0x00039c00011b7983 */ /* 0x000f280000300800 */
[----:B------:R-:W4:Y:S01]  /*1bb00*/  LDL.LU R13, [R1+0x398] ;  /* 0x00039800010d7983 */ /* 0x000f220000300800 */
[----:B--2---:R-:W-:-:S03]  /*1bb10*/  IMAD.MOV.U32 R8, RZ, RZ, R24 ;  /* 0x000000ffff087224 */ /* 0x004fc600078e0018 */
[----:B------:R-:W2:Y:S04]  /*1bb20*/  LDL.LU R24, [R1+0x14f8] ;  /* 0x0014f80001187983 */ /* 0x000ea80000300800 */
[----:B------:R0:W-:Y:S04]  /*1bb30*/  STL [R1+0x14a0], R8 ;  /* 0x0014a00801007387 */ /* 0x0001e80000100800 */
[----:B0-----:R-:W4:Y:S01]  /*1bb40*/  LDL.LU R8, [R1+0x3bc] ;  /* 0x0003bc0001087983 */ /* 0x001f220000300800 */
[----:B---3--:R-:W-:Y:S02]  /*1bb50*/  IMAD.MOV.U32 R9, RZ, RZ, R23 ;  /* 0x000000ffff097224 */ /* 0x008fe400078e0017 */
[----:B-----5:R-:W-:-:S02]  /*1bb60*/  IMAD.MOV.U32 R10, RZ, RZ, R29 ;  /* 0x000000ffff0a7224 */ /* 0x020fc400078e001d */
[----:B------:R-:W-:Y:S01]  /*1bb70*/  IMAD.MOV.U32 R11, RZ, RZ, R28 ;  /* 0x000000ffff0b7224 */ /* 0x000fe200078e001c */
[----:B----4-:R0:W-:Y:S04]  /*1bb80*/  STL [R1+0x14a4], R8 ;  /* 0x0014a40801007387 */ /* 0x0101e80000100800 */
[----:B0-----:R-:W3:Y:S04]  /*1bb90*/  LDL.LU R8, [R1+0x3b4] ;  /* 0x0003b40001087983 */ /* 0x001ee80000300800 */
[----:B------:R-:W4:Y:S04]  /*1bba0*/  LDL.LU R23, [R1+0x14f4] ;  /* 0x0014f40001177983 */ /* 0x000f280000300800 */
[----:B------:R-:W5:Y:S04]  /*1bbb0*/  LDL.LU R14, [R1+0x3a4] ;  /* 0x0003a400010e7983 */ /* 0x000f680000300800 */
[----:B------:R-:W5:Y:S04]  /*1bbc0*/  LDL.LU R15, [R1+0x3a0] ;  /* 0x0003a000010f7983 */ /* 0x000f680000300800 */
[----:B------:R-:W5:Y:S04]  /*1bbd0*/  LDL.LU R29, [R1+0x3ac] ;  /* 0x0003ac00011d7983 */ /* 0x000f680000300800 */
[----:B------:R-:W5:Y:S01]  /*1bbe0*/  LDL.LU R28, [R1+0x3a8] ;  /* 0x0003a800011c7983 */ /* 0x000f620000300800 */
[----:B------:R-:W-:-:S03]  /*1bbf0*/  IMAD R18, R19, 0x100, R18 ;  /* 0x0000010013127824 */ /* 0x000fc600078e0212 */
[----:B------:R-:W4:Y:S01]  /*1bc00*/  LDL.LU R20, [R1+0xc0] ;  /* 0x0000c00001147983 */ /* 0x000f220000300800 */
[----:B------:R-:W-:-:S03]  /*1bc10*/  IMAD R19, R0, 0x100, R22 ;  /* 0x0000010000137824 */ /* 0x000fc600078e0216 */
[----:B------:R-:W4:Y:S04]  /*1bc20*/  LDL.LU R21, [R1+0xc4] ;  /* 0x0000c40001157983 */ /* 0x000f280000300800 */
[----:B------:R-:W4:Y:S04]  /*1bc30*/  LDL.LU R22, [R1+0xc8] ;  /* 0x0000c80001167983 */ /* 0x000f280000300800 */
[----:B------:R-:W-:Y:S04]  /*1bc40*/  STL.64 [R1+0x14b0], R10 ;  /* 0x0014b00a01007387 */ /* 0x000fe80000100a00 */
[----:B---3--:R0:W-:Y:S04]  /*1bc50*/  STL.64 [R1+0x14a8], R8 ;  /* 0x0014a80801007387 */ /* 0x0081e80000100a00 */
[----:B0-----:R-:W3:Y:S04]  /*1bc60*/  LDL.LU R8, [R1+0x90] ;  /* 0x0000900001087983 */ /* 0x001ee80000300800 */
[----:B------:R-:W3:Y:S04]  /*1bc70*/  LDL.LU R9, [R1+0x94] ;  /* 0x0000940001097983 */ /* 0x000ee80000300800 */
[----:B------:R-:W2:Y:S01]  /*1bc80*/  LDL.LU R10, [R1+0x98] ;  /* 0x00009800010a7983 */ /* 0x000ea20000300800 */
[----:B------:R-:W-:-:S03]  /*1bc90*/  IMAD.MOV.U32 R11, RZ, RZ, R25 ;  /* 0x000000ffff0b7224 */ /* 0x000fc600078e0019 */
[----:B------:R-:W5:Y:S04]  /*1bca0*/  LDL.LU R25, [R1+0x14f0] ;  /* 0x0014f00001197983 */ /* 0x000f680000300800 */
[----:B--2---:R-:W-:Y:S04]  /*1bcb0*/  STL.64 [R1+0x14c0], R10 ;  /* 0x0014c00a01007387 */ /* 0x004fe80000100a00 */
[----:B---3--:R0:W-:Y:S04]  /*1bcc0*/  STL.64 [R1+0x14b8], R8 ;  /* 0x0014b80801007387 */ /* 0x0081e80000100a00 */
[----:B0-----:R-:W2:Y:S04]  /*1bcd0*/  LDL.LU R8, [R1+0xa0] ;  /* 0x0000a00001087983 */ /* 0x001ea80000300800 */
[----:B------:R-:W2:Y:S04]  /*1bce0*/  LDL.LU R9, [R1+0xa4] ;  /* 0x0000a40001097983 */ /* 0x000ea80000300800 */
[----:B------:R-:W3:Y:S01]  /*1bcf0*/  LDL.LU R10, [R1+0xa8] ;  /* 0x0000a800010a7983 */ /* 0x000ee20000300800 */
[----:B------:R-:W-:-:S03]  /*1bd00*/  IMAD.MOV.U32 R11, RZ, RZ, R24 ;  /* 0x000000ffff0b7224 */ /* 0x000fc600078e0018 */
[----:B------:R-:W4:Y:S01]  /*1bd10*/  LDL.LU R24, [R1+0x14ec] ;  /* 0x0014ec0001187983 */ /* 0x000f220000300800 */
[----:B------:R-:W-:Y:S02]  /*1bd20*/  IMAD R12, R12, 0x100, R26 ;  /* 0x000001000c0c7824 */ /* 0x000fe400078e021a */
[----:B------:R-:W-:Y:S01]  /*1bd30*/  IMAD R13, R13, 0x100, R27 ;  /* 0x000001000d0d7824 */ /* 0x000fe200078e021b */
[----:B---3--:R-:W-:Y:S04]  /*1bd40*/  STL.64 [R1+0x14d0], R10 ;  /* 0x0014d00a01007387 */ /* 0x008fe80000100a00 */
[----:B--2---:R5:W-:Y:S02]  /*1bd50*/  STL.64 [R1+0x14c8], R8 ;  /* 0x0014c80801007387 */ /* 0x004be40000100a00 */
[----:B-----5:R-:W-:-:S02]  /*1bd60*/  IMAD.MOV.U32 R8, RZ, RZ, R25 ;  /* 0x000000ffff087224 */ /* 0x020fc400078e0019 */
[----:B------:R-:W2:Y:S04]  /*1bd70*/  LDL.LU R25, [R1+0x14e8] ;  /* 0x0014e80001197983 */ /* 0x000ea80000300800 */
[----:B------:R-:W3:Y:S04]  /*1bd80*/  LDL.LU R9, [R1+0xb4] ;  /* 0x0000b40001097983 */ /* 0x000ee80000300800 */
[----:B------:R-:W3:Y:S04]  /*1bd90*/  LDL.LU R10, [R1+0xb8] ;  /* 0x0000b800010a7983 */ /* 0x000ee80000300800 */
[----:B------:R-:W3:Y:S04]  /*1bda0*/  LDL.LU R11, [R1+0xbc] ;  /* 0x0000bc00010b7983 */ /* 0x000ee80000300800 */
[----:B------:R-:W5:Y:S04]  /*1bdb0*/  LDL.LU R0, [R1+0x3c8] ;  /* 0x0003c80001007983 */ /* 0x000f680000300800 */
[----:B------:R-:W2:Y:S04]  /*1bdc0*/  LDL.LU R26, [R1+0x14e4] ;  /* 0x0014e400011a7983 */ /* 0x000ea80000300800 */
[----:B------:R-:W2:Y:S01]  /*1bdd0*/  LDL.LU R27, [R1+0x14e0] ;  /* 0x0014e000011b7983 */ /* 0x000ea20000300800 */
[----:B------:R-:W-:-:S02]  /*1bde0*/  F2FP.F16.E4M3.UNPACK_B R16, R16 ;  /* 0x00000010ff10723e */ /* 0x000fc400020006ff */
[----:B------:R-:W-:Y:S02]  /*1bdf0*/  F2FP.F16.E4M3.UNPACK_B R17, R17 ;  /* 0x00000011ff11723e */ /* 0x000fe400020006ff */
[----:B------:R-:W-:Y:S02]  /*1be00*/  F2FP.F16.E4M3.UNPACK_B R18, R18 ;  /* 0x00000012ff12723e */ /* 0x000fe400020006ff */
[----:B------:R-:W-:-:S07]  /*1be10*/  F2FP.F16.E4M3.UNPACK_B R19, R19 ;  /* 0x00000013ff13723e */ /* 0x000fce00020006ff */
[C---:B----4-:R-:W-:Y:S06]  /*1be20*/  HMMA.16816.F32 R20, R16.reuse, R2, R20 ;  /* 0x000000021014723c */ /* 0x050fec0000001814 */
[----:B--2---:R-:W-:-:S15]  /*1be30*/  HMMA.16816.F32 R24, R16, R6, R24 ;  /* 0x000000061018723c */ /* 0x004fde0000001818 */
[----:B------:R-:W-:-:S08]  /*1be40*/  NOP ;  /* 0x0000000000007918 */ /* 0x000fd00000000000 */
[----:B------:R0:W-:Y:S04]  /*1be50*/  STL.64 [R1+0x30], R24 ;  /* 0x0000301801007387 */ /* 0x0001e80000100a00 */
[----:B------:R1:W-:Y:S04]  /*1be60*/  STL.64 [R1+0x38], R26 ;  /* 0x0000381a01007387 */ /* 0x0003e80000100a00 */
[----:B0-----:R-:W2:Y:S04]  /*1be70*/  LDL.LU R24, [R1+0x80] ;  /* 0x0000800001187983 */ /* 0x001ea80000300800 */
[----:B------:R-:W2:Y:S04]  /*1be80*/  LDL.LU R25, [R1+0x84] ;  /* 0x0000840001197983 */ /* 0x000ea80000300800 */
[----:B-1----:R-:W2:Y:S04]  /*1be90*/  LDL.LU R26, [R1+0x88] ;  /* 0x00008800011a7983 */ /* 0x002ea80000300800 */
[----:B------:R-:W2:Y:S04]  /*1bea0*/  LDL.LU R27, [R1+0x8c] ;  /* 0x00008c00011b7983 */ /* 0x000ea80000300800 */
[----:B------:R0:W-:Y:S04]  /*1beb0*/  STL.64 [R1+0x110], R20 ;  /* 0x0001101401007387 */ /* 0x0001e80000100a00 */
[----:B------:R-:W-:Y:S04]  /*1bec0*/  STL.64 [R1+0x118], R22 ;  /* 0x0001181601007387 */ /* 0x000fe80000100a00 */
[----:B0-----:R-:W3:Y:S01]  /*1bed0*/  LDL.LU.64 R20, [R1+0x14d8] ;  /* 0x0014d80001147983 */ /* 0x001ee20000300a00 */
[----:B------:R-:W-:-:S02]  /*1bee0*/  IMAD R14, R15, 0x100, R14 ;  /* 0x000001000f0e7824 */ /* 0x000fc400078e020e */
[----:B------:R-:W-:Y:S02]  /*1bef0*/  IMAD R15, R28, 0x100, R29 ;  /* 0x000001001c0f7824 */ /* 0x000fe400078e021d */
[----:B------:R-:W4:Y:S01]  /*1bf00*/  LDL.LU R28, [R1+0x19c] ;  /* 0x00019c00011c7983 */ /* 0x000f220000300800 */
[----:B---3--:R-:W-:-:S15]  /*1bf10*/  HMMA.16816.F32 R8, R16, R20, R8 ;  /* 0x000000141008723c */ /* 0x008fde0000001808 */
[----:B------:R-:W-:-:S08]  /*1bf20*/  NOP ;  /* 0x0000000000007918 */ /* 0x000fd00000000000 */
[----:B------:R-:W-:Y:S04]  /*1bf30*/  STL.64 [R1+0x40], R8 ;  /* 0x0000400801007387 */ /* 0x000fe80000100a00 */
[----:B------:R0:W-:Y:S04]  /*1bf40*/  STL.64 [R1+0x48], R10 ;  /* 0x0000480a01007387 */ /* 0x0001e80000100a00 */
[----:B0-----:R-:W3:Y:S04]  /*1bf50*/  LDL.LU.64 R10, [R1+0x14d0] ;  /* 0x0014d000010a7983 */ /* 0x001ee80000300a00 */
[----:B------:R-:W3:Y:S01]  /*1bf60*/  LDL.LU.64 R8, [R1+0x14c8] ;  /* 0x0014c80001087983 */ /* 0x000ee20000300a00 */
[----:B------:R-:W-:-:S02]  /*1bf70*/  F2FP.F16.E4M3.UNPACK_B R12, R12 ;  /* 0x0000000cff0c723e */ /* 0x000fc400020006ff */
[----:B------:R-:W-:Y:S02]  /*1bf80*/  F2FP.F16.E4M3.UNPACK_B R13, R13 ;  /* 0x0000000dff0d723e */ /* 0x000fe400020006ff */
[----:B------:R-:W-:Y:S02]  /*1bf90*/  F2FP.F16.E4M3.UNPACK_B R14, R14 ;  /* 0x0000000eff0e723e */ /* 0x000fe400020006ff */
[----:B------:R-:W-:Y:S01]  /*1bfa0*/  F2FP.F16.E4M3.UNPACK_B R15, R15 ;  /* 0x0000000fff0f723e */ /* 0x000fe200020006ff */
[----:B---3--:R-:W-:Y:S01]  /*1bfb0*/  HMMA.16816.F32 R16, R16, R4, R8 ;  /* 0x000000041010723c */ /* 0x008fe20000001808 */
[----:B------:R-:W3:Y:S04]  /*1bfc0*/  LDL.LU.64 R10, [R1+0x14c0] ;  /* 0x0014c000010a7983 */ /* 0x000ee80000300a00 */
[----:B------:R-:W3:-:S15]  /*1bfd0*/  LDL.LU.64 R8, [R1+0x14b8] ;  /* 0x0014b80001087983 */ /* 0x000ede0000300a00 */
[----:B------:R-:W-:-:S03]  /*1bfe0*/  NOP ;  /* 0x0000000000007918 */ /* 0x000fc60000000000 */
[----:B------:R0:W-:Y:S01]  /*1bff0*/  STL [R1+0x20], R16 ;  /* 0x0000201001007387 */ /* 0x0001e20000100800 */
[----:B------:R-:W-:Y:S02]  /*1c000*/  IMAD.MOV.U32 R29, RZ, RZ, R17 ;  /* 0x000000ffff1d7224 */ /* 0x000fe400078e0011 */
[----:B------:R-:W-:Y:S02]  /*1c010*/  IMAD.MOV.U32 R23, RZ, RZ, R18 ;  /* 0x000000ffff177224 */ /* 0x000fe400078e0012 */
[----:B------:R-:W-:Y:S01]  /*1c020*/  IMAD.MOV.U32 R22, RZ, RZ, R19 ;  /* 0x000000ffff167224 */ /* 0x000fe200078e0013 */
[----:B0-----:R-:W5:Y:S04]  /*1c030*/  LDL.LU R16, [R1+0x3b0] ;  /* 0x0003b00001107983 */ /* 0x001f680000300800 */
[----:B------:R-:W4:Y:S04]  /*1c040*/  LDL.LU R17, [R1+0x3b8] ;  /* 0x0003b80001117983 */ /* 0x000f280000300800 */
[----:B------:R-:W4:Y:S04]  /*1c050*/  LDL.LU R18, [R1+0x3c0] ;  /* 0x0003c00001127983 */ /* 0x000f280000300800 */
[----:B------:R-:W4:Y:S01]  /*1c060*/  LDL.LU R19, [R1+0x3d0] ;  /* 0x0003d00001137983 */ /* 0x000f220000300800 */
[----:B---3--:R-:W-:-:S15]  /*1c070*/  HMMA.16816.F32 R8, R12, R6, R8 ;  /* 0x000000060c08723c */ /* 0x008fde0000001808 */
[----:B------:R-:W-:-:S08]  /*1c080*/  NOP ;  /* 0x0000000000007918 */ /* 0x000fd00000000000 */
[----:B------:R-:W-:Y:S04]  /*1c090*/  STL.64 [R1+0x10], R8 ;  /* 0x0000100801007387 */ /* 0x000fe80000100a00 */
[----:B------:R0:W-:Y:S04]  /*1c0a0*/  STL.64 [R1+0x18], R10 ;  /* 0x0000180a01007387 */ /* 0x0001e80000100a00 */
[----:B0-----:R-:W3:Y:S04]  /*1c0b0*/  LDL.LU.64 R10, [R1+0x14b0] ;  /* 0x0014b000010a7983 */ /* 0x001ee80000300a00 */
[----:B------:R-:W5:Y:S04]  /*1c0c0*/  LDL.LU.64 R8, [R1+0x14a8] ;  /* 0x0014a80001087983 */ /* 0x000f680000300a00 */
[----:B------:R-:W3:Y:S04]  /*1c0d0*/  LDL.LU R6, [R1+0x3d8] ;  /* 0x0003d80001067983 */ /* 0x000ee80000300800 */
[----:B------:R-:W3:Y:S01]  /*1c0e0*/  LDL.LU R7, [R1+0x3e0] ;  /* 0x0003e00001077983 */ /* 0x000ee20000300800 */
[----:B--2---:R-:W-:Y:S01]  /*1c0f0*/  HMMA.16816.F32 R24, R12, R2, R24 ;  /* 0x000000020c18723c */ /* 0x004fe20000001818 */
[----:B-----5:R-:W-:-:S02]  /*1c100*/  IMAD R16, R16, 0x100, R8 ;  /* 0x0000010010107824 */ /* 0x020fc400078e0208 */
[----:B------:R-:W4:Y:S02]  /*1c110*/  LDL.LU R8, [R1+0x14a4] ;  /* 0x0014a40001087983 */ /* 0x000f240000300800 */
[----:B----4-:R-:W-:Y:S02]  /*1c120*/  IMAD R17, R17, 0x100, R8 ;  /* 0x0000010011117824 */ /* 0x010fe400078e0208 */
[----:B------:R-:W3:Y:S04]  /*1c130*/  LDL.LU R8, [R1+0x14a0] ;  /* 0x0014a00001087983 */ /* 0x000ee80000300800 */
[----:B------:R-:W2:Y:S04]  /*1c140*/  LDL.LU R2, [R1+0x3dc] ;  /* 0x0003dc0001027983 */ /* 0x000ea80000300800 */
[----:B------:R-:W4:Y:S08]  /*1c150*/  LDL.LU R3, [R1+0x3e4] ;  /* 0x0003e40001037983 */ /* 0x000f300000300800 */
[----:B------:R0:W-:Y:S04]  /*1c160*/  STL [R1+0x1428], R24 ;  /* 0x0014281801007387 */ /* 0x0001e80000100800 */
[----:B0-----:R-:W5:Y:S04]  /*1c170*/  LDL.LU R24, [R1+0x3cc] ;  /* 0x0003cc0001187983 */ /* 0x001f680000300800 */
[----:B------:R0:W-:Y:S04]  /*1c180*/  STL [R1+0x1410], R25 ;  /* 0x0014101901007387 */ /* 0x0001e80000100800 */
[----:B0-----:R-:W3:Y:S04]  /*1c190*/  LDL.LU R25, [R1+0x3d4] ;  /* 0x0003d40001197983 */ /* 0x001ee80000300800 */
[----:B------:R0:W-:Y:S04]  /*1c1a0*/  STL [R1+0x13c8], R26 ;  /* 0x0013c81a01007387 */ /* 0x0001e80000100800 */
[----:B0-----:R-:W2:Y:S04]  /*1c1b0*/  LDL.LU R26, [R1+0x3c4] ;  /* 0x0003c400011a7983 */ /* 0x001ea80000300800 */
[----:B------:R0:W-:Y:S04]  /*1c1c0*/  STL [R1+0x13c4], R27 ;  /* 0x0013c41b01007387 */ /* 0x0001e80000100800 */
[----:B0-----:R-:W4:Y:S01]  /*1c1d0*/  LDL.LU R27, [R1+0x3f4] ;  /* 0x0003f400011b7983 */ /* 0x001f220000300800 */
[----:B-----5:R-:W-:-:S02]  /*1c1e0*/  IMAD R0, R0, 0x100, R24 ;  /* 0x0000010000007824 */ /* 0x020fc400078e0218 */
[----:B---3--:R-:W-:Y:S02]  /*1c1f0*/  IMAD R19, R19, 0x100, R25 ;  /* 0x0000010013137824 */ /* 0x008fe400078e0219 */
[----:B--2---:R-:W-:Y:S02]  /*1c200*/  IMAD R18, R18, 0x100, R26 ;  /* 0x0000010012127824 */ /* 0x004fe400078e021a */
[----:B------:R-:W4:Y:S04]  /*1c210*/  LDL.LU R26, [R1+0x3f0] ;  /* 0x0003f000011a7983 */ /* 0x000f280000300800 */
[----:B------:R-:W2:Y:S04]  /*1c220*/  LDL.LU R25, [R1+0x3fc] ;  /* 0x0003fc0001197983 */ /* 0x000ea80000300800 */
[----:B------:R-:W2:Y:S01]  /*1c230*/  LDL.LU R24, [R1+0x3f8] ;  /* 0x0003f80001187983 */ /* 0x000ea20000300800 */
[----:B------:R-:W-:Y:S03]  /*1c240*/  HMMA.16816.F32 R8, R12, R20, R8 ;  /* 0x000000140c08723c */ /* 0x000fe60000001808 */
[----:B----4-:R-:W-:Y:S04]  /*1c250*/  STL.64 [R1+0x1458], R26 ;  /* 0x0014581a01007387 */ /* 0x010fe80000100a00 */
[----:B--2---:R0:W-:Y:S04]  /*1c260*/  STL.64 [R1+0x1450], R24 ;  /* 0x0014501801007387 */ /* 0x0041e80000100a00 */
[----:B0-----:R-:W2:Y:S04]  /*1c270*/  LDL.LU R24, [R1+0x100] ;  /* 0x0001000001187983 */ /* 0x001ea80000300800 */
[----:B------:R-:W2:Y:S04]  /*1c280*/  LDL.LU R25, [R1+0x104] ;  /* 0x0001040001197983 */ /* 0x000ea80000300800 */
[----:B------:R-:W3:Y:S04]  /*1c290*/  LDL.LU R26, [R1+0x108] ;  /* 0x00010800011a7983 */ /* 0x000ee80000300800 */
[----:B------:R-:W3:Y:S04]  /*1c2a0*/  LDL.LU R27, [R1+0x10c] ;  /* 0x00010c00011b7983 */ /* 0x000ee80000300800 */
[----:B------:R-:W4:Y:S04]  /*1c2b0*/  LDL R20, [R1+0x18c] ;  /* 0x00018c0001147983 */ /* 0x000f280000100800 */
[----:B------:R-:W4:Y:S01]  /*1c2c0*/  LDL R21, [R1+0x198] ;  /* 0x0001980001157983 */ /* 0x000f220000100800 */
[----:B------:R-:W-:-:S02]  /*1c2d0*/  IMAD R6, R6, 0x100, R2 ;  /* 0x0000010006067824 */ /* 0x000fc400078e0202 */
[----:B------:R-:W-:Y:S01]  /*1c2e0*/  IMAD R7, R7, 0x100, R3 ;  /* 0x0000010007077824 */ /* 0x000fe200078e0203 */
[----:B------:R-:W5:Y:S04]  /*1c2f0*/  LDL R2, [R1+0x168] ;  /* 0x0001680001027983 */ /* 0x000f680000100800 */
[----:B------:R-:W5:Y:S04]  /*1c300*/  LDL R3, [R1+0x16c] ;  /* 0x00016c0001037983 */ /* 0x000f680000100800 */
[----:B------:R-:W-:Y:S04]  /*1c310*/  STL.64 [R1+0x1488], R22 ;  /* 0x0014881601007387 */ /* 0x000fe80000100a00 */
[----:B----4-:R0:W-:Y:S04]  /*1c320*/  STL.64 [R1+0x1480], R20 ;  /* 0x0014801401007387 */ /* 0x0101e80000100a00 */
[----:B0-----:R-:W4:Y:S04]  /*1c330*/  LDL.LU R20, [R1+0x130] ;  /* 0x0001300001147983 */ /* 0x001f280000300800 */
[----:B------:R-:W4:Y:S04]  /*1c340*/  LDL.LU R21, [R1+0x134] ;  /* 0x0001340001157983 */ /* 0x000f280000300800 */
[----:B------:R-:W2:Y:S04]  /*1c350*/  LDL.LU R22, [R1+0x138] ;  /* 0x0001380001167983 */ /* 0x000ea80000300800 */
[----:B------:R-:W2:Y:S04]  /*1c360*/  LDL.LU R23, [R1+0x13c] ;  /* 0x00013c0001177983 */ /* 0x000ea80000300800 */
[----:B--2---:R-:W-:Y:S04]  /*1c370*/  STL.64 [R1+0x1498], R22 ;  /* 0x0014981601007387 */ /* 0x004fe80000100a00 */
[----:B----4-:R0:W-:Y:S04]  /*1c380*/  STL.64 [R1+0x1490], R20 ;  /* 0x0014901401007387 */ /* 0x0101e80000100a00 */
[----:B0-----:R-:W2:Y:S04]  /*1c390*/  LDL.LU R20, [R1+0xd0] ;  /* 0x0000d00001147983 */ /* 0x001ea80000300800 */
[----:B------:R-:W2:Y:S04]  /*1c3a0*/  LDL.LU R21, [R1+0xd4] ;  /* 0x0000d40001157983 */ /* 0x000ea80000300800 */
[----:B------:R-:W2:Y:S04]  /*1c3b0*/  LDL.LU R22, [R1+0xd8] ;  /* 0x0000d80001167983 */ /* 0x000ea80000300800 */
[----:B------:R-:W2:Y:S04]  /*1c3c0*/  LDL.LU R23, [R1+0xdc] ;  /* 0x0000dc0001177983 */ /* 0x000ea80000300800 */
[----:B---3--:R-:W-:Y:S04]  /*1c3d0*/  STL.64 [R1+0x1468], R26 ;  /* 0x0014681a01007387 */ /* 0x008fe80000100a00 */
[----:B------:R0:W-:Y:S04]  /*1c3e0*/  STL.64 [R1+0x1460], R24 ;  /* 0x0014601801007387 */ /* 0x0001e80000100a00 */
[----:B0-----:R-:W3:Y:S04]  /*1c3f0*/  LDL.LU R24, [R1+0x140] ;  /* 0x0001400001187983 */ /* 0x001ee80000300800 */
[----:B------:R-:W3:Y:S04]  /*1c400*/  LDL.LU R25, [R1+0x144] ;  /* 0x0001440001197983 */ /* 0x000ee80000300800 */
[----:B------:R-:W4:Y:S04]  /*1c410*/  LDL.LU R26, [R1+0x148] ;  /* 0x00014800011a7983 */ /* 0x000f280000300800 */
[----:B------:R-:W4:Y:S01]  /*1c420*/  LDL.LU R27, [R1+0x14c] ;  /* 0x00014c00011b7983 */ /* 0x000f220000300800 */
[----:B--2---:R-:W-:Y:S03]  /*1c430*/  HMMA.16816.F32 R12, R12, R4, R20 ;  /* 0x000000040c0c723c */ /* 0x004fe60000001814 */
[----:B----4-:R-:W-:Y:S04]  /*1c440*/  STL.64 [R1+0x1478], R26 ;  /* 0x0014781a01007387 */ /* 0x010fe80000100a00 */
[----:B---3--:R0:W-:Y:S04]  /*1c450*/  STL.64 [R1+0x1470], R24 ;  /* 0x0014701801007387 */ /* 0x0081e80000100a00 */
[----:B0-----:R-:W2:Y:S04]  /*1c460*/  LDL.LU R24, [R1+0x150] ;  /* 0x0001500001187983 */ /* 0x001ea80000300800 */
[----:B------:R-:W2:Y:S04]  /*1c470*/  LDL.LU R25, [R1+0x154] ;  /* 0x0001540001197983 */ /* 0x000ea80000300800 */
[----:B------:R-:W2:Y:S04]  /*1c480*/  LDL.LU R26, [R1+0x158] ;  /* 0x00015800011a7983 */ /* 0x000ea80000300800 */
[----:B------:R-:W2:Y:S04]  /*1c490*/  LDL.LU R27, [R1+0x15c] ;  /* 0x00015c00011b7983 */ /* 0x000ea80000300800 */
[----:B------:R-:W-:Y:S04]  /*1c4a0*/  STL.64 [R1+0x13d8], R10 ;  /* 0x0013d80a01007387 */ /* 0x000fe80000100a00 */
[----:B------:R0:W-:Y:S04]  /*1c4b0*/  STL.64 [R1+0x13d0], R8 ;  /* 0x0013d00801007387 */ /* 0x0001e80000100a00 */
[----:B0-----:R-:W3:Y:S04]  /*1c4c0*/  LDL.LU R8, [R1+0xe0] ;  /* 0x0000e00001087983 */ /* 0x001ee80000300800 */
[----:B------:R-:W3:Y:S04]  /*1c4d0*/  LDL.LU R9, [R1+0xe4] ;  /* 0x0000e40001097983 */ /* 0x000ee80000300800 */
[----:B------:R-:W3:Y:S04]  /*1c4e0*/  LDL.LU R10, [R1+0xe8] ;  /* 0x0000e800010a7983 */ /* 0x000ee80000300800 */
[----:B------:R-:W3:Y:S04]  /*1c4f0*/  LDL.LU R11, [R1+0xec] ;  /* 0x0000ec00010b7983 */ /* 0x000ee80000300800 */
[----:B------:R-:W4:Y:S04]  /*1c500*/  LDL.LU.64 R22, [R1+0x1498] ;  /* 0x0014980001167983 */ /* 0x000f280000300a00 */
[----:B------:R-:W4:Y:S04]  /*1c510*/  LDL.LU.64 R20, [R1+0x1490] ;  /* 0x0014900001147983 */ /* 0x000f280000300a00 */
[----:B------:R-:W-:Y:S04]  /*1c520*/  STL.64 [R1], R12 ;  /* 0x0000000c01007387 */ /* 0x000fe80000100a00 */
[----:B------:R0:W-:Y:S04]  /*1c530*/  STL.64 [R1+0x8], R14 ;  /* 0x0000080e01007387 */ /* 0x0001e80000100a00 */
[----:B0-----:R-:W3:Y:S04]  /*1c540*/  LDL.LU R14, [R1+0x3ec] ;  /* 0x0003ec00010e7983 */ /* 0x001ee80000300800 */
[----:B------:R-:W3:Y:S04]  /*1c550*/  LDL.LU R15, [R1+0x3e8] ;  /* 0x0003e800010f7983 */ /* 0x000ee80000300800 */
[----:B------:R-:W2:Y:S04]  /*1c560*/  LDL R4, [R1+0x178] ;  /* 0x0001780001047983 */ /* 0x000ea80000100800 */
[----:B------:R-:W3:Y:S01]  /*1c570*/  LDL R5, [R1+0x17c] ;  /* 0x00017c0001057983 */ /* 0x000ee20000100800 */
[----:B------:R-:W-:-:S02]  /*1c580*/  F2FP.F16.E4M3.UNPACK_B R16, R16 ;  /* 0x00000010ff10723e */ /* 0x000fc400020006ff */
[----:B------:R-:W-:Y:S02]  /*1c590*/  F2FP.F16.E4M3.UNPACK_B R17, R17 ;  /* 0x00000011ff11723e */ /* 0x000fe400020006ff */
[----:B------:R-:W-:Y:S02]  /*1c5a0*/  F2FP.F16.E4M3.UNPACK_B R18, R18 ;  /* 0x00000012ff12723e */ /* 0x000fe400020006ff */
[----:B------:R-:W-:Y:S02]  /*1c5b0*/  F2FP.F16.E4M3.UNPACK_B R19, R19 ;  /* 0x00000013ff13723e */ /* 0x000fe400020006ff */
[----:B-----5:R-:W-:Y:S02]  /*1c5c0*/  F2FP.F16.E4M3.UNPACK_B R2, R2 ;  /* 0x00000002ff02723e */ /* 0x020fe400020006ff */
[----:B------:R-:W-:Y:S02]  /*1c5d0*/  F2FP.F16.E4M3.UNPACK_B R3, R3 ;  /* 0x00000003ff03723e */ /* 0x000fe400020006ff */
[----:B------:R-:W-:-:S02]  /*1c5e0*/  F2FP.F16.E4M3.UNPACK_B R12, R0 ;  /* 0x00000000ff0c723e */ /* 0x000fc400020006ff */
[----:B------:R-:W5:Y:S03]  /*1c5f0*/  LDL R0, [R1+0x188] ;  /* 0x0001880001007983 */ /* 0x000f660000100800 */
[----:B----4-:R-:W-:Y:S01]  /*1c600*/  HMMA.16816.F32 R20, R16, R2, R20 ;  /* 0x000000021014723c */ /* 0x010fe20000001814 */
[----:B--2---:R-:W-:Y:S02]  /*1c610*/  F2FP.F16.E4M3.UNPACK_B R4, R4 ;  /* 0x00000004ff04723e */ /* 0x004fe400020006ff */
[----:B---3--:R-:W-:-:S07]  /*1c620*/  F2FP.F16.E4M3.UNPACK_B R5, R5 ;  /* 0x00000005ff05723e */ /* 0x008fce00020006ff */
[----:B------:R-:W-:-:S13]  /*1c630*/  HMMA.16816.F32 R24, R16, R4, R24 ;  /* 0x000000041018723c */ /* 0x000fda0000001818 */
[----:B------:R-:W-:Y:S04]  /*1c640*/  STL.64 [R1+0x60], R20 ;  /* 0x0000601401007387 */ /* 0x000fe80000100a00 */
[----:B------:R0:W-:Y:S04]  /*1c650*/  STL.64 [R1+0x68], R22 ;  /* 0x0000681601007387 */ /* 0x0001e80000100a00 */
[----:B0-----:R-:W2:Y:S04]  /*1c660*/  LDL.LU.64 R22, [R1+0x1488] ;  /* 0x0014880001167983 */ /* 0x001ea80000300a00 */
[----:B------:R-:W3:Y:S04]  /*1c670*/  LDL.LU.64 R20, [R1+0x1480] ;  /* 0x0014800001147983 */ /* 0x000ee80000300a00 */
[----:B------:R-:W-:Y:S04]  /*1c680*/  STL [R1+0x13b8], R28 ;  /* 0x0013b81c01007387 */ /* 0x000fe80000100800 */
[----:B------:R-:W-:Y:S04]  /*1c690*/  STL.64 [R1+0x150], R24 ;  /* 0x0001501801007387 */ /* 0x000fe80000100a00 */
[----:B------:R0:W-:Y:S04]  /*1c6a0*/  STL.64 [R1+0x158], R26 ;  /* 0x0001581a01007387 */ /* 0x0001e80000100a00 */
[----:B0-----:R-:W4:Y:S04]  /*1c6b0*/  LDL.LU.64 R26, [R1+0x1478] ;  /* 0x00147800011a7983 */ /* 0x001f280000300a00 */
[----:B------:R-:W4:Y:S01]  /*1c6c0*/  LDL.LU.64 R24, [R1+0x1470] ;  /* 0x0014700001187983 */ /* 0x000f220000300a00 */
[----:B------:R-:W-:Y:S01]  /*1c6d0*/  IMAD R15, R15, 0x100, R14 ;  /* 0x000001000f0f7824 */ /* 0x000fe200078e020e */
[----:B------:R-:W-:-:S02]  /*1c6e0*/  F2FP.F16.E4M3.UNPACK_B R13, R6 ;  /* 0x00000006ff0d723e */ /* 0x000fc400020006ff */
[----:B------:R-:W-:Y:S02]  /*1c6f0*/  F2FP.F16.E4M3.UNPACK_B R14, R7 ;  /* 0x00000007ff0e723e */ /* 0x000fe400020006ff */
[----:B-----5:R-:W-:Y:S02]  /*1c700*/  F2FP.F16.E4M3.UNPACK_B R6, R0 ;  /* 0x00000000ff06723e */ /* 0x020fe400020006ff */
[----:B---3--:R-:W-:-:S07]  /*1c710*/  F2FP.F16.E4M3.UNPACK_B R7, R20 ;  /* 0x00000014ff07723e */ /* 0x008fce00020006ff */
[----:B----4-:R-:W-:Y:S01]  /*1c720*/  HMMA.16816.F32 R24, R16, R6, R24 ;  /* 0x000000061018723c */ /* 0x010fe20000001818 */
[----:B------:R-:W-:Y:S02]  /*1c730*/  F2FP.F16.E4M3.UNPACK_B R20, R21 ;  /* 0x00000015ff14723e */ /* 0x000fe400020006ff */
[----:B------:R-:W-:-:S15]  /*1c740*/  F2FP.F16.E4M3.UNPACK_B R21, R28 ;  /* 0x0000001cff15723e */ /* 0x000fde00020006ff */
[----:B------:R-:W-:-:S05]  /*1c750*/  NOP ;  /* 0x0000000000007918 */ /* 0x000fca0000000000 */
[----:B------:R-:W-:Y:S04]  /*1c760*/  STL.64 [R1+0x130], R24 ;  /* 0x0001301801007387 */ /* 0x000fe80000100a00 */
[----:B------:R0:W-:Y:S01]  /*1c770*/  STL [R1+0x138], R26 ;  /* 0x0001381a01007387 */ /* 0x0001e20000100800 */
[----:B------:R-:W-:-:S03]  /*1c780*/  IMAD.MOV.U32 R28, RZ, RZ, R27 ;  /* 0x000000ffff1c7224 */ /* 0x000fc600078e001b */
[----:B0-----:R-:W3:Y:S04]  /*1c790*/  LDL.LU.64 R26, [R1+0x1468] ;  /* 0x00146800011a7983 */ /* 0x001ee80000300a00 */
[----:B------:R-:W3:Y:S04]  /*1c7a0*/  LDL.LU.64 R24, [R1+0x1460] ;  /* 0x0014600001187983 */ /* 0x000ee80000300a00 */
[----:B------:R-:W-:Y:S01]  /*1c7b0*/  STL [R1+0x13bc], R28 ;  /* 0x0013bc1c01007387 */ /* 0x000fe20000100800 */
[----:B---3--:R-:W-:Y:S03]  /*1c7c0*/  HMMA.16816.F32 R16, R16, R20, R24 ;  /* 0x000000141010723c */ /* 0x008fe60000001818 */
[----:B------:R-:W3:Y:S04]  /*1c7d0*/  LDL.LU.64 R26, [R1+0x1458] ;  /* 0x00145800011a7983 */ /* 0x000ee80000300a00 */
[----:B------:R-:W4:-:S15]  /*1c7e0*/  LDL.LU.64 R24, [R1+0x1450] ;  /* 0x0014500001187983 */ /* 0x000f1e0000300a00 */
[----:B------:R-:W-:-:S01]  /*1c7f0*/  NOP ;  /* 0x0000000000007918 */ /* 0x000fc20000000000 */
[----:B------:R0:W-:Y:S04]  /*1c800*/  STL.64 [R1+0x80], R16 ;  /* 0x0000801001007387 */ /* 0x0001e80000100a00 */
[----:B------:R1:W-:Y:S04]  /*1c810*/  STL.64 [R1+0x88], R18 ;  /* 0x0000881201007387 */ /* 0x0003e80000100a00 */
[----:B0-----:R-:W5:Y:S04]  /*1c820*/  LDL.LU R16, [R1+0xf0] ;  /* 0x0000f00001107983 */ /* 0x001f680000300800 */
[----:B------:R-:W5:Y:S04]  /*1c830*/  LDL.LU R17, [R1+0xf4] ;  /* 0x0000f40001117983 */ /* 0x000f680000300800 */
[----:B-1----:R-:W5:Y:S04]  /*1c840*/  LDL.LU R18, [R1+0xf8] ;  /* 0x0000f80001127983 */ /* 0x002f680000300800 */
[----:B------:R-:W5:Y:S01]  /*1c850*/  LDL.LU R19, [R1+0xfc] ;  /* 0x0000fc0001137983 */ /* 0x000f620000300800 */
[----:B------:R-:W-:-:S07]  /*1c860*/  F2FP.F16.E4M3.UNPACK_B R15, R15 ;  /* 0x0000000fff0f723e */ /* 0x000fce00020006ff */
[C---:B------:R-:W-:Y:S06]  /*1c870*/  HMMA.16816.F32 R8, R12.reuse, R4, R8 ;  /* 0x000000040c08723c */ /* 0x040fec0000001808 */
[----:B-----5:R-:W-:-:S15]  /*1c880*/  HMMA.16816.F32 R16, R12, R2, R16 ;  /* 0x000000020c10723c */ /* 0x020fde0000001810 */
[----:B------:R-:W-:-:S09]  /*1c890*/  NOP ;  /* 0x0000000000007918 */ /* 0x000fd20000000000 */
[----:B------:R-:W-:Y:S01]  /*1c8a0*/  IMAD.MOV.U32 R28, RZ, RZ, R19 ;  /* 0x000000ffff1c7224 */ /* 0x000fe200078e0013 */
[----:B------:R-:W-:Y:S04]  /*1c8b0*/  STL.64 [R1+0x90], R16 ;  /* 0x0000901001007387 */ /* 0x000fe80000100a00 */
[----:B------:R-:W-:Y:S04]  /*1c8c0*/  STL [R1+0x98], R18 ;  /* 0x0000981201007387 */ /* 0x000fe80000100800 */
[----:B------:R-:W-:Y:S04]  /*1c8d0*/  STL [R1+0x142c], R3 ;  /* 0x00142c0301007387 */ /* 0x000fe80000100800 */
[----:B------:R-:W-:Y:S04]  /*1c8e0*/  STL [R1+0x13c0], R28 ;  /* 0x0013c01c01007387 */ /* 0x000fe80000100800 */
[----:B------:R0:W-:Y:S04]  /*1c8f0*/  STL.64 [R1+0xa0], R8 ;  /* 0x0000a00801007387 */ /* 0x0001e80000100a00 */
[----:B------:R1:W-:Y:S04]  /*1c900*/  STL.64 [R1+0xa8], R10 ;  /* 0x0000a80a01007387 */ /* 0x0003e80000100a00 */
[----:B0-----:R-:W5:Y:S04]  /*1c910*/  LDL.LU R8, [R1+0x10] ;  /* 0x0000100001087983 */ /* 0x001f680000300800 */
[----:B------:R-:W5:Y:S04]  /*1c920*/  LDL.LU R9, [R1+0x14] ;  /* 0x0000140001097983 */ /* 0x000f680000300800 */
[----:B-1----:R-:W2:Y:S04]  /*1c930*/  LDL.LU R10, [R1+0x18] ;  /* 0x00001800010a7983 */ /* 0x002ea80000300800 */
[----:B------:R-:W2:Y:S01]  /*1c940*/  LDL.LU R11, [R1+0x1c] ;  /* 0x00001c00010b7983 */ /* 0x000ea20000300800 */
[----:B---3--:R-:W-:-:S02]  /*1c950*/  IMAD R16, R26, 0x100, R27 ;  /* 0x000001001a107824 */ /* 0x008fc400078e021b */
[----:B----4-:R-:W-:Y:S01]  /*1c960*/  IMAD R17, R24, 0x100, R25 ;  /* 0x0000010018117824 */ /* 0x010fe200078e0219 */
[----:B--2---:R-:W-:Y:S04]  /*1c970*/  STL.64 [R1+0x13e8], R10 ;  /* 0x0013e80a01007387 */ /* 0x004fe80000100a00 */
[----:B-----5:R0:W-:Y:S04]  /*1c980*/  STL.64 [R1+0x13e0], R8 ;  /* 0x0013e00801007387 */ /* 0x0201e80000100a00 */
[----:B0-----:R-:W2:Y:S04]  /*1c990*/  LDL.LU R8, [R1+0x20] ;  /* 0x0000200001087983 */ /* 0x001ea80000300800 */
[----:B------:R-:W3:Y:S01]  /*1c9a0*/  LDL.LU R27, [R1+0x404] ;  /* 0x00040400011b7983 */ /* 0x000ee20000300800 */
[----:B------:R-:W-:-:S02]  /*1c9b0*/  IMAD.MOV.U32 R10, RZ, RZ, R23 ;  /* 0x000000ffff0a7224 */ /* 0x000fc400078e0017 */
[----:B------:R-:W-:Y:S01]  /*1c9c0*/  IMAD.MOV.U32 R11, RZ, RZ, R22 ;  /* 0x000000ffff0b7224 */ /* 0x000fe200078e0016 */
[----:B------:R-:W3:Y:S01]  /*1c9d0*/  LDL.LU R26, [R1+0x400] ;  /* 0x00040000011a7983 */ /* 0x000ee20000300800 */
[----:B------:R-:W-:-:S03]  /*1c9e0*/  IMAD.MOV.U32 R9, RZ, RZ, R29 ;  /* 0x000000ffff097224 */ /* 0x000fc600078e001d */
[----:B------:R-:W4:Y:S04]  /*1c9f0*/  LDL.LU R22, [R1+0x40c] ;  /* 0x00040c0001167983 */ /* 0x000f280000300800 */
[----:B------:R-:W4:Y:S04]  /*1ca00*/  LDL.LU R23, [R1+0x408] ;  /* 0x0004080001177983 */ /* 0x000f280000300800 */
[----:B------:R-:W5:Y:S04]  /*1ca10*/  LDL.LU R25, [R1+0x424] ;  /* 0x0004240001197983 */ /* 0x000f680000300800 */
[----:B------:R-:W5:Y:S04]  /*1ca20*/  LDL.LU R29, [R1+0x428] ;  /* 0x00042800011d7983 */ /* 0x000f680000300800 */
[----:B------:R-:W-:Y:S04]  /*1ca30*/  STL.64 [R1+0x13f8], R10 ;  /* 0x0013f80a01007387 */ /* 0x000fe80000100a00 */
[----:B--2---:R0:W-:Y:S04]  /*1ca40*/  STL.64 [R1+0x13f0], R8 ;  /* 0x0013f00801007387 */ /* 0x0041e80000100a00 */
[----:B0-----:R-:W2:Y:S04]  /*1ca50*/  LDL.LU R8, [R1+0x40] ;  /* 0x0000400001087983 */ /* 0x001ea80000300800 */
[----:B------:R-:W2:Y:S04]  /*1ca60*/  LDL.LU R9, [R1+0x44] ;  /* 0x0000440001097983 */ /* 0x000ea80000300800 */
[----:B------:R-:W3:Y:S04]  /*1ca70*/  LDL.LU R10, [R1+0x48] ;  /* 0x00004800010a7983 */ /* 0x000ee80000300800 */
[----:B------:R-:W3:Y:S04]  /*1ca80*/  LDL.LU R11, [R1+0x4c] ;  /* 0x00004c00010b7983 */ /* 0x000ee80000300800 */
[----:B------:R-:W5:Y:S04]  /*1ca90*/  LDL.LU R3, [R1+0x414] ;  /* 0x0004140001037983 */ /* 0x000f680000300800 */
[----:B------:R-:W5:Y:S04]  /*1caa0*/  LDL.LU R24, [R1+0x41c] ;  /* 0x00041c0001187983 */ /* 0x000f680000300800 */
[----:B---3--:R-:W-:Y:S04]  /*1cab0*/  STL.64 [R1+0x1408], R10 ;  /* 0x0014080a01007387 */ /* 0x008fe80000100a00 */
[----:B--2---:R0:W-:Y:S04]  /*1cac0*/  STL.64 [R1+0x1400], R8 ;  /* 0x0014000801007387 */ /* 0x0041e80000100a00 */
[----:B0-----:R-:W2:Y:S04]  /*1cad0*/  LDL.LU R8, [R1+0x110] ;  /* 0x0001100001087983 */ /* 0x001ea80000300800 */
[----:B------:R-:W2:Y:S04]  /*1cae0*/  LDL.LU R9, [R1+0x114] ;  /* 0x0001140001097983 */ /* 0x000ea80000300800 */
[----:B------:R-:W3:Y:S04]  /*1caf0*/  LDL.LU R10, [R1+0x118] ;  /* 0x00011800010a7983 */ /* 0x000ee80000300800 */
[----:B------:R-:W3:Y:S04]  /*1cb00*/  LDL.LU R11, [R1+0x11c] ;  /* 0x00011c00010b7983 */ /* 0x000ee80000300800 */
        /* <DEDUP_REMOVED lines=16> */
[----:B------:R-:W2:Y:S04]  /*1cc10*/  LDL.LU R10, [R1+0x128] ;  /* 0x00012800010a7983 */ /* 0x000ea80000300800 */
[----:B------:R-:W2:Y:S01]  /*1cc20*/  LDL.LU R11, [R1+0x12c] ;  /* 0x00012c00010b7983 */ /* 0x000ea20000300800 */
[----:B------:R-:W-:-:S03]  /*1cc30*/  IMAD R18, R26, 0x100, R27 ;  /* 0x000001001a127824 */ /* 0x000fc600078e021b */
[----:B------:R-:W3:Y:S04]  /*1cc40*/  LDL.LU R26, [R1+0x434] ;  /* 0x00043400011a7983 */ /* 0x000ee80000300800 */
[----:B------:R-:W3:Y:S01]  /*1cc50*/  LDL.LU R27, [R1+0x43c] ;  /* 0x00043c00011b7983 */ /* 0x000ee20000300800 */
[----:B----4-:R-:W-:-:S03]  /*1cc60*/  IMAD R19, R23, 0x100, R22 ;  /* 0x0000010017137824 */ /* 0x010fc600078e0216 */
[----:B------:R-:W4:Y:S04]  /*1cc70*/  LDL.LU R0, [R1+0x448] ;  /* 0x0004480001007983 */ /* 0x000f280000300800 */
[----:B------:R-:W4:Y:S04]  /*1cc80*/  LDL.LU R22, [R1+0x458] ;  /* 0x0004580001167983 */ /* 0x000f280000300800 */
[----:B------:R-:W4:Y:S01]  /*1cc90*/  LDL.LU R23, [R1+0x460] ;  /* 0x0004600001177983 */ /* 0x000f220000300800 */
[----:B--2---:R-:W-:-:S15]  /*1cca0*/  HMMA.16816.F32 R8, R12, R6, R8 ;  /* 0x000000060c08723c */ /* 0x004fde0000001808 */
[----:B------:R-:W-:-:S08]  /*1ccb0*/  NOP ;  /* 0x0000000000007918 */ /* 0x000fd00000000000 */
[----:B------:R-:W-:Y:S04]  /*1ccc0*/  STL.64 [R1+0xc0], R8 ;  /* 0x0000c00801007387 */ /* 0x000fe80000100a00 */
[----:B------:R0:W-:Y:S01]  /*1ccd0*/  STL [R1+0xc8], R10 ;  /* 0x0000c80a01007387 */ /* 0x0001e20000100800 */
[----:B------:R-:W-:-:S03]  /*1cce0*/  IMAD.MOV.U32 R28, RZ, RZ, R11 ;  /* 0x000000ffff1c7224 */ /* 0x000fc600078e000b */
[----:B0-----:R-:W2:Y:S04]  /*1ccf0*/  LDL.LU.64 R10, [R1+0x1448] ;  /* 0x00144800010a7983 */ /* 0x001ea80000300a00 */
[----:B------:R-:W2:Y:S02]  /*1cd00*/  LDL.LU.64 R8, [R1+0x1440] ;  /* 0x0014400001087983 */ /* 0x000ea40000300a00 */
[----:B--2---:R-:W-:Y:S02]  /*1cd10*/  HMMA.16816.F32 R12, R12, R20, R8 ;  /* 0x000000140c0c723c */ /* 0x004fe40000001808 */
[----:B------:R-:W2:Y:S04]  /*1cd20*/  LDL.LU.64 R10, [R1+0x1438] ;  /* 0x00143800010a7983 */ /* 0x000ea80000300a00 */
[----:B------:R-:W2:-:S15]  /*1cd30*/  LDL.LU.64 R8, [R1+0x1430] ;  /* 0x0014300001087983 */ /* 0x000e9e0000300a00 */
[----:B------:R-:W-:-:S02]  /*1cd40*/  NOP ;  /* 0x0000000000007918 */ /* 0x000fc40000000000 */
[----:B------:R0:W-:Y:S04]  /*1cd50*/  STL.64 [R1+0x70], R12 ;  /* 0x0000700c01007387 */ /* 0x0001e80000100a00 */
[----:B------:R1:W-:Y:S04]  /*1cd60*/  STL.64 [R1+0x78], R14 ;  /* 0x0000780e01007387 */ /* 0x0003e80000100a00 */
[----:B0-----:R-:W5:Y:S04]  /*1cd70*/  LDL.LU R12, [R1+0x410] ;  /* 0x00041000010c7983 */ /* 0x001f680000300800 */
[----:B------:R-:W3:Y:S04]  /*1cd80*/  LDL.LU R13, [R1+0x418] ;  /* 0x00041800010d7983 */ /* 0x000ee80000300800 */
[----:B-1----:R-:W4:Y:S04]  /*1cd90*/  LDL.LU R14, [R1+0x420] ;  /* 0x00042000010e7983 */ /* 0x002f280000300800 */
[----:B------:R-:W4:Y:S01]  /*1cda0*/  LDL.LU R15, [R1+0x42c] ;  /* 0x00042c00010f7983 */ /* 0x000f220000300800 */
[----:B------:R-:W-:-:S02]  /*1cdb0*/  F2FP.F16.E4M3.UNPACK_B R16, R16 ;  /* 0x00000010ff10723e */ /* 0x000fc400020006ff */
[----:B------:R-:W-:Y:S02]  /*1cdc0*/  F2FP.F16.E4M3.UNPACK_B R17, R17 ;  /* 0x00000011ff11723e */ /* 0x000fe400020006ff */
[----:B------:R-:W-:Y:S01]  /*1cdd0*/  F2FP.F16.E4M3.UNPACK_B R18, R18 ;  /* 0x00000012ff12723e */ /* 0x000fe200020006ff */
[----:B-----5:R-:W-:Y:S02]  /*1cde0*/  IMAD R12, R12, 0x100, R3 ;  /* 0x000001000c0c7824 */ /* 0x020fe400078e0203 */
[----:B------:R-:W2:Y:S01]  /*1cdf0*/  LDL.LU R3, [R1+0x142c] ;  /* 0x00142c0001037983 */ /* 0x000ea20000300800 */
[----:B------:R-:W-:Y:S01]  /*1ce00*/  F2FP.F16.E4M3.UNPACK_B R19, R19 ;  /* 0x00000013ff13723e */ /* 0x000fe200020006ff */
[----:B---3--:R-:W-:Y:S02]  /*1ce10*/  IMAD R13, R13, 0x100, R24 ;  /* 0x000001000d0d7824 */ /* 0x008fe400078e0218 */
[----:B------:R-:W3:Y:S04]  /*1ce20*/  LDL.LU R24, [R1+0x1428] ;  /* 0x0014280001187983 */ /* 0x000ee80000300800 */
[----:B--2---:R-:W-:-:S15]  /*1ce30*/  HMMA.16816.F32 R8, R16, R2, R8 ;  /* 0x000000021008723c */ /* 0x004fde0000001808 */
[----:B------:R-:W-:-:S08]  /*1ce40*/  NOP ;  /* 0x0000000000007918 */ /* 0x000fd00000000000 */
[----:B------:R-:W-:Y:S04]  /*1ce50*/  STL.64 [R1+0xb0], R8 ;  /* 0x0000b00801007387 */ /* 0x000fe80000100a00 */
[----:B------:R0:W-:Y:S04]  /*1ce60*/  STL.64 [R1+0xb8], R10 ;  /* 0x0000b80a01007387 */ /* 0x0001e80000100a00 */
[----:B0-----:R-:W2:Y:S04]  /*1ce70*/  LDL.LU.64 R10, [R1+0x1420] ;  /* 0x00142000010a7983 */ /* 0x001ea80000300a00 */
[----:B------:R-:W2:Y:S01]  /*1ce80*/  LDL.LU.64 R8, [R1+0x1418] ;  /* 0x0014180001087983 */ /* 0x000ea20000300a00 */
[----:B----4-:R-:W-:-:S03]  /*1ce90*/  IMAD R14, R14, 0x100, R25 ;  /* 0x000001000e0e7824 */ /* 0x010fc600078e0219 */
[----:B------:R-:W3:Y:S01]  /*1cea0*/  LDL.LU R25, [R1+0x1410] ;  /* 0x0014100001197983 */ /* 0x000ee20000300800 */
[----:B--2---:R-:W-:-:S15]  /*1ceb0*/  HMMA.16816.F32 R8, R16, R4, R8 ;  /* 0x000000041008723c */ /* 0x004fde0000001808 */
[----:B------:R-:W-:-:S08]  /*1cec0*/  NOP ;  /* 0x0000000000007918 */ /* 0x000fd00000000000 */
[----:B------:R-:W-:Y:S04]  /*1ced0*/  STL.64 [R1+0xe0], R8 ;  /* 0x0000e00801007387 */ /* 0x000fe80000100a00 */
[----:B------:R0:W-:Y:S04]  /*1cee0*/  STL.64 [R1+0xe8], R10 ;  /* 0x0000e80a01007387 */ /* 0x0001e80000100a00 */
[----:B0-----:R-:W2:Y:S04]  /*1cef0*/  LDL.LU.64 R10, [R1+0x1408] ;  /* 0x00140800010a7983 */ /* 0x001ea80000300a00 */
[----:B------:R-:W2:Y:S02]  /*1cf00*/  LDL.LU.64 R8, [R1+0x1400] ;  /* 0x0014000001087983 */ /* 0x000ea40000300a00 */
[----:B--2---:R-:W-:-:S15]  /*1cf10*/  HMMA.16816.F32 R8, R16, R6, R8 ;  /* 0x000000061008723c */ /* 0x004fde0000001808 */
[----:B------:R-:W-:-:S08]  /*1cf20*/  NOP ;  /* 0x0000000000007918 */ /* 0x000fd00000000000 */
[----:B------:R-:W-:Y:S04]  /*1cf30*/  STL.64 [R1+0xd0], R8 ;  /* 0x0000d00801007387 */ /* 0x000fe80000100a00 */
[----:B------:R0:W-:Y:S04]  /*1cf40*/  STL.64 [R1+0xd8], R10 ;  /* 0x0000d80a01007387 */ /* 0x0001e80000100a00 */
[----:B0-----:R-:W2:Y:S04]  /*1cf50*/  LDL.LU.64 R10, [R1+0x13f8] ;  /* 0x0013f800010a7983 */ /* 0x001ea80000300a00 */
[----:B------:R-:W2:Y:S01]  /*1cf60*/  LDL.LU.64 R8, [R1+0x13f0] ;  /* 0x0013f00001087983 */ /* 0x000ea20000300a00 */
[----:B------:R-:W-:Y:S01]  /*1cf70*/  IMAD R15, R29, 0x100, R15 ;  /* 0x000001001d0f7824 */ /* 0x000fe200078e020f */
[----:B------:R-:W-:-:S02]  /*1cf80*/  F2FP.F16.E4M3.UNPACK_B R12, R12 ;  /* 0x0000000cff0c723e */ /* 0x000fc400020006ff */
[----:B------:R-:W-:Y:S02]  /*1cf90*/  F2FP.F16.E4M3.UNPACK_B R13, R13 ;  /* 0x0000000dff0d723e */ /* 0x000fe400020006ff */
[----:B------:R-:W-:Y:S01]  /*1cfa0*/  F2FP.F16.E4M3.UNPACK_B R14, R14 ;  /* 0x0000000eff0e723e */ /* 0x000fe200020006ff */
[----:B--2---:R-:W-:Y:S01]  /*1cfb0*/  HMMA.16816.F32 R16, R16, R20, R8 ;  /* 0x000000141010723c */ /* 0x004fe20000001808 */
[----:B------:R-:W2:Y:S04]  /*1cfc0*/  LDL.LU.64 R10, [R1+0x13e8] ;  /* 0x0013e800010a7983 */ /* 0x000ea80000300a00 */
[----:B------:R-:W2:-:S15]  /*1cfd0*/  LDL.LU.64 R8, [R1+0x13e0] ;  /* 0x0013e00001087983 */ /* 0x000e9e0000300a00 */
[----:B------:R-:W-:-:S03]  /*1cfe0*/  NOP ;  /* 0x0000000000007918 */ /* 0x000fc60000000000 */
[----:B------:R0:W-:Y:S04]  /*1cff0*/  STL.64 [R1+0x40], R16 ;  /* 0x0000401001007387 */ /* 0x0001e80000100a00 */
[----:B------:R1:W-:Y:S04]  /*1d000*/  STL.64 [R1+0x48], R18 ;  /* 0x0000481201007387 */ /* 0x0003e80000100a00 */
[----:B0-----:R-:W4:Y:S04]  /*1d010*/  LDL.LU R16, [R1+0x430] ;  /* 0x0004300001107983 */ /* 0x001f280000300800 */
[----:B------:R-:W5:Y:S01]  /*1d020*/  LDL.LU R17, [R1+0x438] ;  /* 0x0004380001117983 */ /* 0x000f620000300800 */
[----:B------:R-:W-:-:S03]  /*1d030*/  F2FP.F16.E4M3.UNPACK_B R15, R15 ;  /* 0x0000000fff0f723e */ /* 0x000fc600020006ff */
[----:B-1----:R-:W3:Y:S04]  /*1d040*/  LDL.LU R18, [R1+0x440] ;  /* 0x0004400001127983 */ /* 0x002ee80000300800 */
[----:B------:R-:W3:Y:S01]  /*1d050*/  LDL.LU R19, [R1+0x450] ;  /* 0x0004500001137983 */ /* 0x000ee20000300800 */
[----:B--2---:R-:W-:-:S15]  /*1d060*/  HMMA.16816.F32 R8, R12, R2, R8 ;  /* 0x000000020c08723c */ /* 0x004fde0000001808 */
[----:B------:R-:W-:-:S08]  /*1d070*/  NOP ;  /* 0x0000000000007918 */ /* 0x000fd00000000000 */
[----:B------:R-:W-:Y:S04]  /*1d080*/  STL.64 [R1+0x30], R8 ;  /* 0x0000300801007387 */ /* 0x000fe80000100a00 */
[----:B------:R0:W-:Y:S01]  /*1d090*/  STL [R1+0x38], R10 ;  /* 0x0000380a01007387 */ /* 0x0001e20000100800 */
[----:B------:R-:W-:-:S03]  /*1d0a0*/  IMAD.MOV.U32 R29, RZ, RZ, R11 ;  /* 0x000000ffff1d7224 */ /* 0x000fc600078e000b */
[----:B0-----:R-:W2:Y:S04]  /*1d0b0*/  LDL.LU.64 R10, [R1+0x13d8] ;  /* 0x0013d800010a7983 */ /* 0x001ea80000300a00 */
[----:B------:R-:W2:Y:S04]  /*1d0c0*/  LDL.LU.64 R8, [R1+0x13d0] ;  /* 0x0013d00001087983 */ /* 0x000ea80000300a00 */
[----:B------:R-:W3:Y:S04]  /*1d0d0*/  LDL.LU R2, [R1+0x168] ;  /* 0x0001680001027983 */ /* 0x000ee80000300800 */
[----:B------:R-:W3:Y:S01]  /*1d0e0*/  LDL.LU R3, [R1+0x16c] ;  /* 0x00016c0001037983 */ /* 0x000ee20000300800 */
[----:B----4-:R-:W-:-:S02]  /*1d0f0*/  IMAD R16, R16, 0x100, R26 ;  /* 0x0000010010107824 */ /* 0x010fc400078e021a */
[----:B-----5:R-:W-:Y:S01]  /*1d100*/  IMAD R17, R17, 0x100, R27 ;  /* 0x0000010011117824 */ /* 0x020fe200078e021b */
[----:B------:R-:W3:Y:S04]  /*1d110*/  LDL.LU R26, [R1+0x13c8] ;  /* 0x0013c800011a7983 */ /* 0x000ee80000300800 */
[----:B------:R-:W3:Y:S01]  /*1d120*/  LDL.LU R27, [R1+0x13c4] ;  /* 0x0013c400011b7983 */ /* 0x000ee20000300800 */
[C---:B--2---:R-:W-:Y:S06]  /*1d130*/  HMMA.16816.F32 R8, R12.reuse, R6, R8 ;  /* 0x000000060c08723c */ /* 0x044fec0000001808 */
[----:B---3--:R-:W-:Y:S01]  /*1d140*/  HMMA.16816.F32 R24, R12, R4, R24 ;  /* 0x000000040c18723c */ /* 0x008fe20000001818 */
[----:B------:R-:W2:-:S15]  /*1d150*/  LDL.LU R5, [R1+0x444] ;  /* 0x0004440001057983 */ /* 0x000e9e0000300800 */
[----:B------:R-:W-:-:S07]  /*1d160*/  NOP ;  /* 0x0000000000007918 */ /* 0x000fce0000000000 */
[----:B------:R0:W-:Y:S04]  /*1d170*/  STL.64 [R1+0x10], R24 ;  /* 0x0000101801007387 */ /* 0x0001e80000100a00 */
[----:B------:R1:W-:Y:S04]  /*1d180*/  STL.64 [R1+0x18], R26 ;  /* 0x0000181a01007387 */ /* 0x0003e80000100a00 */
[----:B0-----:R-:W3:Y:S04]  /*1d190*/  LDL.LU R24, [R1+0x454] ;  /* 0x0004540001187983 */ /* 0x001ee80000300800 */
[----:B------:R-:W4:Y:S04]  /*1d1a0*/  LDL.LU R25, [R1+0x44c] ;  /* 0x00044c0001197983 */ /* 0x000f280000300800 */
[----:B-1----:R-:W5:Y:S04]  /*1d1b0*/  LDL.LU R26, [R1+0x45c] ;  /* 0x00045c00011a7983 */ /* 0x002f680000300800 */
[----:B------:R-:W2:Y:S04]  /*1d1c0*/  LDL.LU R27, [R1+0x464] ;  /* 0x00046400011b7983 */ /* 0x000ea80000300800 */
[----:B------:R0:W-:Y:S04]  /*1d1d0*/  STL [R1+0x12a4], R8 ;  /* 0x0012a40801007387 */ /* 0x0001e80000100800 */
[----:B------:R1:W-:Y:S04]  /*1d1e0*/  STL [R1+0x12a0], R9 ;  /* 0x0012a00901007387 */ /* 0x0003e80000100800 */
[----:B------:R1:W-:Y:S04]  /*1d1f0*/  STL [R1+0x129c], R10 ;  /* 0x00129c0a01007387 */ /* 0x0003e80000100800 */
[----:B------:R1:W-:Y:S04]  /*1d200*/  STL [R1+0x1298], R11 ;  /* 0x0012980b01007387 */ /* 0x0003e80000100800 */
[----:B0-----:R-:W3:Y:S04]  /*1d210*/  LDL.LU R8, [R1+0x70] ;  /* 0x0000700001087983 */ /* 0x001ee80000300800 */
[----:B-1----:R-:W3:Y:S04]  /*1d220*/  LDL.LU R9, [R1+0x74] ;  /* 0x0000740001097983 */ /* 0x002ee80000300800 */
[----:B------:R-:W4:Y:S04]  /*1d230*/  LDL.LU R10, [R1+0x78] ;  /* 0x00007800010a7983 */ /* 0x000f280000300800 */
[----:B------:R-:W4:Y:S04]  /*1d240*/  LDL.LU R11, [R1+0x7c] ;  /* 0x00007c00010b7983 */ /* 0x000f280000300800 */
[----:B----4-:R0:W-:Y:S04]  /*1d250*/  STL.64 [R1+0x1338], R10 ;  /* 0x0013380a01007387 */ /* 0x0101e80000100a00 */
[----:B0-----:R-:W4:Y:S04]  /*1d260*/  LDL.LU R10, [R1+0x48c] ;  /* 0x00048c00010a7983 */ /* 0x001f280000300800 */
[----:B------:R-:W4:Y:S04]  /*1d270*/  LDL.LU R11, [R1+0x488] ;  /* 0x00048800010b7983 */ /* 0x000f280000300800 */
[----:B---3--:R0:W-:Y:S04]  /*1d280*/  STL.64 [R1+0x1330], R8 ;  /* 0x0013300801007387 */ /* 0x0081e80000100a00 */
[----:B0-----:R-:W3:Y:S04]  /*1d290*/  LDL.LU R8, [R1+0x484] ;  /* 0x0004840001087983 */ /* 0x001ee80000300800 */
[----:B------:R-:W3:Y:S04]  /*1d2a0*/  LDL.LU R9, [R1+0x480] ;  /* 0x0004800001097983 */ /* 0x000ee80000300800 */
[----:B----4-:R-:W-:Y:S04]  /*1d2b0*/  STL.64 [R1+0x1348], R10 ;  /* 0x0013480a01007387 */ /* 0x010fe80000100a00 */
[----:B---3--:R0:W-:Y:S04]  /*1d2c0*/  STL.64 [R1+0x1340], R8 ;  /* 0x0013400801007387 */ /* 0x0081e80000100a00 */
[----:B0-----:R-:W3:Y:S04]  /*1d2d0*/  LDL.LU R8, [R1+0xc0] ;  /* 0x0000c00001087983 */ /* 0x001ee80000300800 */
[----:B------:R-:W3:Y:S04]  /*1d2e0*/  LDL.LU R9, [R1+0xc4] ;  /* 0x0000c40001097983 */ /* 0x000ee80000300800 */
[----:B------:R-:W4:Y:S01]  /*1d2f0*/  LDL.LU R10, [R1+0xc8] ;  /* 0x0000c800010a7983 */ /* 0x000f220000300800 */
[----:B------:R-:W-:-:S03]  /*1d300*/  IMAD.MOV.U32 R11, RZ, RZ, R28 ;  /* 0x000000ffff0b7224 */ /* 0x000fc600078e001c */
[----:B------:R-:W2:Y:S04]  /*1d310*/  LDL.LU R28, [R1+0x13c0] ;  /* 0x0013c000011c7983 */ /* 0x000ea80000300800 */
[----:B----4-:R-:W-:Y:S04]  /*1d320*/  STL.64 [R1+0x1358], R10 ;  /* 0x0013580a01007387 */ /* 0x010fe80000100a00 */
[----:B---3--:R0:W-:Y:S04]  /*1d330*/  STL.64 [R1+0x1350], R8 ;  /* 0x0013500801007387 */ /* 0x0081e80000100a00 */
[----:B0-----:R-:W3:Y:S04]  /*1d340*/  LDL.LU R8, [R1+0xa0] ;  /* 0x0000a00001087983 */ /* 0x001ee80000300800 */
[----:B------:R-:W3:Y:S04]  /*1d350*/  LDL.LU R9, [R1+0xa4] ;  /* 0x0000a40001097983 */ /* 0x000ee80000300800 */
[----:B------:R-:W4:Y:S04]  /*1d360*/  LDL.LU R10, [R1+0xa8] ;  /* 0x0000a800010a7983 */ /* 0x000f280000300800 */
[----:B------:R-:W4:Y:S01]  /*1d370*/  LDL.LU R11, [R1+0xac] ;  /* 0x0000ac00010b7983 */ /* 0x000f220000300800 */
[----:B------:R-:W-:-:S02]  /*1d380*/  IMAD R19, R19, 0x100, R24 ;  /* 0x0000010013137824 */ /* 0x000fc400078e0218 */
[----:B------:R-:W-:Y:S02]  /*1d390*/  IMAD R0, R0, 0x100, R25 ;  /* 0x0000010000007824 */ /* 0x000fe400078e0219 */
[----:B-----5:R-:W-:Y:S01]  /*1d3a0*/  IMAD R22, R22, 0x100, R26 ;  /* 0x0000010016167824 */ /* 0x020fe200078e021a */
[----:B----4-:R-:W-:Y:S04]  /*1d3b0*/  STL.64 [R1+0x1368], R10 ;  /* 0x0013680a01007387 */ /* 0x010fe80000100a00 */
[----:B---3--:R0:W-:Y:S04]  /*1d3c0*/  STL.64 [R1+0x1360], R8 ;  /* 0x0013600801007387 */ /* 0x0081e80000100a00 */
[----:B0-----:R-:W3:Y:S04]  /*1d3d0*/  LDL.LU R8, [R1+0x90] ;  /* 0x0000900001087983 */ /* 0x001ee80000300800 */
[----:B------:R-:W3:Y:S04]  /*1d3e0*/  LDL.LU R9, [R1+0x94] ;  /* 0x0000940001097983 */ /* 0x000ee80000300800 */
[----:B------:R-:W4:Y:S01]  /*1d3f0*/  LDL.LU R10, [R1+0x98] ;  /* 0x00009800010a7983 */ /* 0x000f220000300800 */
[----:B--2---:R-:W-:-:S03]  /*1d400*/  IMAD.MOV.U32 R11, RZ, RZ, R28 ;  /* 0x000000ffff0b7224 */ /* 0x004fc600078e001c */
[----:B------:R-:W2:Y:S04]  /*1d410*/  LDL.LU R28, [R1+0x13bc] ;  /* 0x0013bc00011c7983 */ /* 0x000ea80000300800 */
[----:B------:R-:W5:Y:S04]  /*1d420*/  LDL.LU R24, [R1] ;  /* 0x0000000001187983 */ /* 0x000f680000300800 */
[----:B------:R-:W5:Y:S01]  /*1d430*/  LDL.LU R25, [R1+0x4] ;  /* 0x0000040001197983 */ /* 0x000f620000300800 */
[----:B------:R-:W-:-:S03]  /*1d440*/  IMAD R23, R23, 0x100, R27 ;  /* 0x0000010017177824 */ /* 0x000fc600078e021b */
[----:B------:R-:W5:Y:S04]  /*1d450*/  LDL.LU R26, [R1+0x8] ;  /* 0x00000800011a7983 */ /* 0x000f680000300800 */
[----:B------:R-:W5:Y:S04]  /*1d460*/  LDL.LU R27, [R1+0xc] ;  /* 0x00000c00011b7983 */ /* 0x000f680000300800 */
[----:B------:R-:W5:Y:S04]  /*1d470*/  LDL.LU R6, [R1+0x178] ;  /* 0x0001780001067983 */ /* 0x000f680000300800 */
[----:B------:R-:W5:Y:S01]  /*1d480*/  LDL.LU R7, [R1+0x17c] ;  /* 0x00017c0001077983 */ /* 0x000f620000300800 */
[----:B------:R-:W-:-:S03]  /*1d490*/  IMAD R18, R18, 0x100, R5 ;  /* 0x0000010012127824 */ /* 0x000fc600078e0205 */
[----:B------:R-:W5:Y:S04]  /*1d4a0*/  LDL.LU R4, [R1+0x18c] ;  /* 0x00018c0001047983 */ /* 0x000f680000300800 */
[----:B------:R-:W5:Y:S04]  /*1d4b0*/  LDL.LU R5, [R1+0x198] ;  /* 0x0001980001057983 */ /* 0x000f680000300800 */
[----:B----4-:R-:W-:Y:S04]  /*1d4c0*/  STL.64 [R1+0x1378], R10 ;  /* 0x0013780a01007387 */ /* 0x010fe80000100a00 */
[----:B---3--:R0:W-:Y:S04]  /*1d4d0*/  STL.64 [R1+0x1370], R8 ;  /* 0x0013700801007387 */ /* 0x0081e80000100a00 */
[----:B0-----:R-:W3:Y:S04]  /*1d4e0*/  LDL.LU R8, [R1+0x80] ;  /* 0x0000800001087983 */ /* 0x001ee80000300800 */
[----:B------:R-:W3:Y:S04]  /*1d4f0*/  LDL.LU R9, [R1+0x84] ;  /* 0x0000840001097983 */ /* 0x000ee80000300800 */
[----:B------:R-:W4:Y:S04]  /*1d500*/  LDL.LU R10, [R1+0x88] ;  /* 0x00008800010a7983 */ /* 0x000f280000300800 */
[----:B------:R-:W4:Y:S04]  /*1d510*/  LDL.LU R11, [R1+0x8c] ;  /* 0x00008c00010b7983 */ /* 0x000f280000300800 */
[----:B----4-:R-:W-:Y:S04]  /*1d520*/  STL.64 [R1+0x1388], R10 ;  /* 0x0013880a01007387 */ /* 0x010fe80000100a00 */
[----:B---3--:R0:W-:Y:S04]  /*1d530*/  STL.64 [R1+0x1380], R8 ;  /* 0x0013800801007387 */ /* 0x0081e80000100a00 */
[----:B0-----:R-:W3:Y:S04]  /*1d540*/  LDL.LU R8, [R1+0x130] ;  /* 0x0001300001087983 */ /* 0x001ee80000300800 */
[----:B------:R-:W3:Y:S04]  /*1d550*/  LDL.LU R9, [R1+0x134] ;  /* 0x0001340001097983 */ /* 0x000ee80000300800 */
[----:B------:R-:W4:Y:S01]  /*1d560*/  LDL.LU R10, [R1+0x138] ;  /* 0x00013800010a7983 */ /* 0x000f220000300800 */
[----:B--2---:R-:W-:-:S03]  /*1d570*/  IMAD.MOV.U32 R11, RZ, RZ, R28 ;  /* 0x000000ffff0b7224 */ /* 0x004fc600078e001c */
[----:B------:R-:W2:Y:S04]  /*1d580*/  LDL.LU R28, [R1+0x13b8] ;  /* 0x0013b800011c7983 */ /* 0x000ea80000300800 */
[----:B----4-:R-:W-:Y:S04]  /*1d590*/  STL.64 [R1+0x1398], R10 ;  /* 0x0013980a01007387 */ /* 0x010fe80000100a00 */
[----:B---3--:R0:W-:Y:S04]  /*1d5a0*/  STL.64 [R1+0x1390], R8 ;  /* 0x0013900801007387 */ /* 0x0081e80000100a00 */
[----:B0-----:R-:W3:Y:S04]  /*1d5b0*/  LDL.LU R8, [R1+0x150] ;  /* 0x0001500001087983 */ /* 0x001ee80000300800 */
[----:B------:R-:W3:Y:S04]  /*1d5c0*/  LDL.LU R9, [R1+0x154] ;  /* 0x0001540001097983 */ /* 0x000ee80000300800 */
[----:B------:R-:W4:Y:S04]  /*1d5d0*/  LDL.LU R10, [R1+0x158] ;  /* 0x00015800010a7983 */ /* 0x000f280000300800 */
[----:B------:R-:W4:Y:S01]  /*1d5e0*/  LDL.LU R11, [R1+0x15c] ;  /* 0x00015c00010b7983 */ /* 0x000f220000300800 */
[----:B------:R-:W-:-:S02]  /*1d5f0*/  F2FP.F16.E4M3.UNPACK_B R2, R2.H1 ;  /* 0x00000002ff02723e */ /* 0x000fc400030006ff */
[----:B------:R-:W-:Y:S01]  /*1d600*/  F2FP.F16.E4M3.UNPACK_B R3, R3.H1 ;  /* 0x00000003ff03723e */ /* 0x000fe200030006ff */
[----:B----4-:R-:W-:Y:S04]  /*1d610*/  STL.64 [R1+0x13b0], R10 ;  /* 0x0013b00a01007387 */ /* 0x010fe80000100a00 */
[----:B---3--:R0:W-:Y:S04]  /*1d620*/  STL.64 [R1+0x13a8], R8 ;  /* 0x0013a80801007387 */ /* 0x0081e80000100a00 */
[----:B0-----:R-:W3:Y:S04]  /*1d630*/  LDL.LU R8, [R1+0x60] ;  /* 0x0000600001087983 */ /* 0x001ee80000300800 */
[----:B------:R-:W3:Y:S04]  /*1d640*/  LDL.LU R9, [R1+0x64] ;  /* 0x0000640001097983 */ /* 0x000ee80000300800 */
[----:B------:R-:W3:Y:S04]  /*1d650*/  LDL.LU R10, [R1+0x68] ;  /* 0x00006800010a7983 */ /* 0x000ee80000300800 */
[----:B------:R-:W3:Y:S01]  /*1d660*/  LDL.LU R11, [R1+0x6c] ;  /* 0x00006c00010b7983 */ /* 0x000ee20000300800 */
[----:B------:R-:W-:-:S02]  /*1d670*/  F2FP.F16.E4M3.UNPACK_B R16, R16 ;  /* 0x00000010ff10723e */ /* 0x000fc400020006ff */
[----:B------:R-:W-:Y:S02]  /*1d680*/  F2FP.F16.E4M3.UNPACK_B R17, R17 ;  /* 0x00000011ff11723e */ /* 0x000fe400020006ff */
[----:B------:R-:W-:Y:S02]  /*1d690*/  F2FP.F16.E4M3.UNPACK_B R18, R18 ;  /* 0x00000012ff12723e */ /* 0x000fe400020006ff */
[----:B------:R-:W-:Y:S01]  /*1d6a0*/  F2FP.F16.E4M3.UNPACK_B R19, R19 ;  /* 0x00000013ff13723e */ /* 0x000fe200020006ff */
[----:B-----5:R-:W-:Y:S01]  /*1d6b0*/  HMMA.16816.F32 R24, R12, R20, R24 ;  /* 0x000000140c18723c */ /* 0x020fe20000001818 */
[----:B------:R-:W4:Y:S04]  /*1d6c0*/  LDL.LU R15, [R1+0x46c] ;  /* 0x00046c00010f7983 */ /* 0x000f280000300800 */
[----:B------:R-:W4:Y:S04]  /*1d6d0*/  LDL.LU R20, [R1+0x468] ;  /* 0x0004680001147983 */ /* 0x000f280000300800 */
[----:B------:R-:W5:-:S14]  /*1d6e0*/  LDL.LU R21, [R1+0x188] ;  /* 0x0001880001157983 */ /* 0x000f5c0000300800 */
[----:B------:R0:W-:Y:S04]  /*1d6f0*/  STL [R1+0x12a8], R27 ;  /* 0x0012a81b01007387 */ /* 0x0001e80000100800 */
[----:B0-----:R-:W2:Y:S01]  /*1d700*/  LDL.LU R27, [R1+0x478] ;  /* 0x00047800011b7983 */ /* 0x001ea20000300800 */
[----:B---3--:R-:W-:-:S15]  /*1d710*/  HMMA.16816.F32 R8, R16, R2, R8 ;  /* 0x000000021008723c */ /* 0x008fde0000001808 */
[----:B------:R-:W-:-:S08]  /*1d720*/  NOP ;  /* 0x0000000000007918 */ /* 0x000fd00000000000 */
[----:B------:R-:W-:Y:S04]  /*1d730*/  STL.64 [R1+0x20], R8 ;  /* 0x0000200801007387 */ /* 0x000fe80000100a00 */
[----:B------:R0:W-:Y:S04]  /*1d740*/  STL.64 [R1+0x28], R10 ;  /* 0x0000280a01007387 */ /* 0x0001e80000100a00 */
[----:B0-----:R-:W3:Y:S04]  /*1d750*/  LDL.LU.64 R10, [R1+0x13b0] ;  /* 0x0013b000010a7983 */ /* 0x001ee80000300a00 */
[----:B------:R-:W3:Y:S01]  /*1d760*/  LDL.LU.64 R8, [R1+0x13a8] ;  /* 0x0013a80001087983 */ /* 0x000ee20000300a00 */
[----:B------:R-:W-:-:S02]  /*1d770*/  F2FP.F16.E4M3.UNPACK_B R6, R6.H1 ;  /* 0x00000006ff06723e */ /* 0x000fc400030006ff */
[----:B------:R-:W-:Y:S01]  /*1d780*/  F2FP.F16.E4M3.UNPACK_B R7, R7.H1 ;  /* 0x00000007ff07723e */ /* 0x000fe200030006ff */
[----:B----4-:R-:W-:Y:S01]  /*1d790*/  IMAD R15, R20, 0x100, R15 ;  /* 0x00000100140f7824 */ /* 0x010fe200078e020f */
[----:B-----5:R-:W-:Y:S02]  /*1d7a0*/  F2FP.F16.E4M3.UNPACK_B R20, R21.H1 ;  /* 0x00000015ff14723e */ /* 0x020fe400030006ff */
[----:B------:R-:W-:Y:S02]  /*1d7b0*/  F2FP.F16.E4M3.UNPACK_B R21, R4.H1 ;  /* 0x00000004ff15723e */ /* 0x000fe400030006ff */
[----:B------:R-:W-:Y:S02]  /*1d7c0*/  F2FP.F16.E4M3.UNPACK_B R4, R5.H1 ;  /* 0x00000005ff04723e */ /* 0x000fe400030006ff */
[----:B--2---:R-:W-:Y:S02]  /*1d7d0*/  F2FP.F16.E4M3.UNPACK_B R5, R28.H1 ;  /* 0x0000001cff05723e */ /* 0x004fe400030006ff */
[----:B------:R-:W-:Y:S01]  /*1d7e0*/  F2FP.F16.E4M3.UNPACK_B R13, R22 ;  /* 0x00000016ff0d723e */ /* 0x000fe200020006ff */
[----:B------:R-:W2:Y:S04]  /*1d7f0*/  LDL.LU R28, [R1+0x13a0] ;  /* 0x0013a000011c7983 */ /* 0x000ea80000300800 */
[----:B------:R-:W4:Y:S01]  /*1d800*/  LDL.LU R22, [R1+0x47c] ;  /* 0x00047c0001167983 */ /* 0x000f220000300800 */
[----:B------:R-:W-:-:S03]  /*1d810*/  F2FP.F16.E4M3.UNPACK_B R14, R23 ;  /* 0x00000017ff0e723e */ /* 0x000fc600020006ff */
[----:B------:R-:W5:Y:S01]  /*1d820*/  LDL.LU R23, [R1+0x470] ;  /* 0x0004700001177983 */ /* 0x000f620000300800 */
[----:B---3--:R-:W-:-:S15]  /*1d830*/  HMMA.16816.F32 R8, R16, R6, R8 ;  /* 0x000000061008723c */ /* 0x008fde0000001808 */
[----:B------:R-:W-:-:S08]  /*1d840*/  NOP ;  /* 0x0000000000007918 */ /* 0x000fd00000000000 */
[----:B------:R-:W-:Y:S04]  /*1d850*/  STL.64 [R1+0x100], R8 ;  /* 0x0001000801007387 */ /* 0x000fe80000100a00 */
[----:B------:R0:W-:Y:S04]  /*1d860*/  STL.64 [R1+0x108], R10 ;  /* 0x0001080a01007387 */ /* 0x0001e80000100a00 */
[----:B0-----:R-:W3:Y:S04]  /*1d870*/  LDL.LU.64 R10, [R1+0x1398] ;  /* 0x00139800010a7983 */ /* 0x001ee80000300a00 */
[----:B------:R-:W3:Y:S02]  /*1d880*/  LDL.LU.64 R8, [R1+0x1390] ;  /* 0x0013900001087983 */ /* 0x000ee40000300a00 */
[----:B---3--:R-:W-:-:S15]  /*1d890*/  HMMA.16816.F32 R8, R16, R20, R8 ;  /* 0x000000141008723c */ /* 0x008fde0000001808 */
[----:B------:R-:W-:-:S08]  /*1d8a0*/  NOP ;  /* 0x0000000000007918 */ /* 0x000fd00000000000 */
[----:B------:R-:W-:Y:S04]  /*1d8b0*/  STL.64 [R1+0xf0], R8 ;  /* 0x0000f00801007387 */ /* 0x000fe80000100a00 */
[----:B------:R0:W-:Y:S04]  /*1d8c0*/  STL.64 [R1+0xf8], R10 ;  /* 0x0000f80a01007387 */ /* 0x0001e80000100a00 */
[----:B0-----:R-:W3:Y:S04]  /*1d8d0*/  LDL.LU.64 R10, [R1+0x1388] ;  /* 0x00138800010a7983 */ /* 0x001ee80000300a00 */
[----:B------:R-:W3:Y:S01]  /*1d8e0*/  LDL.LU.64 R8, [R1+0x1380] ;  /* 0x0013800001087983 */ /* 0x000ee20000300a00 */
[----:B------:R-:W-:-:S02]  /*1d8f0*/  F2FP.F16.E4M3.UNPACK_B R12, R0 ;  /* 0x00000000ff0c723e */ /* 0x000fc400020006ff */
[----:B------:R-:W-:Y:S01]  /*1d900*/  F2FP.F16.E4M3.UNPACK_B R15, R15 ;  /* 0x0000000fff0f723e */ /* 0x000fe200020006ff */
[----:B---3--:R-:W-:Y:S01]  /*1d910*/  HMMA.16816.F32 R16, R16, R4, R8 ;  /* 0x000000041010723c */ /* 0x008fe20000001808 */
[----:B------:R-:W3:Y:S04]  /*1d920*/  LDL.LU.64 R10, [R1+0x1378] ;  /* 0x00137800010a7983 */ /* 0x000ee80000300a00 */
[----:B------:R-:W3:-:S15]  /*1d930*/  LDL.LU.64 R8, [R1+0x1370] ;  /* 0x0013700001087983 */ /* 0x000ede0000300a00 */
[----:B------:R-:W-:-:S03]  /*1d940*/  NOP ;  /* 0x0000000000007918 */ /* 0x000fc60000000000 */
[----:B------:R-:W-:Y:S04]  /*1d950*/  STL.64 [R1+0x50], R16 ;  /* 0x0000501001007387 */ /* 0x000fe80000100a00 */
[----:B------:R0:W-:Y:S04]  /*1d960*/  STL.64 [R1+0x58], R18 ;  /* 0x0000581201007387 */ /* 0x0001e80000100a00 */
[----:B0-----:R-:W5:Y:S01]  /*1d970*/  LDL.LU R19, [R1+0x474] ;  /* 0x0004740001137983 */ /* 0x001f620000300800 */
        /* <DEDUP_REMOVED lines=11> */
[----:B------:R-:W3:Y:S04]  /*1da30*/  LDL.LU.64 R8, [R1+0x1350] ;  /* 0x0013500001087983 */ /* 0x000ee80000300a00 */
[----:B------:R-:W-:Y:S01]  /*1da40*/  STL [R1+0x1308], R7 ;  /* 0x0013080701007387 */ /* 0x000fe20000100800 */
[----:B---3--:R-:W-:-:S15]  /*1da50*/  HMMA.16816.F32 R8, R12, R20, R8 ;  /* 0x000000140c08723c */ /* 0x008fde0000001808 */
[----:B------:R-:W-:-:S08]  /*1da60*/  NOP ;  /* 0x0000000000007918 */ /* 0x000fd00000000000 */
[----:B------:R-:W-:Y:S04]  /*1da70*/  STL.64 [R1+0xc0], R8 ;  /* 0x0000c00801007387 */ /* 0x000fe80000100a00 */
[----:B------:R0:W-:Y:S04]  /*1da80*/  STL.64 [R1+0xc8], R10 ;  /* 0x0000c80a01007387 */ /* 0x0001e80000100a00 */
[----:B0-----:R-:W3:Y:S04]  /*1da90*/  LDL.LU.64 R10, [R1+0x1348] ;  /* 0x00134800010a7983 */ /* 0x001ee80000300a00 */
[----:B------:R-:W4:Y:S01]  /*1daa0*/  LDL.LU.64 R8, [R1+0x1340] ;  /* 0x0013400001087983 */ /* 0x000f220000300a00 */
[----:B--2---:R-:W-:Y:S01]  /*1dab0*/  LOP3.LUT R0, R28, 0x40, RZ, 0x3c, !PT ;  /* 0x000000401c007812 */ /* 0x004fe200078e3cff */
[----:B-----5:R-:W-:-:S02]  /*1dac0*/  IMAD R16, R23, 0x100, R19 ;  /* 0x0000010017107824 */ /* 0x020fc400078e0213 */
[----:B---3--:R-:W-:Y:S02]  /*1dad0*/  IMAD R19, R11, 0x100, R10 ;  /* 0x000001000b137824 */ /* 0x008fe400078e020a */
[----:B----4-:R-:W-:Y:S02]  /*1dae0*/  IMAD R18, R9, 0x100, R8 ;  /* 0x0000010009127824 */ /* 0x010fe400078e0208 */
[----:B------:R-:W0:Y:S04]  /*1daf0*/  LDSM.16.M88.4 R8, [R0+UR4] ;  /* 0x000000040008783b */ /* 0x000e280008000200 */
[----:B0-----:R-:W-:Y:S04]  /*1db00*/  STL.64 [R1+0x150], R8 ;  /* 0x0001500801007387 */ /* 0x001fe80000100a00 */
[----:B------:R0:W-:Y:S01]  /*1db10*/  STL.64 [R1+0x158], R10 ;  /* 0x0001580a01007387 */ /* 0x0001e20000100a00 */
[----:B------:R-:W-:-:S03]  /*1db20*/  IMAD.MOV.U32 R23, RZ, RZ, R11 ;  /* 0x000000ffff177224 */ /* 0x000fc600078e000b */
[----:B0-----:R-:W2:Y:S04]  /*1db30*/  LDL.LU.64 R10, [R1+0x1338] ;  /* 0x00133800010a7983 */ /* 0x001ea80000300a00 */
[----:B------:R-:W2:Y:S01]  /*1db40*/  LDL.LU.64 R8, [R1+0x1330] ;  /* 0x0013300001087983 */ /* 0x000ea20000300a00 */
[----:B------:R-:W-:-:S03]  /*1db50*/  IMAD R17, R27, 0x100, R22 ;  /* 0x000001001b117824 */ /* 0x000fc600078e0216 */
[----:B------:R-:W-:Y:S01]  /*1db60*/  STL [R1+0x10f0], R23 ;  /* 0x0010f01701007387 */ /* 0x000fe20000100800 */
[----:B--2---:R-:W-:Y:S07]  /*1db70*/  HMMA.16816.F32 R8, R12, R4, R8 ;  /* 0x000000040c08723c */ /* 0x004fee0000001808 */
[----:B------:R-:W-:Y:S02]  /*1db80*/  F2FP.F16.E4M3.UNPACK_B R14, R18 ;  /* 0x00000012ff0e723e */ /* 0x000fe400020006ff */
[----:B------:R-:W-:-:S02]  /*1db90*/  F2FP.F16.E4M3.UNPACK_B R15, R19 ;  /* 0x00000013ff0f723e */ /* 0x000fc400020006ff */
[----:B------:R-:W-:Y:S02]  /*1dba0*/  F2FP.F16.E4M3.UNPACK_B R12, R16 ;  /* 0x00000010ff0c723e */ /* 0x000fe400020006ff */
[----:B------:R-:W-:-:S10]  /*1dbb0*/  F2FP.F16.E4M3.UNPACK_B R13, R17 ;  /* 0x00000011ff0d723e */ /* 0x000fd400020006ff */
[----:B------:R-:W-:Y:S04]  /*1dbc0*/  STL.64 [R1+0xa0], R8 ;  /* 0x0000a00801007387 */ /* 0x000fe80000100a00 */
[----:B------:R-:W-:Y:S04]  /*1dbd0*/  STL.64 [R1+0xa8], R10 ;  /* 0x0000a80a01007387 */ /* 0x000fe80000100a00 */
[----:B------:R-:W-:Y:S04]  /*1dbe0*/  STL.64 [R1+0x1328], R14 ;  /* 0x0013280e01007387 */ /* 0x000fe80000100a00 */
[----:B------:R-:W-:Y:S04]  /*1dbf0*/  STL.64 [R1+0x1320], R12 ;  /* 0x0013200c01007387 */ /* 0x000fe80000100a00 */
[----:B------:R-:W2:Y:S04]  /*1dc00*/  LDL.LU R27, [R1+0x4c4] ;  /* 0x0004c400011b7983 */ /* 0x000ea80000300800 */
[----:B------:R-:W0:Y:S04]  /*1dc10*/  LDSM.16.M88.4 R8, [R0+UR4+0x800] ;  /* 0x000800040008783b */ /* 0x000e280008000200 */
[----:B------:R-:W1:Y:S04]  /*1dc20*/  LDSM.16.M88.4 R12, [R0+UR4+0x1000] ;  /* 0x00100004000c783b */ /* 0x000e680008000200 */
[----:B--2---:R-:W-:Y:S04]  /*1dc30*/  STL.64 [R1+0x12b8], R26 ;  /* 0x0012b81a01007387 */ /* 0x004fe80000100a00 */
[----:B0-----:R-:W-:Y:S04]  /*1dc40*/  STL.64 [R1+0x160], R8 ;  /* 0x0001600801007387 */ /* 0x001fe80000100a00 */
[----:B------:R-:W-:Y:S04]  /*1dc50*/  STL.64 [R1+0x168], R10 ;  /* 0x0001680a01007387 */ /* 0x000fe80000100a00 */
[----:B------:R0:W-:Y:S04]  /*1dc60*/  STL.64 [R1+0x12b0], R24 ;  /* 0x0012b01801007387 */ /* 0x0001e80000100a00 */
[----:B0-----:R-:W2:Y:S04]  /*1dc70*/  LDL.LU R24, [R1+0x10] ;  /* 0x0000100001187983 */ /* 0x001ea80000300800 */
[----:B--2---:R-:W-:Y:S04]  /*1dc80*/  STL [R1+0x12c0], R24 ;  /* 0x0012c01801007387 */ /* 0x004fe80000100800 */
[----:B------:R-:W2:Y:S04]  /*1dc90*/  LDL.LU R25, [R1+0x14] ;  /* 0x0000140001197983 */ /* 0x000ea80000300800 */
[----:B--2---:R0:W-:Y:S04]  /*1dca0*/  STL [R1+0x12c4], R25 ;  /* 0x0012c41901007387 */ /* 0x0041e80000100800 */
[----:B------:R-:W2:Y:S04]  /*1dcb0*/  LDL.LU R26, [R1+0x18] ;  /* 0x00001800011a7983 */ /* 0x000ea80000300800 */
[----:B------:R-:W2:Y:S04]  /*1dcc0*/  LDL.LU R27, [R1+0x1c] ;  /* 0x00001c00011b7983 */ /* 0x000ea80000300800 */
[----:B0-----:R-:W3:Y:S04]  /*1dcd0*/  LDL.LU R25, [R1+0x4b4] ;  /* 0x0004b40001197983 */ /* 0x001ee80000300800 */
[----:B------:R-:W3:Y:S04]  /*1dce0*/  LDL.LU R24, [R1+0x4bc] ;  /* 0x0004bc0001187983 */ /* 0x000ee80000300800 */
[----:B--2---:R0:W-:Y:S04]  /*1dcf0*/  STL.64 [R1+0x12d0], R26 ;  /* 0x0012d01a01007387 */ /* 0x0041e80000100a00 */
[----:B---3--:R2:W-:Y:S01]  /*1dd00*/  STL.64 [R1+0x12c8], R24 ;  /* 0x0012c81801007387 */ /* 0x0085e20000100a00 */
[----:B0-----:R-:W-:-:S03]  /*1dd10*/  IMAD.MOV.U32 R27, RZ, RZ, R29 ;  /* 0x000000ffff1b7224 */ /* 0x001fc600078e001d */
[----:B--2---:R-:W2:Y:S04]  /*1dd20*/  LDL.LU R24, [R1+0x30] ;  /* 0x0000300001187983 */ /* 0x004ea80000300800 */
[----:B------:R-:W2:Y:S04]  /*1dd30*/  LDL.LU R25, [R1+0x34] ;  /* 0x0000340001197983 */ /* 0x000ea80000300800 */
[----:B------:R-:W3:Y:S04]  /*1dd40*/  LDL.LU R26, [R1+0x38] ;  /* 0x00003800011a7983 */ /* 0x000ee80000300800 */
[----:B------:R-:W4:Y:S04]  /*1dd50*/  LDL.LU R17, [R1+0x494] ;  /* 0x0004940001117983 */ /* 0x000f280000300800 */
[----:B------:R-:W4:Y:S04]  /*1dd60*/  LDL.LU R16, [R1+0x490] ;  /* 0x0004900001107983 */ /* 0x000f280000300800 */
[----:B------:R-:W5:Y:S04]  /*1dd70*/  LDL.LU R28, [R1+0x49c] ;  /* 0x00049c00011c7983 */ /* 0x000f680000300800 */
[----:B------:R-:W5:Y:S04]  /*1dd80*/  LDL.LU R29, [R1+0x498] ;  /* 0x00049800011d7983 */ /* 0x000f680000300800 */
[----:B------:R-:W2:Y:S04]  /*1dd90*/  LDL.LU R7, [R1+0x4a4] ;  /* 0x0004a40001077983 */ /* 0x000ea80000300800 */
[----:B--2---:R-:W-:Y:S04]  /*1dda0*/  STL.64 [R1+0x1318], R6 ;  /* 0x0013180601007387 */ /* 0x004fe80000100a00 */
[----:B------:R0:W-:Y:S04]  /*1ddb0*/  STL.64 [R1+0x1310], R4 ;  /* 0x0013100401007387 */ /* 0x0001e80000100a00 */
[----:B0-----:R-:W2:Y:S04]  /*1ddc0*/  LDL.LU R4, [R1+0xb0] ;  /* 0x0000b00001047983 */ /* 0x001ea80000300800 */
[----:B------:R-:W2:Y:S04]  /*1ddd0*/  LDL.LU R5, [R1+0xb4] ;  /* 0x0000b40001057983 */ /* 0x000ea80000300800 */
[----:B------:R-:W2:Y:S04]  /*1dde0*/  LDL.LU R6, [R1+0xb8] ;  /* 0x0000b80001067983 */ /* 0x000ea80000300800 */
[----:B------:R-:W2:Y:S04]  /*1ddf0*/  LDL.LU R7, [R1+0xbc] ;  /* 0x0000bc0001077983 */ /* 0x000ea80000300800 */
        /* <DEDUP_REMOVED lines=13> */
[----:B------:R-:W4:Y:S04]  /*1ded0*/  LDL.LU R26, [R1+0xd8] ;  /* 0x0000d800011a7983 */ /* 0x000f280000300800 */
[----:B------:R-:W4:Y:S01]  /*1dee0*/  LDL.LU R27, [R1+0xdc] ;  /* 0x0000dc00011b7983 */ /* 0x000f220000300800 */
[----:B------:R-:W-:-:S02]  /*1def0*/  IMAD R16, R16, 0x100, R17 ;  /* 0x0000010010107824 */ /* 0x000fc400078e0211 */
[----:B-----5:R-:W-:Y:S01]  /*1df00*/  IMAD R17, R29, 0x100, R28 ;  /* 0x000001001d117824 */ /* 0x020fe200078e021c */
[----:B----4-:R-:W-:Y:S04]  /*1df10*/  STL.64 [R1+0x1300], R26 ;  /* 0x0013001a01007387 */ /* 0x010fe80000100a00 */
[----:B---3--:R0:W-:Y:S04]  /*1df20*/  STL.64 [R1+0x12f8], R24 ;  /* 0x0012f81801007387 */ /* 0x0081e80000100a00 */
[----:B0-----:R-:W3:Y:S04]  /*1df30*/  LDL.LU R24, [R1+0xe0] ;  /* 0x0000e00001187983 */ /* 0x001ee80000300800 */
[----:B------:R-:W3:Y:S04]  /*1df40*/  LDL.LU R25, [R1+0xe4] ;  /* 0x0000e40001197983 */ /* 0x000ee80000300800 */
[----:B------:R-:W3:Y:S04]  /*1df50*/  LDL.LU R26, [R1+0xe8] ;  /* 0x0000e800011a7983 */ /* 0x000ee80000300800 */
[----:B------:R-:W3:Y:S04]  /*1df60*/  LDL.LU R27, [R1+0xec] ;  /* 0x0000ec00011b7983 */ /* 0x000ee80000300800 */
[----:B------:R-:W4:Y:S04]  /*1df70*/  LDL.LU R8, [R1+0x4d4] ;  /* 0x0004d40001087983 */ /* 0x000f280000300800 */
[----:B------:R-:W5:Y:S04]  /*1df80*/  LDL.LU R9, [R1+0x4cc] ;  /* 0x0004cc0001097983 */ /* 0x000f680000300800 */
[----:B------:R-:W5:Y:S04]  /*1df90*/  LDL.LU R10, [R1+0x4dc] ;  /* 0x0004dc00010a7983 */ /* 0x000f680000300800 */
[----:B------:R-:W5:Y:S04]  /*1dfa0*/  LDL.LU R11, [R1+0x4e4] ;  /* 0x0004e400010b7983 */ /* 0x000f680000300800 */
[----:B------:R-:W5:Y:S04]  /*1dfb0*/  LDL.LU R22, [R1+0x4e0] ;  /* 0x0004e00001167983 */ /* 0x000f680000300800 */
[----:B-1----:R-:W-:Y:S04]  /*1dfc0*/  STL.64 [R1+0x170], R12 ;  /* 0x0001700c01007387 */ /* 0x002fe80000100a00 */
[----:B------:R-:W-:Y:S04]  /*1dfd0*/  STL.64 [R1+0x178], R14 ;  /* 0x0001780e01007387 */ /* 0x000fe80000100a00 */
[----:B------:R-:W0:Y:S04]  /*1dfe0*/  LDSM.16.M88.4 R12, [R0+UR4+0x1800] ;  /* 0x00180004000c783b */ /* 0x000e280008000200 */
[----:B0-----:R-:W-:Y:S04]  /*1dff0*/  STL.64 [R1+0x180], R12 ;  /* 0x0001800c01007387 */ /* 0x001fe80000100a00 */
[----:B------:R0:W-:Y:S01]  /*1e000*/  STL.64 [R1+0x188], R14 ;  /* 0x0001880e01007387 */ /* 0x0001e20000100a00 */
[----:B------:R-:W-:-:S02]  /*1e010*/  IMAD.MOV.U32 R29, RZ, RZ, R12 ;  /* 0x000000ffff1d7224 */ /* 0x000fc400078e000c */
[----:B------:R-:W-:Y:S01]  /*1e020*/  IMAD.MOV.U32 R28, RZ, RZ, R13 ;  /* 0x000000ffff1c7224 */ /* 0x000fe200078e000d */
[----:B0-----:R-:W2:Y:S04]  /*1e030*/  LDL.LU.64 R14, [R1+0x1328] ;  /* 0x00132800010e7983 */ /* 0x001ea80000300a00 */
[----:B------:R-:W2:Y:S04]  /*1e040*/  LDL.LU.64 R12, [R1+0x1320] ;  /* 0x00132000010c7983 */ /* 0x000ea80000300a00 */
[----:B------:R-:W5:Y:S01]  /*1e050*/  LDL.LU R0, [R1+0x4c8] ;  /* 0x0004c80001007983 */ /* 0x000f620000300800 */
[----:B--2---:R-:W-:-:S15]  /*1e060*/  HMMA.16816.F32 R4, R12, R2, R4 ;  /* 0x000000020c04723c */ /* 0x004fde0000001804 */
[----:B------:R-:W-:-:S08]  /*1e070*/  NOP ;  /* 0x0000000000007918 */ /* 0x000fd00000000000 */
[----:B------:R-:W-:Y:S04]  /*1e080*/  STL.64 [R1+0xb0], R4 ;  /* 0x0000b00401007387 */ /* 0x000fe80000100a00 */
[----:B------:R0:W-:Y:S04]  /*1e090*/  STL.64 [R1+0xb8], R6 ;  /* 0x0000b80601007387 */ /* 0x0001e80000100a00 */
[----:B0-----:R-:W2:Y:S04]  /*1e0a0*/  LDL.LU.64 R6, [R1+0x1318] ;  /* 0x0013180001067983 */ /* 0x001ea80000300a00 */
[----:B------:R-:W4:Y:S01]  /*1e0b0*/  LDL.LU.64 R4, [R1+0x1310] ;  /* 0x0013100001047983 */ /* 0x000f220000300a00 */
[----:B--2---:R-:W-:-:S03]  /*1e0c0*/  IMAD R18, R18, 0x100, R7 ;  /* 0x0000010012127824 */ /* 0x004fc600078e0207 */
[----:B------:R-:W3:Y:S01]  /*1e0d0*/  LDL.LU R7, [R1+0x1308] ;  /* 0x0013080001077983 */ /* 0x000ee20000300800 */
[----:B------:R-:W-:Y:S01]  /*1e0e0*/  IMAD R19, R23, 0x100, R19 ;  /* 0x0000010017137824 */ /* 0x000fe200078e0213 */
[----:B---3--:R-:W-:-:S15]  /*1e0f0*/  HMMA.16816.F32 R24, R12, R6, R24 ;  /* 0x000000060c18723c */ /* 0x008fde0000001818 */
[----:B------:R-:W-:-:S08]  /*1e100*/  NOP ;  /* 0x0000000000007918 */ /* 0x000fd00000000000 */
[----:B------:R-:W-:Y:S04]  /*1e110*/  STL.64 [R1+0xe0], R24 ;  /* 0x0000e01801007387 */ /* 0x000fe80000100a00 */
[----:B------:R0:W-:Y:S01]  /*1e120*/  STL [R1+0xe8], R26 ;  /* 0x0000e81a01007387 */ /* 0x0001e20000100800 */
[----:B------:R-:W-:-:S03]  /*1e130*/  IMAD.MOV.U32 R23, RZ, RZ, R27 ;  /* 0x000000ffff177224 */ /* 0x000fc600078e001b */
[----:B0-----:R-:W2:Y:S04]  /*1e140*/  LDL.LU.64 R26, [R1+0x1300] ;  /* 0x00130000011a7983 */ /* 0x001ea80000300a00 */
[----:B------:R-:W2:Y:S04]  /*1e150*/  LDL.LU.64 R24, [R1+0x12f8] ;  /* 0x0012f80001187983 */ /* 0x000ea80000300a00 */
[----:B------:R-:W-:Y:S01]  /*1e160*/  STL [R1+0x1250], R23 ;  /* 0x0012501701007387 */ /* 0x000fe20000100800 */
[----:B--2---:R-:W-:-:S15]  /*1e170*/  HMMA.16816.F32 R24, R12, R20, R24 ;  /* 0x000000140c18723c */ /* 0x004fde0000001818 */
[----:B------:R-:W-:-:S08]  /*1e180*/  NOP ;  /* 0x0000000000007918 */ /* 0x000fd00000000000 */
[----:B------:R-:W-:Y:S04]  /*1e190*/  STL.64 [R1+0xd0], R24 ;  /* 0x0000d01801007387 */ /* 0x000fe80000100a00 */
[----:B------:R0:W-:Y:S04]  /*1e1a0*/  STL.64 [R1+0xd8], R26 ;  /* 0x0000d81a01007387 */ /* 0x0001e80000100a00 */
[----:B0-----:R-:W4:Y:S04]  /*1e1b0*/  LDL.LU.64 R26, [R1+0x12f0] ;  /* 0x0012f000011a7983 */ /* 0x001f280000300a00 */
[----:B------:R-:W4:Y:S04]  /*1e1c0*/  LDL.LU.64 R24, [R1+0x12e8] ;  /* 0x0012e80001187983 */ /* 0x000f280000300a00 */
[----:B------:R-:W2:Y:S01]  /*1e1d0*/  LDL R23, [R1+0x164] ;  /* 0x0001640001177983 */ /* 0x000ea20000100800 */
[----:B------:R-:W-:-:S02]  /*1e1e0*/  F2FP.F16.E4M3.UNPACK_B R16, R16 ;  /* 0x00000010ff10723e */ /* 0x000fc400020006ff */
[----:B------:R-:W-:Y:S02]  /*1e1f0*/  F2FP.F16.E4M3.UNPACK_B R17, R17 ;  /* 0x00000011ff11723e */ /* 0x000fe400020006ff */
[----:B------:R-:W-:Y:S02]  /*1e200*/  F2FP.F16.E4M3.UNPACK_B R18, R18 ;  /* 0x00000012ff12723e */ /* 0x000fe400020006ff */
[----:B------:R-:W-:Y:S01]  /*1e210*/  F2FP.F16.E4M3.UNPACK_B R19, R19 ;  /* 0x00000013ff13723e */ /* 0x000fe200020006ff */
[----:B----4-:R-:W-:Y:S01]  /*1e220*/  HMMA.16816.F32 R12, R12, R4, R24 ;  /* 0x000000040c0c723c */ /* 0x010fe20000001818 */
[----:B------:R-:W3:Y:S04]  /*1e230*/  LDL.LU.64 R26, [R1+0x12e0] ;  /* 0x0012e000011a7983 */ /* 0x000ee80000300a00 */
[----:B------:R-:W3:-:S15]  /*1e240*/  LDL.LU.64 R24, [R1+0x12d8] ;  /* 0x0012d80001187983 */ /* 0x000ede0000300a00 */
[----:B------:R-:W-:-:S03]  /*1e250*/  NOP ;  /* 0x0000000000007918 */ /* 0x000fc60000000000 */
[----:B------:R0:W-:Y:S04]  /*1e260*/  STL.64 [R1+0x90], R12 ;  /* 0x0000900c01007387 */ /* 0x0001e80000100a00 */
[----:B------:R1:W-:Y:S04]  /*1e270*/  STL.64 [R1+0x98], R14 ;  /* 0x0000980e01007387 */ /* 0x0003e80000100a00 */
[----:B0-----:R-:W4:Y:S04]  /*1e280*/  LDL.LU R12, [R1+0x4b0] ;  /* 0x0004b000010c7983 */ /* 0x001f280000300800 */
[----:B------:R-:W5:Y:S04]  /*1e290*/  LDL.LU R13, [R1+0x4b8] ;  /* 0x0004b800010d7983 */ /* 0x000f680000300800 */
[----:B-1----:R-:W2:Y:S04]  /*1e2a0*/  LDL.LU R14, [R1+0x4c0] ;  /* 0x0004c000010e7983 */ /* 0x002ea80000300800 */
[----:B------:R-:W2:Y:S01]  /*1e2b0*/  LDL.LU R15, [R1+0x4d0] ;  /* 0x0004d000010f7983 */ /* 0x000ea20000300800 */
[----:B---3--:R-:W-:-:S15]  /*1e2c0*/  HMMA.16816.F32 R24, R16, R2, R24 ;  /* 0x000000021018723c */ /* 0x008fde0000001818 */
[----:B------:R-:W-:-:S08]  /*1e2d0*/  NOP ;  /* 0x0000000000007918 */ /* 0x000fd00000000000 */
[----:B------:R-:W-:Y:S04]  /*1e2e0*/  STL.64 [R1+0x40], R24 ;  /* 0x0000401801007387 */ /* 0x000fe80000100a00 */
[----:B------:R0:W-:Y:S04]  /*1e2f0*/  STL.64 [R1+0x48], R26 ;  /* 0x0000481a01007387 */ /* 0x0001e80000100a00 */
[----:B0-----:R-:W3:Y:S04]  /*1e300*/  LDL.LU.64 R26, [R1+0x12d0] ;  /* 0x0012d000011a7983 */ /* 0x001ee80000300a00 */
[----:B------:R-:W4:Y:S04]  /*1e310*/  LDL.LU.64 R24, [R1+0x12c8] ;  /* 0x0012c80001187983 */ /* 0x000f280000300a00 */
[----:B------:R-:W2:Y:S04]  /*1e320*/  LDL R2, [R1+0x150] ;  /* 0x0001500001027983 */ /* 0x000ea80000100800 */
[----:B------:R-:W2:Y:S01]  /*1e330*/  LDL R3, [R1+0x154] ;  /* 0x0001540001037983 */ /* 0x000ea20000100800 */
[----:B----4-:R-:W-:-:S02]  /*1e340*/  IMAD R12, R12, 0x100, R25 ;  /* 0x000001000c0c7824 */ /* 0x010fc400078e0219 */
[----:B-----5:R-:W-:Y:S01]  /*1e350*/  IMAD R13, R13, 0x100, R24 ;  /* 0x000001000d0d7824 */ /* 0x020fe200078e0218 */
[----:B------:R-:W3:Y:S04]  /*1e360*/  LDL.LU R25, [R1+0x12c4] ;  /* 0x0012c40001197983 */ /* 0x000ee80000300800 */
[----:B------:R-:W3:Y:S02]  /*1e370*/  LDL.LU R24, [R1+0x12c0] ;  /* 0x0012c00001187983 */ /* 0x000ee40000300800 */
[----:B---3--:R-:W-:-:S15]  /*1e380*/  HMMA.16816.F32 R24, R16, R6, R24 ;  /* 0x000000061018723c */ /* 0x008fde0000001818 */
[----:B------:R-:W-:-:S08]  /*1e390*/  NOP ;  /* 0x0000000000007918 */ /* 0x000fd00000000000 */
[----:B------:R-:W-:Y:S04]  /*1e3a0*/  STL.64 [R1+0x10], R24 ;  /* 0x0000101801007387 */ /* 0x000fe80000100a00 */
[----:B------:R0:W-:Y:S04]  /*1e3b0*/  STL.64 [R1+0x18], R26 ;  /* 0x0000181a01007387 */ /* 0x0001e80000100a00 */
[----:B0-----:R-:W3:Y:S04]  /*1e3c0*/  LDL.LU.64 R26, [R1+0x12b8] ;  /* 0x0012b800011a7983 */ /* 0x001ee80000300a00 */
[----:B------:R-:W4:Y:S04]  /*1e3d0*/  LDL.LU.64 R24, [R1+0x12b0] ;  /* 0x0012b00001187983 */ /* 0x000f280000300a00 */
[----:B------:R-:W5:Y:S04]  /*1e3e0*/  LDL.LU R6, [R1+0x4d8] ;  /* 0x0004d80001067983 */ /* 0x000f680000300800 */
[----:B------:R-:W4:Y:S01]  /*1e3f0*/  LDL R7, [R1+0x160] ;  /* 0x0001600001077983 */ /* 0x000f220000100800 */
[----:B--2---:R-:W-:-:S02]  /*1e400*/  IMAD R15, R15, 0x100, R8 ;  /* 0x000001000f0f7824 */ /* 0x004fc400078e0208 */
[----:B------:R-:W-:Y:S02]  /*1e410*/  IMAD R0, R0, 0x100, R9 ;  /* 0x0000010000007824 */ /* 0x000fe400078e0209 */
[----:B------:R-:W-:Y:S02]  /*1e420*/  IMAD R22, R22, 0x100, R11 ;  /* 0x0000010016167824 */ /* 0x000fe400078e020b */
[----:B---3--:R-:W-:Y:S02]  /*1e430*/  IMAD R14, R14, 0x100, R27 ;  /* 0x000001000e0e7824 */ /* 0x008fe400078e021b */
[----:B------:R-:W4:Y:S04]  /*1e440*/  LDL.LU R27, [R1+0x12a8] ;  /* 0x0012a800011b7983 */ /* 0x000f280000300800 */
[----:B------:R-:W2:Y:S04]  /*1e450*/  LDL.LU R8, [R1+0x12a4] ;  /* 0x0012a40001087983 */ /* 0x000ea80000300800 */
[----:B------:R-:W2:Y:S01]  /*1e460*/  LDL.LU R9, [R1+0x12a0] ;  /* 0x0012a00001097983 */ /* 0x000ea20000300800 */
[----:B-----5:R-:W-:-:S03]  /*1e470*/  IMAD R6, R6, 0x100, R10 ;  /* 0x0000010006067824 */ /* 0x020fc600078e020a */
[----:B------:R-:W2:Y:S04]  /*1e480*/  LDL.LU R10, [R1+0x129c] ;  /* 0x00129c00010a7983 */ /* 0x000ea80000300800 */
[----:B------:R-:W2:Y:S02]  /*1e490*/  LDL.LU R11, [R1+0x1298] ;  /* 0x00129800010b7983 */ /* 0x000ea40000300800 */
[----:B--2---:R-:W-:Y:S02]  /*1e4a0*/  HMMA.16816.F32 R8, R16, R20, R8 ;  /* 0x000000141008723c */ /* 0x004fe40000001808 */
[----:B------:R-:W2:Y:S04]  /*1e4b0*/  LDL.LU R20, [R1+0x4ec] ;  /* 0x0004ec0001147983 */ /* 0x000ea80000300800 */
[----:B------:R-:W2:-:S15]  /*1e4c0*/  LDL.LU R21, [R1+0x4e8] ;  /* 0x0004e80001157983 */ /* 0x000e9e0000300800 */
[----:B------:R-:W-:-:S02]  /*1e4d0*/  NOP ;  /* 0x0000000000007918 */ /* 0x000fc40000000000 */
[----:B------:R0:W-:Y:S04]  /*1e4e0*/  STL [R1+0x11c4], R8 ;  /* 0x0011c40801007387 */ /* 0x0001e80000100800 */
[----:B------:R1:W-:Y:S04]  /*1e4f0*/  STL [R1+0x11c0], R9 ;  /* 0x0011c00901007387 */ /* 0x0003e80000100800 */
[----:B------:R3:W-:Y:S04]  /*1e500*/  STL [R1+0x11bc], R10 ;  /* 0x0011bc0a01007387 */ /* 0x0007e80000100800 */
[----:B------:R5:W-:Y:S04]  /*1e510*/  STL [R1+0x11b8], R11 ;  /* 0x0011b80b01007387 */ /* 0x000be80000100800 */
[----:B0-----:R-:W2:Y:S04]  /*1e520*/  LDL.LU R8, [R1+0x20] ;  /* 0x0000200001087983 */ /* 0x001ea80000300800 */
[----:B-1----:R-:W2:Y:S04]  /*1e530*/  LDL.LU R9, [R1+0x24] ;  /* 0x0000240001097983 */ /* 0x002ea80000300800 */
[----:B---3--:R-:W2:Y:S04]  /*1e540*/  LDL.LU R10, [R1+0x28] ;  /* 0x00002800010a7983 */ /* 0x008ea80000300800 */
[----:B-----5:R-:W2:Y:S01]  /*1e550*/  LDL.LU R11, [R1+0x2c] ;  /* 0x00002c00010b7983 */ /* 0x020ea20000300800 */
[----:B------:R-:W-:-:S02]  /*1e560*/  F2FP.F16.E4M3.UNPACK_B R12, R12 ;  /* 0x0000000cff0c723e */ /* 0x000fc400020006ff */
[----:B------:R-:W-:Y:S02]  /*1e570*/  F2FP.F16.E4M3.UNPACK_B R13, R13 ;  /* 0x0000000dff0d723e */ /* 0x000fe400020006ff */
[----:B------:R-:W-:Y:S02]  /*1e580*/  F2FP.F16.E4M3.UNPACK_B R14, R14 ;  /* 0x0000000eff0e723e */ /* 0x000fe400020006ff */
[----:B------:R-:W-:Y:S02]  /*1e590*/  F2FP.F16.E4M3.UNPACK_B R15, R15 ;  /* 0x0000000fff0f723e */ /* 0x000fe400020006ff */
[----:B------:R-:W-:Y:S02]  /*1e5a0*/  F2FP.F16.E4M3.UNPACK_B R2, R2 ;  /* 0x00000002ff02723e */ /* 0x000fe400020006ff */
[----:B------:R-:W-:Y:S01]  /*1e5b0*/  F2FP.F16.E4M3.UNPACK_B R3, R3 ;  /* 0x00000003ff03723e */ /* 0x000fe200020006ff */
[----:B----4-:R-:W-:Y:S07]  /*1e5c0*/  HMMA.16816.F32 R24, R16, R4, R24 ;  /* 0x000000041018723c */ /* 0x010fee0000001818 */
[----:B------:R-:W-:-:S15]  /*1e5d0*/  F2FP.F16.E4M3.UNPACK_B R16, R0 ;  /* 0x00000000ff10723e */ /* 0x000fde00020006ff */
[----:B------:R-:W-:-:S01]  /*1e5e0*/  NOP ;  /* 0x0000000000007918 */ /* 0x000fc20000000000 */
[----:B------:R0:W-:Y:S04]  /*1e5f0*/  STL.64 [R1], R24 ;  /* 0x0000001801007387 */ /* 0x0001e80000100a00 */
[----:B------:R1:W-:Y:S04]  /*1e600*/  STL.64 [R1+0x8], R26 ;  /* 0x0000081a01007387 */ /* 0x0003e80000100a00 */
[----:B------:R-:W3:Y:S04]  /*1e610*/  LDL.LU R0, [R1+0x508] ;  /* 0x0005080001007983 */ /* 0x000ee80000300800 */
[----:B0-----:R-:W4:Y:S01]  /*1e620*/  LDL.LU R24, [R1+0x514] ;  /* 0x0005140001187983 */ /* 0x001f220000300800 */
[----:B--2---:R-:W-:-:S15]  /*1e630*/  HMMA.16816.F32 R8, R12, R2, R8 ;  /* 0x000000020c08723c */ /* 0x004fde0000001808 */
[----:B------:R-:W-:-:S08]  /*1e640*/  NOP ;  /* 0x0000000000007918 */ /* 0x000fd00000000000 */
[----:B------:R-:W-:Y:S04]  /*1e650*/  STL.64 [R1+0x20], R8 ;  /* 0x0000200801007387 */ /* 0x000fe80000100a00 */
[----:B------:R-:W-:Y:S04]  /*1e660*/  STL.64 [R1+0x28], R10 ;  /* 0x0000280a01007387 */ /* 0x000fe80000100a00 */
[----:B------:R-:W4:Y:S04]  /*1e670*/  LDL.LU R25, [R1+0x510] ;  /* 0x0005100001197983 */ /* 0x000f280000300800 */
[----:B-1----:R-:W2:Y:S04]  /*1e680*/  LDL.LU R26, [R1+0x51c] ;  /* 0x00051c00011a7983 */ /* 0x002ea80000300800 */
[----:B------:R-:W2:Y:S04]  /*1e690*/  LDL.LU R27, [R1+0x518] ;  /* 0x00051800011b7983 */ /* 0x000ea80000300800 */
[----:B--2---:R-:W-:Y:S04]  /*1e6a0*/  STL.64 [R1+0x1228], R26 ;  /* 0x0012281a01007387 */ /* 0x004fe80000100a00 */
[----:B----4-:R0:W-:Y:S04]  /*1e6b0*/  STL.64 [R1+0x1220], R24 ;  /* 0x0012201801007387 */ /* 0x0101e80000100a00 */
[----:B0-----:R-:W2:Y:S04]  /*1e6c0*/  LDL.LU R24, [R1+0xa0] ;  /* 0x0000a00001187983 */ /* 0x001ea80000300800 */
[----:B------:R-:W2:Y:S04]  /*1e6d0*/  LDL.LU R25, [R1+0xa4] ;  /* 0x0000a40001197983 */ /* 0x000ea80000300800 */
[----:B------:R-:W4:Y:S04]  /*1e6e0*/  LDL.LU R26, [R1+0xa8] ;  /* 0x0000a800011a7983 */ /* 0x000f280000300800 */
[----:B------:R-:W4:Y:S01]  /*1e6f0*/  LDL.LU R27, [R1+0xac] ;  /* 0x0000ac00011b7983 */ /* 0x000f220000300800 */
[----:B------:R-:W-:-:S02]  /*1e700*/  F2FP.F16.E4M3.UNPACK_B R17, R6 ;  /* 0x00000006ff11723e */ /* 0x000fc400020006ff */
[----:B------:R-:W-:Y:S02]  /*1e710*/  F2FP.F16.E4M3.UNPACK_B R6, R7 ;  /* 0x00000007ff06723e */ /* 0x000fe400020006ff */
[----:B------:R-:W-:Y:S02]  /*1e720*/  F2FP.F16.E4M3.UNPACK_B R7, R23 ;  /* 0x00000017ff07723e */ /* 0x000fe400020006ff */
[----:B------:R-:W5:Y:S04]  /*1e730*/  LDL.LU R23, [R1+0x4f4] ;  /* 0x0004f40001177983 */ /* 0x000f680000300800 */
[----:B----4-:R-:W-:Y:S04]  /*1e740*/  STL.64 [R1+0x1238], R26 ;  /* 0x0012381a01007387 */ /* 0x010fe80000100a00 */
[----:B--2---:R0:W-:Y:S04]  /*1e750*/  STL.64 [R1+0x1230], R24 ;  /* 0x0012301801007387 */ /* 0x0041e80000100a00 */
[----:B0-----:R-:W2:Y:S04]  /*1e760*/  LDL.LU R24, [R1+0xc0] ;  /* 0x0000c00001187983 */ /* 0x001ea80000300800 */
[----:B------:R-:W2:Y:S04]  /*1e770*/  LDL.LU R25, [R1+0xc4] ;  /* 0x0000c40001197983 */ /* 0x000ea80000300800 */
[----:B------:R-:W4:Y:S04]  /*1e780*/  LDL.LU R26, [R1+0xc8] ;  /* 0x0000c800011a7983 */ /* 0x000f280000300800 */
[----:B------:R-:W4:Y:S01]  /*1e790*/  LDL.LU R27, [R1+0xcc] ;  /* 0x0000cc00011b7983 */ /* 0x000f220000300800 */
[----:B------:R-:W-:-:S03]  /*1e7a0*/  IMAD R19, R21, 0x100, R20 ;  /* 0x0000010015137824 */ /* 0x000fc600078e0214 */
[----:B------:R-:W3:Y:S04]  /*1e7b0*/  LDL R20, [R1+0x170] ;  /* 0x0001700001147983 */ /* 0x000ee80000100800 */
[----:B------:R-:W5:Y:S04]  /*1e7c0*/  LDL R21, [R1+0x174] ;  /* 0x0001740001157983 */ /* 0x000f680000100800 */
[----:B----4-:R-:W-:Y:S04]  /*1e7d0*/  STL.64 [R1+0x1248], R26 ;  /* 0x0012481a01007387 */ /* 0x010fe80000100a00 */
[----:B--2---:R0:W-:Y:S04]  /*1e7e0*/  STL.64 [R1+0x1240], R24 ;  /* 0x0012401801007387 */ /* 0x0041e80000100a00 */
[----:B0-----:R-:W2:Y:S04]  /*1e7f0*/  LDL.LU R24, [R1+0x80] ;  /* 0x0000800001187983 */ /* 0x001ea80000300800 */
[----:B------:R-:W2:Y:S04]  /*1e800*/  LDL.LU R25, [R1+0x84] ;  /* 0x0000840001197983 */ /* 0x000ea80000300800 */
[----:B------:R-:W4:Y:S04]  /*1e810*/  LDL.LU R26, [R1+0x88] ;  /* 0x00008800011a7983 */ /* 0x000f280000300800 */
[----:B------:R-:W4:Y:S04]  /*1e820*/  LDL.LU R27, [R1+0x8c] ;  /* 0x00008c00011b7983 */ /* 0x000f280000300800 */
        /* <DEDUP_REMOVED lines=22> */
[----:B------:R-:W2:Y:S04]  /*1e990*/  LDL.LU R26, [R1+0x108] ;  /* 0x00010800011a7983 */ /* 0x000ea80000300800 */
[----:B------:R-:W2:Y:S04]  /*1e9a0*/  LDL.LU R27, [R1+0x10c] ;  /* 0x00010c00011b7983 */ /* 0x000ea80000300800 */
[----:B------:R-:W4:Y:S04]  /*1e9b0*/  LDL.LU R11, [R1+0x524] ;  /* 0x00052400010b7983 */ /* 0x000f280000300800 */
[----:B------:R-:W4:Y:S01]  /*1e9c0*/  LDL.LU R10, [R1+0x520] ;  /* 0x00052000010a7983 */ /* 0x000f220000300800 */
[----:B------:R-:W-:-:S03]  /*1e9d0*/  F2FP.F16.E4M3.UNPACK_B R18, R22 ;  /* 0x00000016ff12723e */ /* 0x000fc600020006ff */
[----:B------:R-:W4:Y:S04]  /*1e9e0*/  LDL.LU R22, [R1+0x50c] ;  /* 0x00050c0001167983 */ /* 0x000f280000300800 */
[----:B------:R-:W4:Y:S04]  /*1e9f0*/  LDL.LU R9, [R1+0x52c] ;  /* 0x00052c0001097983 */ /* 0x000f280000300800 */
[----:B------:R-:W4:Y:S01]  /*1ea00*/  LDL.LU R8, [R1+0x528] ;  /* 0x0005280001087983 */ /* 0x000f220000300800 */
[----:B--2---:R-:W-:-:S15]  /*1ea10*/  HMMA.16816.F32 R24, R12, R6, R24 ;  /* 0x000000060c18723c */ /* 0x004fde0000001818 */
[----:B------:R-:W-:-:S08]  /*1ea20*/  NOP ;  /* 0x0000000000007918 */ /* 0x000fd00000000000 */
[----:B------:R-:W-:Y:S04]  /*1ea30*/  STL.64 [R1+0x110], R24 ;  /* 0x0001101801007387 */ /* 0x000fe80000100a00 */
[----:B------:R0:W-:Y:S04]  /*1ea40*/  STL.64 [R1+0x118], R26 ;  /* 0x0001181a01007387 */ /* 0x0001e80000100a00 */
[----:B0-----:R-:W2:Y:S04]  /*1ea50*/  LDL.LU.64 R26, [R1+0x1290] ;  /* 0x00129000011a7983 */ /* 0x001ea80000300a00 */
[----:B------:R-:W2:Y:S01]  /*1ea60*/  LDL.LU.64 R24, [R1+0x1288] ;  /* 0x0012880001187983 */ /* 0x000ea20000300a00 */
[----:B---3--:R-:W-:-:S02]  /*1ea70*/  F2FP.F16.E4M3.UNPACK_B R20, R20 ;  /* 0x00000014ff14723e */ /* 0x008fc400020006ff */
[----:B-----5:R-:W-:-:S07]  /*1ea80*/  F2FP.F16.E4M3.UNPACK_B R21, R21 ;  /* 0x00000015ff15723e */ /* 0x020fce00020006ff */
[----:B--2---:R-:W-:-:S15]  /*1ea90*/  HMMA.16816.F32 R24, R12, R20, R24 ;  /* 0x000000140c18723c */ /* 0x004fde0000001818 */
[----:B------:R-:W-:-:S08]  /*1eaa0*/  NOP ;  /* 0x0000000000007918 */ /* 0x000fd00000000000 */
[----:B------:R-:W-:Y:S04]  /*1eab0*/  STL.64 [R1+0x100], R24 ;  /* 0x0001001801007387 */ /* 0x000fe80000100a00 */
[----:B------:R0:W-:Y:S04]  /*1eac0*/  STL.64 [R1+0x108], R26 ;  /* 0x0001081a01007387 */ /* 0x0001e80000100a00 */
[----:B0-----:R-:W2:Y:S04]  /*1ead0*/  LDL.LU.64 R26, [R1+0x1280] ;  /* 0x00128000011a7983 */ /* 0x001ea80000300a00 */
[----:B------:R-:W2:Y:S01]  /*1eae0*/  LDL.LU.64 R24, [R1+0x1278] ;  /* 0x0012780001187983 */ /* 0x000ea20000300a00 */
[----:B------:R-:W-:-:S02]  /*1eaf0*/  F2FP.F16.E4M3.UNPACK_B R4, R29 ;  /* 0x0000001dff04723e */ /* 0x000fc400020006ff */
[----:B------:R-:W-:Y:S02]  /*1eb00*/  F2FP.F16.E4M3.UNPACK_B R5, R28 ;  /* 0x0000001cff05723e */ /* 0x000fe400020006ff */
[----:B------:R-:W-:-:S05]  /*1eb10*/  F2FP.F16.E4M3.UNPACK_B R19, R19 ;  /* 0x00000013ff13723e */ /* 0x000fca00020006ff */
[----:B--2---:R-:W-:Y:S01]  /*1eb20*/  HMMA.16816.F32 R12, R12, R4, R24 ;  /* 0x000000040c0c723c */ /* 0x004fe20000001818 */
[----:B------:R-:W2:Y:S04]  /*1eb30*/  LDL.LU.64 R26, [R1+0x1270] ;  /* 0x00127000011a7983 */ /* 0x000ea80000300a00 */
[----:B------:R-:W2:-:S15]  /*1eb40*/  LDL.LU.64 R24, [R1+0x1268] ;  /* 0x0012680001187983 */ /* 0x000e9e0000300a00 */
[----:B------:R-:W-:-:S03]  /*1eb50*/  NOP ;  /* 0x0000000000007918 */ /* 0x000fc60000000000 */
[----:B------:R0:W-:Y:S01]  /*1eb60*/  STL.64 [R1+0x30], R12 ;  /* 0x0000300c01007387 */ /* 0x0001e20000100a00 */
[----:B------:R-:W-:Y:S02]  /*1eb70*/  IMAD.MOV.U32 R29, RZ, RZ, R14 ;  /* 0x000000ffff1d7224 */ /* 0x000fe400078e000e */
[----:B------:R-:W-:Y:S01]  /*1eb80*/  IMAD.MOV.U32 R28, RZ, RZ, R15 ;  /* 0x000000ffff1c7224 */ /* 0x000fe200078e000f */
[----:B0-----:R-:W3:Y:S04]  /*1eb90*/  LDL.LU R12, [R1+0x4f0] ;  /* 0x0004f000010c7983 */ /* 0x001ee80000300800 */
[----:B------:R-:W5:Y:S04]  /*1eba0*/  LDL.LU R13, [R1+0x4f8] ;  /* 0x0004f800010d7983 */ /* 0x000f680000300800 */
[----:B------:R-:W4:Y:S04]  /*1ebb0*/  LDL.LU R14, [R1+0x504] ;  /* 0x00050400010e7983 */ /* 0x000f280000300800 */
[----:B------:R-:W4:Y:S04]  /*1ebc0*/  LDL.LU R15, [R1+0x500] ;  /* 0x00050000010f7983 */ /* 0x000f280000300800 */
[----:B------:R0:W-:Y:S04]  /*1ebd0*/  STL [R1+0x11c8], R29 ;  /* 0x0011c81d01007387 */ /* 0x0001e80000100800 */
[----:B0-----:R-:W5:Y:S01]  /*1ebe0*/  LDL.LU R29, [R1+0x4fc] ;  /* 0x0004fc00011d7983 */ /* 0x001f620000300800 */
        /* <DEDUP_REMOVED lines=19> */
[----:B------:R-:W2:Y:S02]  /*1ed20*/  LDL.LU.64 R24, [R1+0x1230] ;  /* 0x0012300001187983 */ /* 0x000ea40000300a00 */
[----:B--2---:R-:W-:Y:S02]  /*1ed30*/  HMMA.16816.F32 R16, R16, R4, R24 ;  /* 0x000000041010723c */ /* 0x004fe40000001818 */
[----:B------:R-:W2:Y:S04]  /*1ed40*/  LDL.LU.64 R26, [R1+0x1228] ;  /* 0x00122800011a7983 */ /* 0x000ea80000300a00 */
[----:B------:R-:W3:-:S15]  /*1ed50*/  LDL.LU.64 R24, [R1+0x1220] ;  /* 0x0012200001187983 */ /* 0x000ede0000300a00 */
[----:B------:R-:W-:-:S02]  /*1ed60*/  NOP ;  /* 0x0000000000007918 */ /* 0x000fc40000000000 */
[----:B------:R0:W-:Y:S04]  /*1ed70*/  STL.64 [R1+0xa0], R16 ;  /* 0x0000a01001007387 */ /* 0x0001e80000100a00 */
[----:B------:R1:W-:Y:S04]  /*1ed80*/  STL.64 [R1+0xa8], R18 ;  /* 0x0000a81201007387 */ /* 0x0003e80000100a00 */
[----:B0-----:R-:W2:Y:S04]  /*1ed90*/  LDL.LU R16, [R1+0xb0] ;  /* 0x0000b00001107983 */ /* 0x001ea80000300800 */
[----:B------:R-:W2:Y:S04]  /*1eda0*/  LDL.LU R17, [R1+0xb4] ;  /* 0x0000b40001117983 */ /* 0x000ea80000300800 */
[----:B-1----:R-:W2:Y:S04]  /*1edb0*/  LDL.LU R18, [R1+0xb8] ;  /* 0x0000b80001127983 */ /* 0x002ea80000300800 */
[----:B------:R-:W2:Y:S01]  /*1edc0*/  LDL.LU R19, [R1+0xbc] ;  /* 0x0000bc0001137983 */ /* 0x000ea20000300800 */
[----:B----4-:R-:W-:-:S02]  /*1edd0*/  IMAD R14, R15, 0x100, R14 ;  /* 0x000001000f0e7824 */ /* 0x010fc400078e020e */
[----:B-----5:R-:W-:Y:S02]  /*1ede0*/  IMAD R13, R13, 0x100, R29 ;  /* 0x000001000d0d7824 */ /* 0x020fe400078e021d */
[----:B------:R-:W-:Y:S01]  /*1edf0*/  IMAD R15, R0, 0x100, R22 ;  /* 0x00000100000f7824 */ /* 0x000fe200078e0216 */
[----:B------:R-:W-:Y:S02]  /*1ee00*/  F2FP.F16.E4M3.UNPACK_B R12, R12 ;  /* 0x0000000cff0c723e */ /* 0x000fe400020006ff */
[----:B------:R-:W-:Y:S02]  /*1ee10*/  F2FP.F16.E4M3.UNPACK_B R14, R14 ;  /* 0x0000000eff0e723e */ /* 0x000fe400020006ff */
[----:B------:R-:W-:Y:S02]  /*1ee20*/  F2FP.F16.E4M3.UNPACK_B R13, R13 ;  /* 0x0000000dff0d723e */ /* 0x000fe400020006ff */
[----:B------:R-:W-:-:S07]  /*1ee30*/  F2FP.F16.E4M3.UNPACK_B R15, R15 ;  /* 0x0000000fff0f723e */ /* 0x000fce00020006ff */
[----:B--2---:R-:W-:-:S15]  /*1ee40*/  HMMA.16816.F32 R16, R12, R2, R16 ;  /* 0x000000020c10723c */ /* 0x004fde0000001810 */
[----:B------:R-:W-:-:S08]  /*1ee50*/  NOP ;  /* 0x0000000000007918 */ /* 0x000fd00000000000 */
[----:B------:R0:W-:Y:S04]  /*1ee60*/  STL.64 [R1+0xc0], R16 ;  /* 0x0000c01001007387 */ /* 0x0001e80000100a00 */
[----:B------:R-:W-:Y:S04]  /*1ee70*/  STL.64 [R1+0xc8], R18 ;  /* 0x0000c81201007387 */ /* 0x000fe80000100a00 */
[----:B0-----:R-:W2:Y:S04]  /*1ee80*/  LDL.LU R16, [R1+0x534] ;  /* 0x0005340001107983 */ /* 0x001ea80000300800 */
[----:B------:R-:W2:Y:S04]  /*1ee90*/  LDL.LU R17, [R1+0x540] ;  /* 0x0005400001117983 */ /* 0x000ea80000300800 */
[----:B------:R-:W4:Y:S01]  /*1eea0*/  LDL.LU R22, [R1+0x53c] ;  /* 0x00053c0001167983 */ /* 0x000f220000300800 */
[----:B---3--:R-:W-:-:S02]  /*1eeb0*/  IMAD R24, R25, 0x100, R24 ;  /* 0x0000010019187824 */ /* 0x008fc400078e0218 */
[----:B------:R-:W-:Y:S02]  /*1eec0*/  IMAD R25, R27, 0x100, R26 ;  /* 0x000001001b197824 */ /* 0x000fe400078e021a */
[----:B------:R-:W-:Y:S01]  /*1eed0*/  IMAD R27, R8, 0x100, R9 ;  /* 0x00000100081b7824 */ /* 0x000fe200078e0209 */
[----:B----4-:R-:W-:Y:S04]  /*1eee0*/  STL [R1+0x1218], R22 ;  /* 0x0012181601007387 */ /* 0x010fe80000100800 */
[----:B------:R0:W-:Y:S04]  /*1eef0*/  STL.64 [R1+0x1210], R20 ;  /* 0x0012101401007387 */ /* 0x0001e80000100a00 */
[----:B0-----:R-:W3:Y:S04]  /*1ef00*/  LDL.LU R20, [R1+0xe0] ;  /* 0x0000e00001147983 */ /* 0x001ee80000300800 */
[----:B------:R-:W3:Y:S04]  /*1ef10*/  LDL.LU R21, [R1+0xe4] ;  /* 0x0000e40001157983 */ /* 0x000ee80000300800 */
[----:B------:R-:W3:Y:S04]  /*1ef20*/  LDL.LU R22, [R1+0xe8] ;  /* 0x0000e80001167983 */ /* 0x000ee80000300800 */
[----:B------:R-:W4:Y:S04]  /*1ef30*/  LDL.LU R29, [R1+0x548] ;  /* 0x00054800011d7983 */ /* 0x000f280000300800 */
[----:B------:R-:W5:Y:S04]  /*1ef40*/  LDL.LU R18, [R1+0x544] ;  /* 0x0005440001127983 */ /* 0x000f680000300800 */
[----:B------:R-:W4:Y:S04]  /*1ef50*/  LDL.LU R8, [R1+0x558] ;  /* 0x0005580001087983 */ /* 0x000f280000300800 */
[----:B------:R-:W5:Y:S04]  /*1ef60*/  LDL.LU R19, [R1+0x554] ;  /* 0x0005540001137983 */ /* 0x000f680000300800 */
[----:B-----5:R-:W-:Y:S04]  /*1ef70*/  STL.64 [R1+0x11e8], R18 ;  /* 0x0011e81201007387 */ /* 0x020fe80000100a00 */
[----:B--2---:R0:W-:Y:S04]  /*1ef80*/  STL.64 [R1+0x11e0], R16 ;  /* 0x0011e01001007387 */ /* 0x0041e80000100a00 */
[----:B0-----:R-:W2:Y:S04]  /*1ef90*/  LDL.LU R16, [R1+0x40] ;  /* 0x0000400001107983 */ /* 0x001ea80000300800 */
[----:B------:R-:W2:Y:S04]  /*1efa0*/  LDL.LU R17, [R1+0x44] ;  /* 0x0000440001117983 */ /* 0x000ea80000300800 */
[----:B------:R-:W5:Y:S04]  /*1efb0*/  LDL.LU R18, [R1+0x48] ;  /* 0x0000480001127983 */ /* 0x000f680000300800 */
[----:B------:R-:W5:Y:S04]  /*1efc0*/  LDL.LU R19, [R1+0x4c] ;  /* 0x00004c0001137983 */ /* 0x000f680000300800 */
[----:B-----5:R-:W-:Y:S04]  /*1efd0*/  STL.64 [R1+0x11f8], R18 ;  /* 0x0011f81201007387 */ /* 0x020fe80000100a00 */
[----:B--2---:R0:W-:Y:S04]  /*1efe0*/  STL.64 [R1+0x11f0], R16 ;  /* 0x0011f01001007387 */ /* 0x0041e80000100a00 */
[----:B0-----:R-:W2:Y:S04]  /*1eff0*/  LDL.LU R16, [R1+0x90] ;  /* 0x0000900001107983 */ /* 0x001ea80000300800 */
[----:B------:R-:W2:Y:S04]  /*1f000*/  LDL.LU R17, [R1+0x94] ;  /* 0x0000940001117983 */ /* 0x000ea80000300800 */
[----:B------:R-:W5:Y:S04]  /*1f010*/  LDL.LU R18, [R1+0x98] ;  /* 0x0000980001127983 */ /* 0x000f680000300800 */
[----:B------:R-:W5:Y:S01]  /*1f020*/  LDL.LU R19, [R1+0x9c] ;  /* 0x00009c0001137983 */ /* 0x000f620000300800 */
[----:B------:R-:W-:Y:S01]  /*1f030*/  IMAD R26, R10, 0x100, R11 ;  /* 0x000001000a1a7824 */ /* 0x000fe200078e020b */
[C---:B---3--:R-:W-:Y:S02]  /*1f040*/  HMMA.16816.F32 R20, R12.reuse, R6, R20 ;  /* 0x000000060c14723c */ /* 0x048fe40000001814 */
[----:B-----5:R-:W-:Y:S04]  /*1f050*/  STL.64 [R1+0x1208], R18 ;  /* 0x0012081201007387 */ /* 0x020fe80000100a00 */
[----:B--2---:R0:W-:Y:S04]  /*1f060*/  STL.64 [R1+0x1200], R16 ;  /* 0x0012001001007387 */ /* 0x0041e80000100a00 */
[----:B0-----:R-:W2:Y:S04]  /*1f070*/  LDL.LU R16, [R1+0xd0] ;  /* 0x0000d00001107983 */ /* 0x001ea80000300800 */
[----:B------:R-:W2:Y:S04]  /*1f080*/  LDL.LU R17, [R1+0xd4] ;  /* 0x0000d40001117983 */ /* 0x000ea80000300800 */
[----:B------:R-:W2:Y:S04]  /*1f090*/  LDL.LU R18, [R1+0xd8] ;  /* 0x0000d80001127983 */ /* 0x000ea80000300800 */
[----:B------:R-:W2:Y:S04]  /*1f0a0*/  LDL.LU R19, [R1+0xdc] ;  /* 0x0000dc0001137983 */ /* 0x000ea80000300800 */
[----:B------:R-:W4:Y:S04]  /*1f0b0*/  LDL.LU R9, [R1+0x550] ;  /* 0x0005500001097983 */ /* 0x000f280000300800 */
[----:B------:R-:W3:Y:S04]  /*1f0c0*/  LDL.LU R0, [R1+0x54c] ;  /* 0x00054c0001007983 */ /* 0x000ee80000300800 */
[----:B------:R-:W5:Y:S04]  /*1f0d0*/  LDL.LU R10, [R1+0x560] ;  /* 0x00056000010a7983 */ /* 0x000f680000300800 */
[----:B------:R-:W5:Y:S04]  /*1f0e0*/  LDL.LU R11, [R1+0x568] ;  /* 0x00056800010b7983 */ /* 0x000f680000300800 */
[----:B-----5:R-:W-:Y:S04]  /*1f0f0*/  STL.64 [R1+0x11d8], R10 ;  /* 0x0011d80a01007387 */ /* 0x020fe80000100a00 */
[----:B----4-:R0:W-:Y:S04]  /*1f100*/  STL.64 [R1+0x11d0], R8 ;  /* 0x0011d00801007387 */ /* 0x0101e80000100a00 */
[----:B0-----:R-:W4:Y:S04]  /*1f110*/  LDL.LU R8, [R1+0x10] ;  /* 0x0000100001087983 */ /* 0x001f280000300800 */
[----:B------:R-:W4:Y:S04]  /*1f120*/  LDL.LU R9, [R1+0x14] ;  /* 0x0000140001097983 */ /* 0x000f280000300800 */
[----:B------:R-:W4:Y:S04]  /*1f130*/  LDL.LU R10, [R1+0x18] ;  /* 0x00001800010a7983 */ /* 0x000f280000300800 */
[----:B------:R-:W4:Y:S04]  /*1f140*/  LDL.LU R11, [R1+0x1c] ;  /* 0x00001c00010b7983 */ /* 0x000f280000300800 */
[----:B------:R-:W-:Y:S04]  /*1f150*/  STL.64 [R1+0xe0], R20 ;  /* 0x0000e01401007387 */ /* 0x000fe80000100a00 */
[----:B------:R0:W-:Y:S04]  /*1f160*/  STL [R1+0xe8], R22 ;  /* 0x0000e81601007387 */ /* 0x0001e80000100800 */
[----:B0-----:R-:W5:Y:S04]  /*1f170*/  LDL.LU R22, [R1+0x1218] ;  /* 0x0012180001167983 */ /* 0x001f680000300800 */
[----:B------:R-:W2:Y:S04]  /*1f180*/  LDL.LU.64 R20, [R1+0x1210] ;  /* 0x0012100001147983 */ /* 0x000ea80000300a00 */
[----:B------:R-:W-:Y:S01]  /*1f190*/  STL [R1+0x1150], R23 ;  /* 0x0011501701007387 */ /* 0x000fe20000100800 */
        /* <DEDUP_REMOVED lines=8> */
[----:B------:R-:W-:Y:S02]  /*1f220*/  F2FP.F16.E4M3.UNPACK_B R26, R26 ;  /* 0x0000001aff1a723e */ /* 0x000fe400020006ff */
[----:B------:R-:W-:Y:S01]  /*1f230*/  F2FP.F16.E4M3.UNPACK_B R27, R27 ;  /* 0x0000001bff1b723e */ /* 0x000fe200020006ff */
[----:B--2---:R-:W-:Y:S01]  /*1f240*/  HMMA.16816.F32 R12, R12, R4, R16 ;  /* 0x000000040c0c723c */ /* 0x004fe20000001810 */
[----:B------:R-:W2:Y:S04]  /*1f250*/  LDL.LU.64 R18, [R1+0x11f8] ;  /* 0x0011f80001127983 */ /* 0x000ea80000300a00 */
[----:B------:R-:W2:-:S15]  /*1f260*/  LDL.LU.64 R16, [R1+0x11f0] ;  /* 0x0011f00001107983 */ /* 0x000e9e0000300a00 */
[----:B------:R-:W-:-:S04]  /*1f270*/  NOP ;  /* 0x0000000000007918 */ /* 0x000fc80000000000 */
[----:B------:R-:W-:Y:S01]  /*1f280*/  IMAD.MOV.U32 R23, RZ, RZ, R15 ;  /* 0x000000ffff177224 */ /* 0x000fe200078e000f */
[----:B------:R-:W-:Y:S04]  /*1f290*/  STL.64 [R1+0xb0], R12 ;  /* 0x0000b00c01007387 */ /* 0x000fe80000100a00 */
[----:B------:R-:W-:Y:S04]  /*1f2a0*/  STL [R1+0xb8], R14 ;  /* 0x0000b80e01007387 */ /* 0x000fe80000100800 */
[----:B------:R-:W3:Y:S04]  /*1f2b0*/  LDL.LU R15, [R1+0x538] ;  /* 0x00053800010f7983 */ /* 0x000ee80000300800 */
[----:B------:R-:W-:Y:S01]  /*1f2c0*/  STL [R1+0x1154], R23 ;  /* 0x0011541701007387 */ /* 0x000fe20000100800 */
[----:B--2---:R-:W-:-:S15]  /*1f2d0*/  HMMA.16816.F32 R16, R24, R2, R16 ;  /* 0x000000021810723c */ /* 0x004fde0000001810 */
[----:B------:R-:W-:-:S08]  /*1f2e0*/  NOP ;  /* 0x0000000000007918 */ /* 0x000fd00000000000 */
[----:B------:R-:W-:Y:S04]  /*1f2f0*/  STL.64 [R1+0x90], R16 ;  /* 0x0000901001007387 */ /* 0x000fe80000100a00 */
[----:B------:R0:W-:Y:S04]  /*1f300*/  STL.64 [R1+0x98], R18 ;  /* 0x0000981201007387 */ /* 0x0001e80000100a00 */
[----:B0-----:R-:W2:Y:S04]  /*1f310*/  LDL.LU.64 R18, [R1+0x11e8] ;  /* 0x0011e80001127983 */ /* 0x001ea80000300a00 */
[----:B------:R-:W3:Y:S04]  /*1f320*/  LDL.LU.64 R16, [R1+0x11e0] ;  /* 0x0011e00001107983 */ /* 0x000ee80000300a00 */
[----:B------:R-:W2:Y:S04]  /*1f330*/  LDL.LU R2, [R1+0x150] ;  /* 0x0001500001027983 */ /* 0x000ea80000300800 */
[----:B------:R-:W2:Y:S04]  /*1f340*/  LDL.LU R3, [R1+0x154] ;  /* 0x0001540001037983 */ /* 0x000ea80000300800 */
[----:B------:R-:W2:Y:S04]  /*1f350*/  LDL.LU R12, [R1+0x20] ;  /* 0x00002000010c7983 */ /* 0x000ea80000300800 */
[----:B------:R-:W2:Y:S04]  /*1f360*/  LDL.LU R13, [R1+0x24] ;  /* 0x00002400010d7983 */ /* 0x000ea80000300800 */
[----:B------:R-:W2:Y:S01]  /*1f370*/  LDL.LU R14, [R1+0x28] ;  /* 0x00002800010e7983 */ /* 0x000ea20000300800 */
[----:B----4-:R-:W-:Y:S01]  /*1f380*/  HMMA.16816.F32 R8, R24, R6, R8 ;  /* 0x000000061808723c */ /* 0x010fe20000001808 */
[----:B---3--:R-:W-:-:S02]  /*1f390*/  IMAD R16, R16, 0x100, R15 ;  /* 0x0000010010107824 */ /* 0x008fc400078e020f */
[----:B------:R-:W2:Y:S01]  /*1f3a0*/  LDL.LU R15, [R1+0x2c] ;  /* 0x00002c00010f7983 */ /* 0x000ea20000300800 */
[----:B-----5:R-:W-:-:S15]  /*1f3b0*/  IMAD R17, R22, 0x100, R17 ;  /* 0x0000010016117824 */ /* 0x020fde00078e0211 */
[----:B------:R-:W-:-:S05]  /*1f3c0*/  NOP ;  /* 0x0000000000007918 */ /* 0x000fca0000000000 */
[----:B------:R-:W-:Y:S02]  /*1f3d0*/  IMAD.MOV.U32 R23, RZ, RZ, R10 ;  /* 0x000000ffff177224 */ /* 0x000fe400078e000a */
[----:B------:R-:W-:Y:S01]  /*1f3e0*/  IMAD.MOV.U32 R22, RZ, RZ, R11 ;  /* 0x000000ffff167224 */ /* 0x000fe200078e000b */
[----:B--2---:R-:W-:Y:S04]  /*1f3f0*/  STL.64 [R1+0x11b0], R14 ;  /* 0x0011b00e01007387 */ /* 0x004fe80000100a00 */
[----:B------:R0:W-:Y:S04]  /*1f400*/  STL.64 [R1+0x11a8], R12 ;  /* 0x0011a80c01007387 */ /* 0x0001e80000100a00 */
[----:B0-----:R-:W2:Y:S04]  /*1f410*/  LDL.LU R12, [R1] ;  /* 0x00000000010c7983 */ /* 0x001ea80000300800 */
[----:B------:R-:W2:Y:S04]  /*1f420*/  LDL.LU R13, [R1+0x4] ;  /* 0x00000400010d7983 */ /* 0x000ea80000300800 */
[----:B------:R-:W2:Y:S04]  /*1f430*/  LDL.LU R14, [R1+0x8] ;  /* 0x00000800010e7983 */ /* 0x000ea80000300800 */
[----:B------:R-:W2:Y:S04]  /*1f440*/  LDL.LU R15, [R1+0xc] ;  /* 0x00000c00010f7983 */ /* 0x000ea80000300800 */
[----:B------:R0:W-:Y:S04]  /*1f450*/  STL.64 [R1+0x60], R8 ;  /* 0x0000600801007387 */ /* 0x0001e80000100a00 */
[----:B------:R-:W3:Y:S04]  /*1f460*/  LDL.LU.64 R10, [R1+0x11d8] ;  /* 0x0011d800010a7983 */ /* 0x000ee80000300a00 */
[----:B0-----:R-:W4:Y:S04]  /*1f470*/  LDL.LU.64 R8, [R1+0x11d0] ;  /* 0x0011d00001087983 */ /* 0x001f280000300a00 */
[----:B------:R-:W3:Y:S04]  /*1f480*/  LDL.LU R6, [R1+0x55c] ;  /* 0x00055c0001067983 */ /* 0x000ee80000300800 */
[----:B------:R-:W5:Y:S01]  /*1f490*/  LDL.LU R7, [R1+0x564] ;  /* 0x0005640001077983 */ /* 0x000f620000300800 */
[----:B------:R-:W-:-:S03]  /*1f4a0*/  IMAD R18, R18, 0x100, R29 ;  /* 0x0000010012127824 */ /* 0x000fc600078e021d */
[----:B------:R-:W2:Y:S01]  /*1f4b0*/  LDL.LU R29, [R1+0x11c8] ;  /* 0x0011c800011d7983 */ /* 0x000ea20000300800 */
[----:B----4-:R-:W-:Y:S02]  /*1f4c0*/  IMAD R19, R19, 0x100, R8 ;  /* 0x0000010013137824 */ /* 0x010fe400078e0208 */
[----:B------:R-:W-:Y:S01]  /*1f4d0*/  IMAD R0, R0, 0x100, R9 ;  /* 0x0000010000007824 */ /* 0x000fe200078e0209 */
[----:B------:R-:W4:Y:S04]  /*1f4e0*/  LDL.LU R8, [R1+0x11c4] ;  /* 0x0011c40001087983 */ /* 0x000f280000300800 */
[----:B------:R-:W4:Y:S01]  /*1f4f0*/  LDL.LU R9, [R1+0x11c0] ;  /* 0x0011c00001097983 */ /* 0x000f220000300800 */
[----:B---3--:R-:W-:Y:S02]  /*1f500*/  IMAD R6, R6, 0x100, R10 ;  /* 0x0000010006067824 */ /* 0x008fe400078e020a */
[----:B-----5:R-:W-:Y:S01]  /*1f510*/  IMAD R7, R7, 0x100, R11 ;  /* 0x0000010007077824 */ /* 0x020fe200078e020b */
[----:B------:R-:W4:Y:S04]  /*1f520*/  LDL.LU R10, [R1+0x11bc] ;  /* 0x0011bc00010a7983 */ /* 0x000f280000300800 */
[----:B------:R-:W4:Y:S02]  /*1f530*/  LDL.LU R11, [R1+0x11b8] ;  /* 0x0011b800010b7983 */ /* 0x000f240000300800 */
[C---:B----4-:R-:W-:Y:S06]  /*1f540*/  HMMA.16816.F32 R8, R24.reuse, R20, R8 ;  /* 0x000000141808723c */ /* 0x050fec0000001808 */
[----:B--2---:R-:W-:-:S15]  /*1f550*/  HMMA.16816.F32 R24, R24, R4, R12 ;  /* 0x000000041818723c */ /* 0x004fde000000180c */
[----:B------:R-:W-:-:S02]  /*1f560*/  NOP ;  /* 0x0000000000007918 */ /* 0x000fc40000000000 */
[----:B------:R0:W-:Y:S04]  /*1f570*/  STL.64 [R1+0x10], R8 ;  /* 0x0000100801007387 */ /* 0x0001e80000100a00 */
[----:B------:R1:W-:Y:S04]  /*1f580*/  STL.64 [R1+0x18], R10 ;  /* 0x0000180a01007387 */ /* 0x0003e80000100a00 */
[----:B0-----:R-:W2:Y:S04]  /*1f590*/  LDL.LU R9, [R1+0x570] ;  /* 0x0005700001097983 */ /* 0x001ea80000300800 */
[----:B-1----:R-:W2:Y:S04]  /*1f5a0*/  LDL.LU R11, [R1+0x56c] ;  /* 0x00056c00010b7983 */ /* 0x002ea80000300800 */
[----:B------:R-:W3:Y:S04]  /*1f5b0*/  LDL.LU R10, [R1+0x164] ;  /* 0x00016400010a7983 */ /* 0x000ee80000300800 */
[----:B------:R-:W4:Y:S04]  /*1f5c0*/  LDL.LU R20, [R1+0x180] ;  /* 0x0001800001147983 */ /* 0x000f280000300800 */
[----:B------:R-:W5:Y:S04]  /*1f5d0*/  LDL.LU R21, [R1+0x184] ;  /* 0x0001840001157983 */ /* 0x000f680000300800 */
[----:B------:R-:W2:Y:S04]  /*1f5e0*/  LDL.LU.64 R14, [R1+0x11b0] ;  /* 0x0011b000010e7983 */ /* 0x000ea80000300a00 */
[----:B------:R-:W2:Y:S01]  /*1f5f0*/  LDL.LU.64 R12, [R1+0x11a8] ;  /* 0x0011a800010c7983 */ /* 0x000ea20000300a00 */
[----:B------:R-:W-:-:S02]  /*1f600*/  F2FP.F16.E4M3.UNPACK_B R16, R16 ;  /* 0x00000010ff10723e */ /* 0x000fc400020006ff */
[----:B------:R-:W-:Y:S02]  /*1f610*/  F2FP.F16.E4M3.UNPACK_B R17, R17 ;  /* 0x00000011ff11723e */ /* 0x000fe400020006ff */
[----:B------:R-:W-:Y:S02]  /*1f620*/  F2FP.F16.E4M3.UNPACK_B R18, R18 ;  /* 0x00000012ff12723e */ /* 0x000fe400020006ff */
[----:B------:R-:W-:Y:S02]  /*1f630*/  F2FP.F16.E4M3.UNPACK_B R19, R19 ;  /* 0x00000013ff13723e */ /* 0x000fe400020006ff */
[----:B------:R-:W-:Y:S02]  /*1f640*/  F2FP.F16.E4M3.UNPACK_B R2, R2.H1 ;  /* 0x00000002ff02723e */ /* 0x000fe400030006ff */
[----:B------:R-:W-:Y:S01]  /*1f650*/  F2FP.F16.E4M3.UNPACK_B R3, R3.H1 ;  /* 0x00000003ff03723e */ /* 0x000fe200030006ff */
[----:B------:R-:W3:Y:S04]  /*1f660*/  LDL.LU R5, [R1+0x160] ;  /* 0x0001600001057983 */ /* 0x000ee80000300800 */
[----:B------:R-:W-:Y:S04]  /*1f670*/  STL.64 [R1+0x10e8], R26 ;  /* 0x0010e81a01007387 */ /* 0x000fe80000100a00 */
[----:B------:R0:W-:Y:S01]  /*1f680*/  STL.64 [R1+0x10e0], R24 ;  /* 0x0010e01801007387 */ /* 0x0001e20000100a00 */
[----:B------:R-:W-:-:S03]  /*1f690*/  F2FP.F16.E4M3.UNPACK_B R8, R0 ;  /* 0x00000000ff08723e */ /* 0x000fc600020006ff */
[----:B0-----:R-:W4:Y:S04]  /*1f6a0*/  LDL.LU R24, [R1+0x100] ;  /* 0x0001000001187983 */ /* 0x001f280000300800 */
[----:B------:R-:W4:Y:S04]  /*1f6b0*/  LDL.LU R25, [R1+0x104] ;  /* 0x0001040001197983 */ /* 0x000f280000300800 */
[----:B------:R-:W4:Y:S04]  /*1f6c0*/  LDL.LU R26, [R1+0x108] ;  /* 0x00010800011a7983 */ /* 0x000f280000300800 */
[----:B------:R-:W4:Y:S04]  /*1f6d0*/  LDL.LU R27, [R1+0x10c] ;  /* 0x00010c00011b7983 */ /* 0x000f280000300800 */
[----:B------:R-:W5:Y:S01]  /*1f6e0*/  LDL.LU R0, [R1+0x174] ;  /* 0x0001740001007983 */ /* 0x000f620000300800 */
[----:B--2---:R-:W-:Y:S01]  /*1f6f0*/  HMMA.16816.F32 R12, R16, R2, R12 ;  /* 0x00000002100c723c */ /* 0x004fe2000000180c */
[----:B------:R-:W-:Y:S01]  /*1f700*/  IMAD R11, R11, 0x100, R9 ;  /* 0x000001000b0b7824 */ /* 0x000fe200078e0209 */
[----:B------:R-:W-:-:S02]  /*1f710*/  F2FP.F16.E4M3.UNPACK_B R9, R6 ;  /* 0x00000006ff09723e */ /* 0x000fc400020006ff */
[----:B------:R-:W2:-:S15]  /*1f720*/  LDL.LU R6, [R1+0x170] ;  /* 0x0001700001067983 */ /* 0x000e9e0000300800 */
[----:B------:R-:W-:-:S04]  /*1f730*/  NOP ;  /* 0x0000000000007918 */ /* 0x000fc80000000000 */
[----:B------:R0:W-:Y:S04]  /*1f740*/  STL [R1+0x10cc], R12 ;  /* 0x0010cc0c01007387 */ /* 0x0001e80000100800 */
[----:B------:R1:W-:Y:S04]  /*1f750*/  STL [R1+0x10c8], R13 ;  /* 0x0010c80d01007387 */ /* 0x0003e80000100800 */
[----:B------:R3:W-:Y:S04]  /*1f760*/  STL [R1+0x10c4], R14 ;  /* 0x0010c40e01007387 */ /* 0x0007e80000100800 */
[----:B------:R4:W-:Y:S04]  /*1f770*/  STL [R1+0x10c0], R15 ;  /* 0x0010c00f01007387 */ /* 0x0009e80000100800 */
[----:B0-----:R-:W2:Y:S04]  /*1f780*/  LDL.LU R12, [R1+0x110] ;  /* 0x00011000010c7983 */ /* 0x001ea80000300800 */
[----:B-1----:R-:W2:Y:S04]  /*1f790*/  LDL.LU R13, [R1+0x114] ;  /* 0x00011400010d7983 */ /* 0x002ea80000300800 */
[----:B---3--:R-:W3:Y:S04]  /*1f7a0*/  LDL.LU R14, [R1+0x118] ;  /* 0x00011800010e7983 */ /* 0x008ee80000300800 */
[----:B----4-:R-:W3:Y:S01]  /*1f7b0*/  LDL.LU R15, [R1+0x11c] ;  /* 0x00011c00010f7983 */ /* 0x010ee20000300800 */
[----:B------:R-:W-:-:S02]  /*1f7c0*/  F2FP.F16.E4M3.UNPACK_B R4, R5.H1 ;  /* 0x00000005ff04723e */ /* 0x000fc400030006ff */
[----:B------:R-:W-:Y:S02]  /*1f7d0*/  F2FP.F16.E4M3.UNPACK_B R5, R10.H1 ;  /* 0x0000000aff05723e */ /* 0x000fe400030006ff */
[----:B------:R-:W-:Y:S02]  /*1f7e0*/  F2FP.F16.E4M3.UNPACK_B R10, R7 ;  /* 0x00000007ff0a723e */ /* 0x000fe400020006ff */
[----:B-----5:R-:W-:Y:S02]  /*1f7f0*/  F2FP.F16.E4M3.UNPACK_B R7, R0.H1 ;  /* 0x00000000ff07723e */ /* 0x020fe400030006ff */
[----:B------:R-:W-:-:S05]  /*1f800*/  F2FP.F16.E4M3.UNPACK_B R11, R11 ;  /* 0x0000000bff0b723e */ /* 0x000fca00020006ff */
[----:B------:R0:W-:Y:S02]  /*1f810*/  STL.64 [R1+0x11a0], R10 ;  /* 0x0011a00a01007387 */ /* 0x0001e40000100a00 */
[----:B0-----:R-:W-:Y:S02]  /*1f820*/  IMAD.MOV.U32 R11, RZ, RZ, R28 ;  /* 0x000000ffff0b7224 */ /* 0x001fe400078e001c */
[----:B------:R-:W-:Y:S01]  /*1f830*/  IMAD.MOV.U32 R10, RZ, RZ, R29 ;  /* 0x000000ffff0a7224 */ /* 0x000fe200078e001d */
[----:B--2---:R-:W-:-:S07]  /*1f840*/  F2FP.F16.E4M3.UNPACK_B R6, R6.H1 ;  /* 0x00000006ff06723e */ /* 0x004fce00030006ff */
[C---:B------:R-:W-:Y:S06]  /*1f850*/  HMMA.16816.F32 R24, R16.reuse, R6, R24 ;  /* 0x000000061018723c */ /* 0x040fec0000001818 */
[----:B---3--:R-:W-:-:S15]  /*1f860*/  HMMA.16816.F32 R12, R16, R4, R12 ;  /* 0x00000004100c723c */ /* 0x008fde000000180c */
[----:B------:R-:W-:-:S08]  /*1f870*/  NOP ;  /* 0x0000000000007918 */ /* 0x000fd00000000000 */
[----:B------:R-:W-:Y:S04]  /*1f880*/  STL.64 [R1+0x110], R12 ;  /* 0x0001100c01007387 */ /* 0x000fe80000100a00 */
[----:B------:R-:W-:Y:S04]  /*1f890*/  STL.64 [R1+0x118], R14 ;  /* 0x0001180e01007387 */ /* 0x000fe80000100a00 */
[----:B------:R-:W-:Y:S04]  /*1f8a0*/  STL.64 [R1+0x1198], R8 ;  /* 0x0011980801007387 */ /* 0x000fe80000100a00 */
[----:B------:R-:W-:Y:S04]  /*1f8b0*/  STL.64 [R1+0x1190], R6 ;  /* 0x0011900601007387 */ /* 0x000fe80000100a00 */
[----:B------:R0:W-:Y:S04]  /*1f8c0*/  STL.64 [R1+0x1188], R4 ;  /* 0x0011880401007387 */ /* 0x0001e80000100a00 */
[----:B0-----:R-:W2:Y:S04]  /*1f8d0*/  LDL.LU R4, [R1+0x70] ;  /* 0x0000700001047983 */ /* 0x001ea80000300800 */
[----:B------:R-:W2:Y:S04]  /*1f8e0*/  LDL.LU R5, [R1+0x74] ;  /* 0x0000740001057983 */ /* 0x000ea80000300800 */
[----:B------:R-:W2:Y:S04]  /*1f8f0*/  LDL.LU R6, [R1+0x78] ;  /* 0x0000780001067983 */ /* 0x000ea80000300800 */
[----:B------:R-:W2:Y:S04]  /*1f900*/  LDL.LU R7, [R1+0x7c] ;  /* 0x00007c0001077983 */ /* 0x000ea80000300800 */
[----:B------:R-:W3:Y:S04]  /*1f910*/  LDL.LU R8, [R1+0x30] ;  /* 0x0000300001087983 */ /* 0x000ee80000300800 */
[----:B------:R-:W3:Y:S04]  /*1f920*/  LDL.LU R9, [R1+0x34] ;  /* 0x0000340001097983 */ /* 0x000ee80000300800 */
[----:B------:R-:W4:Y:S04]  /*1f930*/  LDL.LU R0, [R1+0x584] ;  /* 0x0005840001007983 */ /* 0x000f280000300800 */
[----:B------:R-:W5:Y:S01]  /*1f940*/  LDL.LU R28, [R1+0x590] ;  /* 0x00059000011c7983 */ /* 0x000f620000300800 */
[----:B------:R-:W-:-:S03]  /*1f950*/  IMAD.MOV.U32 R12, RZ, RZ, R24 ;  /* 0x000000ffff0c7224 */ /* 0x000fc600078e0018 */
[----:B------:R-:W5:Y:S01]  /*1f960*/  LDL.LU R29, [R1+0x58c] ;  /* 0x00058c00011d7983 */ /* 0x000f620000300800 */
[----:B------:R-:W-:-:S03]  /*1f970*/  IMAD.MOV.U32 R13, RZ, RZ, R25 ;  /* 0x000000ffff0d7224 */ /* 0x000fc600078e0019 */
[----:B------:R-:W2:Y:S01]  /*1f980*/  LDL.LU R24, [R1+0x598] ;  /* 0x0005980001187983 */ /* 0x000ea20000300800 */
[----:B------:R-:W-:-:S03]  /*1f990*/  IMAD.MOV.U32 R14, RZ, RZ, R26 ;  /* 0x000000ffff0e7224 */ /* 0x000fc600078e001a */
[----:B------:R-:W2:Y:S01]  /*1f9a0*/  LDL.LU R25, [R1+0x594] ;  /* 0x0005940001197983 */ /* 0x000ea20000300800 */
[----:B------:R-:W-:-:S03]  /*1f9b0*/  IMAD.MOV.U32 R15, RZ, RZ, R27 ;  /* 0x000000ffff0f7224 */ /* 0x000fc600078e001b */
        /* <DEDUP_REMOVED lines=13> */
[----:B------:R-:W3:Y:S01]  /*1fa90*/  LDL.LU R27, [R1+0xfc] ;  /* 0x0000fc00011b7983 */ /* 0x000ee20000300800 */
[----:B------:R-:W-:-:S02]  /*1faa0*/  F2FP.F16.E4M3.UNPACK_B R20, R20.H1 ;  /* 0x00000014ff14723e */ /* 0x000fc400030006ff */
[----:B------:R-:W-:-:S07]  /*1fab0*/  F2FP.F16.E4M3.UNPACK_B R21, R21.H1 ;  /* 0x00000015ff15723e */ /* 0x000fce00030006ff */
[----:B------:R-:W-:Y:S01]  /*1fac0*/  HMMA.16816.F32 R16, R16, R20, R8 ;  /* 0x000000141010723c */ /* 0x000fe20000001808 */
[----:B---3--:R-:W-:Y:S04]  /*1fad0*/  STL.64 [R1+0x1180], R26 ;  /* 0x0011801a01007387 */ /* 0x008fe80000100a00 */
[----:B--2---:R0:W-:Y:S04]  /*1fae0*/  STL.64 [R1+0x1178], R24 ;  /* 0x0011781801007387 */ /* 0x0041e80000100a00 */
[----:B0-----:R-:W2:Y:S04]  /*1faf0*/  LDL.LU R24, [R1+0x80] ;  /* 0x0000800001187983 */ /* 0x001ea80000300800 */
[----:B------:R-:W2:Y:S04]  /*1fb00*/  LDL.LU R25, [R1+0x84] ;  /* 0x0000840001197983 */ /* 0x000ea80000300800 */
[----:B------:R-:W2:Y:S04]  /*1fb10*/  LDL.LU R26, [R1+0x88] ;  /* 0x00008800011a7983 */ /* 0x000ea80000300800 */
[----:B------:R-:W2:Y:S04]  /*1fb20*/  LDL.LU R27, [R1+0x8c] ;  /* 0x00008c00011b7983 */ /* 0x000ea80000300800 */
[----:B------:R0:W-:Y:S04]  /*1fb30*/  STL [R1+0x10dc], R15 ;  /* 0x0010dc0f01007387 */ /* 0x0001e80000100800 */
[----:B0-----:R-:W3:Y:S04]  /*1fb40*/  LDL.LU R15, [R1+0x574] ;  /* 0x00057400010f7983 */ /* 0x001ee80000300800 */
[----:B------:R0:W-:Y:S04]  /*1fb50*/  STL [R1+0x10d8], R14 ;  /* 0x0010d80e01007387 */ /* 0x0001e80000100800 */
[----:B0-----:R-:W3:Y:S04]  /*1fb60*/  LDL.LU R14, [R1+0x578] ;  /* 0x00057800010e7983 */ /* 0x001ee80000300800 */
[----:B------:R-:W-:Y:S04]  /*1fb70*/  STL [R1+0x10d4], R13 ;  /* 0x0010d40d01007387 */ /* 0x000fe80000100800 */
[----:B------:R-:W-:Y:S04]  /*1fb80*/  STL [R1+0x10d0], R12 ;  /* 0x0010d00c01007387 */ /* 0x000fe80000100800 */
[----:B------:R-:W4:Y:S04]  /*1fb90*/  LDL.LU.64 R10, [R1+0x11a0] ;  /* 0x0011a000010a7983 */ /* 0x000f280000300a00 */
[----:B------:R-:W4:Y:S04]  /*1fba0*/  LDL.LU.64 R8, [R1+0x1198] ;  /* 0x0011980001087983 */ /* 0x000f280000300a00 */
[----:B------:R0:W-:Y:S04]  /*1fbb0*/  STL.64 [R1+0x50], R16 ;  /* 0x0000501001007387 */ /* 0x0001e80000100a00 */
[----:B------:R1:W-:Y:S04]  /*1fbc0*/  STL.64 [R1+0x58], R18 ;  /* 0x0000581201007387 */ /* 0x0003e80000100a00 */
[----:B0-----:R-:W5:Y:S04]  /*1fbd0*/  LDL.LU R17, [R1+0x580] ;  /* 0x0005800001117983 */ /* 0x001f680000300800 */
[----:B-1----:R-:W5:Y:S04]  /*1fbe0*/  LDL.LU R18, [R1+0x57c] ;  /* 0x00057c0001127983 */ /* 0x002f680000300800 */
[----:B------:R-:W5:Y:S01]  /*1fbf0*/  LDL.LU R19, [R1+0x588] ;  /* 0x0005880001137983 */ /* 0x000f620000300800 */
[----:B----4-:R-:W-:-:S15]  /*1fc00*/  HMMA.16816.F32 R4, R8, R2, R4 ;  /* 0x000000020804723c */ /* 0x010fde0000001804 */
[----:B------:R-:W-:-:S08]  /*1fc10*/  NOP ;  /* 0x0000000000007918 */ /* 0x000fd00000000000 */
[----:B------:R-:W-:Y:S04]  /*1fc20*/  STL.64 [R1+0x40], R4 ;  /* 0x0000400401007387 */ /* 0x000fe80000100a00 */
[----:B------:R0:W-:Y:S04]  /*1fc30*/  STL.64 [R1+0x48], R6 ;  /* 0x0000480601007387 */ /* 0x0001e80000100a00 */
[----:B0-----:R-:W4:Y:S04]  /*1fc40*/  LDL.LU.64 R6, [R1+0x1190] ;  /* 0x0011900001067983 */ /* 0x001f280000300a00 */
[----:B------:R-:W2:Y:S01]  /*1fc50*/  LDL.LU.64 R4, [R1+0x1188] ;  /* 0x0011880001047983 */ /* 0x000ea20000300a00 */
[----:B---3--:R-:W-:Y:S01]  /*1fc60*/  IMAD R16, R15, 0x100, R14 ;  /* 0x000001000f107824 */ /* 0x008fe200078e020e */
[----:B--2---:R-:W-:-:S15]  /*1fc70*/  HMMA.16816.F32 R24, R8, R4, R24 ;  /* 0x000000040818723c */ /* 0x004fde0000001818 */
[----:B------:R-:W-:-:S09]  /*1fc80*/  NOP ;  /* 0x0000000000007918 */ /* 0x000fd20000000000 */
[----:B------:R-:W-:Y:S02]  /*1fc90*/  IMAD.MOV.U32 R13, RZ, RZ, R26 ;  /* 0x000000ffff0d7224 */ /* 0x000fe400078e001a */
[----:B------:R-:W-:Y:S02]  /*1fca0*/  IMAD.MOV.U32 R12, RZ, RZ, R27 ;  /* 0x000000ffff0c7224 */ /* 0x000fe400078e001b */
[----:B------:R-:W-:Y:S02]  /*1fcb0*/  IMAD.MOV.U32 R15, RZ, RZ, R24 ;  /* 0x000000ffff0f7224 */ /* 0x000fe400078e0018 */
[----:B------:R-:W-:Y:S01]  /*1fcc0*/  IMAD.MOV.U32 R14, RZ, RZ, R25 ;  /* 0x000000ffff0e7224 */ /* 0x000fe200078e0019 */
[----:B------:R-:W4:Y:S04]  /*1fcd0*/  LDL.LU.64 R26, [R1+0x1180] ;  /* 0x00118000011a7983 */ /* 0x000f280000300a00 */
[----:B------:R-:W4:Y:S04]  /*1fce0*/  LDL.LU.64 R24, [R1+0x1178] ;  /* 0x0011780001187983 */ /* 0x000f280000300a00 */
[----:B------:R-:W-:Y:S04]  /*1fcf0*/  STL.64 [R1+0x1100], R14 ;  /* 0x0011000e01007387 */ /* 0x000fe80000100a00 */
[----:B------:R0:W-:Y:S01]  /*1fd00*/  STL.64 [R1+0x10f8], R12 ;  /* 0x0010f80c01007387 */ /* 0x0001e20000100a00 */
[----:B-----5:R-:W-:-:S02]  /*1fd10*/  IMAD R17, R18, 0x100, R17 ;  /* 0x0000010012117824 */ /* 0x020fc400078e0211 */
[----:B------:R-:W-:Y:S02]  /*1fd20*/  IMAD R18, R0, 0x100, R19 ;  /* 0x0000010000127824 */ /* 0x000fe400078e0213 */
[----:B------:R-:W-:Y:S01]  /*1fd30*/  IMAD R19, R29, 0x100, R28 ;  /* 0x000001001d137824 */ /* 0x000fe200078e021c */
[----:B0-----:R-:W2:Y:S04]  /*1fd40*/  LDL.LU R12, [R1+0xc0] ;  /* 0x0000c000010c7983 */ /* 0x001ea80000300800 */
[----:B------:R-:W2:Y:S04]  /*1fd50*/  LDL.LU R13, [R1+0xc4] ;  /* 0x0000c400010d7983 */ /* 0x000ea80000300800 */
[----:B------:R-:W2:Y:S04]  /*1fd60*/  LDL.LU R14, [R1+0xc8] ;  /* 0x0000c800010e7983 */ /* 0x000ea80000300800 */
[----:B------:R-:W2:Y:S01]  /*1fd70*/  LDL.LU R15, [R1+0xcc] ;  /* 0x0000cc00010f7983 */ /* 0x000ea20000300800 */
[----:B----4-:R-:W-:-:S15]  /*1fd80*/  HMMA.16816.F32 R24, R8, R6, R24 ;  /* 0x000000060818723c */ /* 0x010fde0000001818 */
[----:B------:R-:W-:-:S08]  /*1fd90*/  NOP ;  /* 0x0000000000007918 */ /* 0x000fd00000000000 */
[----:B------:R0:W-:Y:S01]  /*1fda0*/  STL.64 [R1+0x140], R24 ;  /* 0x0001401801007387 */ /* 0x0001e20000100a00 */
[----:B------:R-:W-:Y:S02]  /*1fdb0*/  IMAD.MOV.U32 R29, RZ, RZ, R26 ;  /* 0x000000ffff1d7224 */ /* 0x000fe400078e001a */
[----:B------:R-:W-:Y:S02]  /*1fdc0*/  IMAD.MOV.U32 R28, RZ, RZ, R27 ;  /* 0x000000ffff1c7224 */ /* 0x000fe400078e001b */
[----:B------:R-:W3:Y:S04]  /*1fdd0*/  LDL.LU.64 R26, [R1+0x1170] ;  /* 0x00117000011a7983 */ /* 0x000ee80000300a00 */
[----:B0-----:R-:W3:Y:S04]  /*1fde0*/  LDL.LU.64 R24, [R1+0x1168] ;  /* 0x0011680001187983 */ /* 0x001ee80000300a00 */
[----:B------:R-:W-:Y:S04]  /*1fdf0*/  STL [R1+0x1064], R28 ;  /* 0x0010641c01007387 */ /* 0x000fe80000100800 */
[----:B------:R-:W-:Y:S01]  /*1fe00*/  STL [R1+0x1060], R29 ;  /* 0x0010601d01007387 */ /* 0x000fe20000100800 */
[----:B---3--:R-:W-:Y:S03]  /*1fe10*/  HMMA.16816.F32 R8, R8, R20, R24 ;  /* 0x000000140808723c */ /* 0x008fe60000001818 */
[----:B------:R-:W3:Y:S04]  /*1fe20*/  LDL.LU.64 R26, [R1+0x1160] ;  /* 0x00116000011a7983 */ /* 0x000ee80000300a00 */
[----:B------:R-:W4:-:S15]  /*1fe30*/  LDL.LU.64 R24, [R1+0x1158] ;  /* 0x0011580001187983 */ /* 0x000f1e0000300a00 */
[----:B------:R-:W-:-:S01]  /*1fe40*/  NOP ;  /* 0x0000000000007918 */ /* 0x000fc20000000000 */
[----:B------:R4:W-:Y:S04]  /*1fe50*/  STL.64 [R1+0x20], R8 ;  /* 0x0000200801007387 */ /* 0x0009e80000100a00 */
[----:B------:R-:W-:Y:S01]  /*1fe60*/  STL.64 [R1+0x28], R10 ;  /* 0x0000280a01007387 */ /* 0x000fe20000100a00 */
[----:B----4-:R-:W-:-:S03]  /*1fe70*/  IMAD R8, R25, 0x100, R24 ;  /* 0x0000010019087824 */ /* 0x010fc600078e0218 */
[----:B------:R-:W4:Y:S01]  /*1fe80*/  LDL.LU R24, [R1+0x10] ;  /* 0x0000100001187983 */ /* 0x000f220000300800 */
[----:B------:R-:W-:Y:S02]  /*1fe90*/  F2FP.F16.E4M3.UNPACK_B R16, R16 ;  /* 0x00000010ff10723e */ /* 0x000fe400020006ff */
[----:B------:R-:W-:Y:S02]  /*1fea0*/  F2FP.F16.E4M3.UNPACK_B R17, R17 ;  /* 0x00000011ff11723e */ /* 0x000fe400020006ff */
[----:B------:R-:W-:Y:S02]  /*1feb0*/  F2FP.F16.E4M3.UNPACK_B R18, R18 ;  /* 0x00000012ff12723e */ /* 0x000fe400020006ff */
[----:B------:R-:W-:-:S07]  /*1fec0*/  F2FP.F16.E4M3.UNPACK_B R19, R19 ;  /* 0x00000013ff13723e */ /* 0x000fce00020006ff */
[----:B--2---:R-:W-:Y:S01]  /*1fed0*/  HMMA.16816.F32 R12, R16, R2, R12 ;  /* 0x00000002100c723c */ /* 0x004fe2000000180c */
[----:B----4-:R-:W-:Y:S04]  /*1fee0*/  STL [R1+0x1108], R24 ;  /* 0x0011081801007387 */ /* 0x010fe80000100800 */
[----:B------:R-:W2:Y:S01]  /*1fef0*/  LDL.LU R25, [R1+0x14] ;  /* 0x0000140001197983 */ /* 0x000ea20000300800 */
[----:B---3--:R-:W-:-:S15]  /*1ff00*/  IMAD R9, R27, 0x100, R26 ;  /* 0x000001001b097824 */ /* 0x008fde00078e021a */
[----:B------:R-:W-:-:S03]  /*1ff10*/  NOP ;  /* 0x0000000000007918 */ /* 0x000fc60000000000 */
[----:B------:R-:W-:Y:S01]  /*1ff20*/  IMAD.MOV.U32 R28, RZ, RZ, R14 ;  /* 0x000000ffff1c7224 */ /* 0x000fe200078e000e */
[----:B--2---:R-:W-:Y:S04]  /*1ff30*/  STL [R1+0x110c], R25 ;  /* 0x00110c1901007387 */ /* 0x004fe80000100800 */
[----:B------:R-:W2:Y:S04]  /*1ff40*/  LDL.LU R26, [R1+0x18] ;  /* 0x00001800011a7983 */ /* 0x000ea80000300800 */
[----:B------:R-:W2:Y:S04]  /*1ff50*/  LDL.LU R27, [R1+0x1c] ;  /* 0x00001c00011b7983 */ /* 0x000ea80000300800 */
[----:B------:R0:W-:Y:S04]  /*1ff60*/  STL.64 [R1], R12 ;  /* 0x0000000c01007387 */ /* 0x0001e80000100a00 */
[----:B0-----:R-:W3:Y:S04]  /*1ff70*/  LDL.LU R12, [R1+0x60] ;  /* 0x00006000010c7983 */ /* 0x001ee80000300800 */
[----:B------:R-:W3:Y:S01]  /*1ff80*/  LDL.LU R13, [R1+0x64] ;  /* 0x00006400010d7983 */ /* 0x000ee20000300800 */
[----:B------:R-:W-:-:S02]  /*1ff90*/  IMAD.MOV.U32 R29, RZ, RZ, R15 ;  /* 0x000000ffff1d7224 */ /* 0x000fc400078e000f */
[----:B------:R-:W-:Y:S02]  /*1ffa0*/  IMAD.MOV.U32 R14, RZ, RZ, R23 ;  /* 0x000000ffff0e7224 */ /* 0x000fe400078e0017 */
[----:B------:R-:W-:Y:S01]  /*1ffb0*/  IMAD.MOV.U32 R15, RZ, RZ, R22 ;  /* 0x000000ffff0f7224 */ /* 0x000fe200078e0016 */
[----:B------:R-:W4:Y:S04]  /*1ffc0*/  LDL.LU R23, [R1+0x1154] ;  /* 0x0011540001177983 */ /* 0x000f280000300800 */
[----:B------:R-:W5:Y:S04]  /*1ffd0*/  LDL.LU R10, [R1+0x5a4] ;  /* 0x0005a400010a7983 */ /* 0x000f680000300800 */
[----:B------:R-:W2:Y:S04]  /*1ffe0*/  LDL.LU R11, [R1+0x5b0] ;  /* 0x0005b000010b7983 */ /* 0x000ea80000300800 */
[----:B------:R-:W2:Y:S04]  /*1fff0*/  LDL.LU R22, [R1+0x5ac] ;  /* 0x0005ac0001167983 */ /* 0x000ea80000300800 */
[----:B------:R-:W-:Y:S04]  /*20000*/  STL.64 [R1+0x1118], R14 ;  /* 0x0011180e01007387 */ /* 0x000fe80000100a00 */
        /* <DEDUP_REMOVED lines=10> */
[----:B------:R-:W-:-:S03]  /*200b0*/  IMAD.MOV.U32 R15, RZ, RZ, R23 ;  /* 0x000000ffff0f7224 */ /* 0x000fc600078e0017 */
        /* <DEDUP_REMOVED lines=11> */
[----:B------:R-:W3:Y:S01]  /*20170*/  LDL.LU R14, [R1+0xe8] ;  /* 0x0000e800010e7983 */ /* 0x000ee20000300800 */
[----:B-----5:R-:W-:-:S03]  /*20180*/  IMAD.MOV.U32 R15, RZ, RZ, R23 ;  /* 0x000000ffff0f7224 */ /* 0x020fc600078e0017 */
[----:B------:R-:W4:Y:S04]  /*20190*/  LDL.LU R25, [R1+0x5b8] ;  /* 0x0005b80001197983 */ /* 0x000f280000300800 */
[----:B------:R-:W5:Y:S04]  /*201a0*/  LDL.LU R24, [R1+0x5c0] ;  /* 0x0005c00001187983 */ /* 0x000f680000300800 */
[----:B------:R-:W4:Y:S04]  /*201b0*/  LDL.LU R23, [R1+0xdc0] ;  /* 0x000dc00001177983 */ /* 0x000f280000300800 */
[----:B------:R-:W4:Y:S04]  /*201c0*/  LDL.LU R0, [R1+0xdbc] ;  /* 0x000dbc0001007983 */ /* 0x000f280000300800 */
[----:B------:R0:W-:Y:S01]  /*201d0*/  STL [R1+0x106c], R29 ;  /* 0x00106c1d01007387 */ /* 0x0001e20000100800 */
[----:B--2---:R-:W-:-:S03]  /*201e0*/  IMAD R11, R22, 0x100, R11 ;  /* 0x00000100160b7824 */ /* 0x004fc600078e020b */
[----:B0-----:R-:W2:Y:S04]  /*201f0*/  LDL.LU R29, [R1+0x5a8] ;  /* 0x0005a800011d7983 */ /* 0x001ea80000300800 */
[----:B------:R-:W-:Y:S04]  /*20200*/  STL [R1+0x1068], R28 ;  /* 0x0010681c01007387 */ /* 0x000fe80000100800 */
[----:B------:R-:W4:Y:S01]  /*20210*/  LDL R22, [R1+0x158] ;  /* 0x0001580001167983 */ /* 0x000f220000100800 */
[----:B---3--:R-:W-:-:S15]  /*20220*/  HMMA.16816.F32 R12, R16, R4, R12 ;  /* 0x00000004100c723c */ /* 0x008fde000000180c */
[----:B------:R-:W-:-:S08]  /*20230*/  NOP ;  /* 0x0000000000007918 */ /* 0x000fd00000000000 */
[----:B------:R-:W-:Y:S04]  /*20240*/  STL.64 [R1+0x130], R12 ;  /* 0x0001300c01007387 */ /* 0x000fe80000100a00 */
[----:B------:R0:W-:Y:S04]  /*20250*/  STL.64 [R1+0x138], R14 ;  /* 0x0001380e01007387 */ /* 0x0001e80000100a00 */
[----:B0-----:R-:W3:Y:S04]  /*20260*/  LDL.LU.64 R14, [R1+0x1148] ;  /* 0x00114800010e7983 */ /* 0x001ee80000300a00 */
[----:B------:R-:W3:Y:S01]  /*20270*/  LDL.LU.64 R12, [R1+0x1140] ;  /* 0x00114000010c7983 */ /* 0x000ee20000300a00 */
[----:B--2---:R-:W-:Y:S01]  /*20280*/  IMAD R10, R10, 0x100, R29 ;  /* 0x000001000a0a7824 */ /* 0x004fe200078e021d */
[----:B---3--:R-:W-:-:S15]  /*20290*/  HMMA.16816.F32 R12, R16, R6, R12 ;  /* 0x00000006100c723c */ /* 0x008fde000000180c */
[----:B------:R-:W-:-:S08]  /*202a0*/  NOP ;  /* 0x0000000000007918 */ /* 0x000fd00000000000 */
[----:B------:R0:W-:Y:S01]  /*202b0*/  STL.64 [R1+0x120], R12 ;  /* 0x0001200c01007387 */ /* 0x0001e20000100a00 */
[----:B------:R-:W-:Y:S02]  /*202c0*/  IMAD.MOV.U32 R29, RZ, RZ, R14 ;  /* 0x000000ffff1d7224 */ /* 0x000fe400078e000e */
[----:B------:R-:W-:Y:S02]  /*202d0*/  IMAD.MOV.U32 R28, RZ, RZ, R15 ;  /* 0x000000ffff1c7224 */ /* 0x000fe400078e000f */
[----:B------:R-:W2:Y:S04]  /*202e0*/  LDL.LU.64 R14, [R1+0x1138] ;  /* 0x00113800010e7983 */ /* 0x000ea80000300a00 */
[----:B0-----:R-:W2:Y:S04]  /*202f0*/  LDL.LU.64 R12, [R1+0x1130] ;  /* 0x00113000010c7983 */ /* 0x001ea80000300a00 */
[----:B------:R-:W-:Y:S04]  /*20300*/  STL [R1+0x1074], R28 ;  /* 0x0010741c01007387 */ /* 0x000fe80000100800 */
[----:B------:R-:W-:Y:S01]  /*20310*/  STL [R1+0x1070], R29 ;  /* 0x0010701d01007387 */ /* 0x000fe20000100800 */
[----:B------:R-:W-:-:S02]  /*20320*/  F2FP.F16.E4M3.UNPACK_B R8, R8 ;  /* 0x00000008ff08723e */ /* 0x000fc400020006ff */
[----:B------:R-:W-:Y:S02]  /*20330*/  F2FP.F16.E4M3.UNPACK_B R9, R9 ;  /* 0x00000009ff09723e */ /* 0x000fe400020006ff */
[----:B------:R-:W-:Y:S01]  /*20340*/  F2FP.F16.E4M3.UNPACK_B R10, R10 ;  /* 0x0000000aff0a723e */ /* 0x000fe200020006ff */
[----:B--2---:R-:W-:Y:S01]  /*20350*/  HMMA.16816.F32 R16, R16, R20, R12 ;  /* 0x000000141010723c */ /* 0x004fe2000000180c */
[----:B------:R-:W2:Y:S04]  /*20360*/  LDL.LU.64 R14, [R1+0x1128] ;  /* 0x00112800010e7983 */ /* 0x000ea80000300a00 */
[----:B------:R-:W2:Y:S01]  /*20370*/  LDL.LU.64 R12, [R1+0x1120] ;  /* 0x00112000010c7983 */ /* 0x000ea20000300a00 */
[----:B------:R-:W-:-:S15]  /*20380*/  F2FP.F16.E4M3.UNPACK_B R11, R11 ;  /* 0x0000000bff0b723e */ /* 0x000fde00020006ff */
[----:B------:R-:W-:-:S02]  /*20390*/  NOP ;  /* 0x0000000000007918 */ /* 0x000fc40000000000 */
[----:B------:R0:W-:Y:S04]  /*203a0*/  STL.64 [R1+0xf0], R16 ;  /* 0x0000f01001007387 */ /* 0x0001e80000100a00 */
[----:B------:R1:W-:Y:S04]  /*203b0*/  STL.64 [R1+0xf8], R18 ;  /* 0x0000f81201007387 */ /* 0x0003e80000100a00 */
[----:B0-----:R-:W5:Y:S04]  /*203c0*/  LDL.LU R16, [R1+0x5bc] ;  /* 0x0005bc0001107983 */ /* 0x001f680000300800 */
[----:B------:R-:W3:Y:S04]  /*203d0*/  LDL.LU R17, [R1+0xdc4] ;  /* 0x000dc40001117983 */ /* 0x000ee80000300800 */
[----:B-1----:R-:W3:Y:S04]  /*203e0*/  LDL.LU R18, [R1+0xdd4] ;  /* 0x000dd40001127983 */ /* 0x002ee80000300800 */
[----:B------:R-:W3:Y:S01]  /*203f0*/  LDL.LU R19, [R1+0xddc] ;  /* 0x000ddc0001137983 */ /* 0x000ee20000300800 */
[----:B--2---:R-:W-:-:S15]  /*20400*/  HMMA.16816.F32 R12, R8, R2, R12 ;  /* 0x00000002080c723c */ /* 0x004fde000000180c */
[----:B------:R-:W-:-:S08]  /*20410*/  NOP ;  /* 0x0000000000007918 */ /* 0x000fd00000000000 */
[----:B------:R0:W-:Y:S01]  /*20420*/  STL.64 [R1+0xe0], R12 ;  /* 0x0000e00c01007387 */ /* 0x0001e20000100a00 */
[----:B------:R-:W-:Y:S02]  /*20430*/  IMAD.MOV.U32 R28, RZ, RZ, R14 ;  /* 0x000000ffff1c7224 */ /* 0x000fe400078e000e */
[----:B------:R-:W-:Y:S02]  /*20440*/  IMAD.MOV.U32 R29, RZ, RZ, R15 ;  /* 0x000000ffff1d7224 */ /* 0x000fe400078e000f */
[----:B------:R-:W2:Y:S04]  /*20450*/  LDL.LU.64 R14, [R1+0x1118] ;  /* 0x00111800010e7983 */ /* 0x000ea80000300a00 */
[----:B0-----:R-:W2:Y:S04]  /*20460*/  LDL.LU.64 R12, [R1+0x1110] ;  /* 0x00111000010c7983 */ /* 0x001ea80000300a00 */
[----:B------:R-:W4:Y:S04]  /*20470*/  LDL.LU R3, [R1+0x5b4] ;  /* 0x0005b40001037983 */ /* 0x000f280000300800 */
[----:B------:R-:W3:Y:S04]  /*20480*/  LDL.LU R2, [R1+0xdcc] ;  /* 0x000dcc0001027983 */ /* 0x000ee80000300800 */
[----:B------:R0:W-:Y:S01]  /*20490*/  STL [R1+0x107c], R29 ;  /* 0x00107c1d01007387 */ /* 0x0001e20000100800 */
[----:B-----5:R-:W-:-:S03]  /*204a0*/  IMAD R16, R16, 0x100, R24 ;  /* 0x0000010010107824 */ /* 0x020fc600078e0218 */
[----:B0-----:R-:W5:Y:S04]  /*204b0*/  LDL.LU R29, [R1+0xde0] ;  /* 0x000de000011d7983 */ /* 0x001f680000300800 */
[----:B------:R0:W-:Y:S04]  /*204c0*/  STL [R1+0x1078], R28 ;  /* 0x0010781c01007387 */ /* 0x0001e80000100800 */
[----:B0-----:R-:W5:Y:S01]  /*204d0*/  LDL.LU R28, [R1+0xdd8] ;  /* 0x000dd800011c7983 */ /* 0x001f620000300800 */
[----:B--2---:R-:W-:Y:S01]  /*204e0*/  HMMA.16816.F32 R12, R8, R4, R12 ;  /* 0x00000004080c723c */ /* 0x004fe2000000180c */
[----:B----4-:R-:W-:-:S02]  /*204f0*/  IMAD R3, R3, 0x100, R25 ;  /* 0x0000010003037824 */ /* 0x010fc400078e0219 */
[----:B------:R-:W2:Y:S04]  /*20500*/  LDL.LU R25, [R1+0x110c] ;  /* 0x00110c0001197983 */ /* 0x000ea80000300800 */
[----:B------:R-:W2:-:S15]  /*20510*/  LDL.LU R24, [R1+0x1108] ;  /* 0x0011080001187983 */ /* 0x000e9e0000300800 */
[----:B------:R-:W-:-:S01]  /*20520*/  NOP ;  /* 0x0000000000007918 */ /* 0x000fc20000000000 */
[----:B------:R-:W-:Y:S04]  /*20530*/  STL.64 [R1+0xb0], R12 ;  /* 0x0000b00c01007387 */ /* 0x000fe80000100a00 */
[----:B------:R0:W-:Y:S04]  /*20540*/  STL.64 [R1+0xb8], R14 ;  /* 0x0000b80e01007387 */ /* 0x0001e80000100a00 */
[----:B0-----:R-:W4:Y:S04]  /*20550*/  LDL.LU.64 R14, [R1+0x1100] ;  /* 0x00110000010e7983 */ /* 0x001f280000300a00 */
[----:B------:R-:W4:Y:S04]  /*20560*/  LDL.LU.64 R12, [R1+0x10f8] ;  /* 0x0010f800010c7983 */ /* 0x000f280000300a00 */
[----:B------:R-:W3:Y:S04]  /*20570*/  LDL.LU R4, [R1+0xdd0] ;  /* 0x000dd00001047983 */ /* 0x000ee80000300800 */
[----:B------:R-:W5:Y:S01]  /*20580*/  LDL.LU R5, [R1+0xdc8] ;  /* 0x000dc80001057983 */ /* 0x000f620000300800 */
[----:B------:R-:W-:-:S03]  /*20590*/  IMAD R0, R0, 0x100, R23 ;  /* 0x0000010000007824 */ /* 0x000fc600078e0217 */
[----:B------:R-:W4:Y:S01]  /*205a0*/  LDL.LU R23, [R1+0x10f0] ;  /* 0x0010f00001177983 */ /* 0x000f220000300800 */
[----:B---3--:R-:W-:Y:S02]  /*205b0*/  IMAD R2, R2, 0x100, R4 ;  /* 0x0000010002027824 */ /* 0x008fe400078e0204 */
[----:B-----5:R-:W-:Y:S02]  /*205c0*/  IMAD R17, R17, 0x100, R5 ;  /* 0x0000010011117824 */ /* 0x020fe400078e0205 */
[----:B--2---:R-:W-:Y:S01]  /*205d0*/  HMMA.16816.F32 R4, R8, R6, R24 ;  /* 0x000000060804723c */ /* 0x004fe20000001818 */
[----:B------:R-:W2:Y:S04]  /*205e0*/  LDL.LU.64 R26, [R1+0x10e8] ;  /* 0x0010e800011a7983 */ /* 0x000ea80000300a00 */
[----:B------:R-:W2:Y:S01]  /*205f0*/  LDL.LU.64 R24, [R1+0x10e0] ;  /* 0x0010e00001187983 */ /* 0x000ea20000300a00 */
[----:B------:R-:W-:-:S02]  /*20600*/  IMAD R18, R18, 0x100, R28 ;  /* 0x0000010012127824 */ /* 0x000fc400078e021c */
[----:B------:R-:W-:-:S15]  /*20610*/  IMAD R19, R19, 0x100, R29 ;  /* 0x0000010013137824 */ /* 0x000fde00078e021d */
[----:B------:R0:W-:Y:S01]  /*20620*/  STL.64 [R1+0x80], R4 ;  /* 0x0000800401007387 */ /* 0x0001e20000100a00 */
[----:B------:R-:W-:Y:S02]  /*20630*/  IMAD.MOV.U32 R28, RZ, RZ, R7 ;  /* 0x000000ffff1c7224 */ /* 0x000fe400078e0007 */
[----:B------:R-:W-:Y:S01]  /*20640*/  IMAD.MOV.U32 R29, RZ, RZ, R6 ;  /* 0x000000ffff1d7224 */ /* 0x000fe200078e0006 */
[----:B------:R-:W-:Y:S02]  /*20650*/  F2FP.F16.E4M3.UNPACK_B R7, R2 ;  /* 0x00000002ff07723e */ /* 0x000fe400020006ff */
[----:B------:R-:W-:Y:S02]  /*20660*/  F2FP.F16.E4M3.UNPACK_B R6, R0 ;  /* 0x00000000ff06723e */ /* 0x000fe400020006ff */
[----:B------:R-:W-:Y:S01]  /*20670*/  F2FP.F16.E4M3.UNPACK_B R2, R22 ;  /* 0x00000016ff02723e */ /* 0x000fe200020006ff */
[----:B------:R-:W3:Y:S01]  /*20680*/  LDL.LU R0, [R1+0xe04] ;  /* 0x000e040001007983 */ /* 0x000ee20000300800 */
[----:B0-----:R-:W-:-:S02]  /*20690*/  F2FP.F16.E4M3.UNPACK_B R4, R3 ;  /* 0x00000003ff04723e */ /* 0x001fc400020006ff */
[----:B----4-:R-:W-:Y:S02]  /*206a0*/  F2FP.F16.E4M3.UNPACK_B R3, R23 ;  /* 0x00000017ff03723e */ /* 0x010fe400020006ff */
[----:B--2---:R-:W-:Y:S01]  /*206b0*/  HMMA.16816.F32 R20, R8, R20, R24 ;  /* 0x000000140814723c */ /* 0x004fe20000001818 */
[----:B------:R-:W2:Y:S04]  /*206c0*/  LDL.LU R9, [R1+0xde8] ;  /* 0x000de80001097983 */ /* 0x000ea80000300800 */
[----:B------:R-:W2:Y:S04]  /*206d0*/  LDL.LU R11, [R1+0xde4] ;  /* 0x000de400010b7983 */ /* 0x000ea80000300800 */
[----:B------:R-:W4:Y:S04]  /*206e0*/  LDL.LU R24, [R1+0xdf4] ;  /* 0x000df40001187983 */ /* 0x000f280000300800 */
[----:B------:R-:W4:Y:S04]  /*206f0*/  LDL.LU R25, [R1+0xe00] ;  /* 0x000e000001197983 */ /* 0x000f280000300800 */
[----:B------:R-:W5:Y:S04]  /*20700*/  LDL.LU R26, [R1+0xdfc] ;  /* 0x000dfc00011a7983 */ /* 0x000f680000300800 */
[----:B------:R-:W5:Y:S01]  /*20710*/  LDL.LU R27, [R1+0xe08] ;  /* 0x000e0800011b7983 */ /* 0x000f620000300800 */
[----:B------:R-:W-:-:S03]  /*20720*/  F2FP.F16.E4M3.UNPACK_B R5, R16 ;  /* 0x00000010ff05723e */ /* 0x000fc600020006ff */
[----:B-----5:R0:W-:Y:S04]  /*20730*/  STL.64 [R1+0x1088], R26 ;  /* 0x0010881a01007387 */ /* 0x0201e80000100a00 */
[----:B----4-:R1:W-:Y:S01]  /*20740*/  STL.64 [R1+0x1080], R24 ;  /* 0x0010801801007387 */ /* 0x0103e20000100a00 */
[----:B0-----:R-:W-:Y:S02]  /*20750*/  IMAD.MOV.U32 R26, RZ, RZ, R13 ;  /* 0x000000ffff1a7224 */ /* 0x001fe400078e000d */
[----:B-1----:R-:W-:Y:S02]  /*20760*/  IMAD.MOV.U32 R24, RZ, RZ, R15 ;  /* 0x000000ffff187224 */ /* 0x002fe400078e000f */
[----:B------:R-:W-:Y:S01]  /*20770*/  IMAD.MOV.U32 R25, RZ, RZ, R14 ;  /* 0x000000ffff197224 */ /* 0x000fe200078e000e */
[----:B------:R-:W4:Y:S01]  /*20780*/  LDL.LU R15, [R1+0x10dc] ;  /* 0x0010dc00010f7983 */ /* 0x000f220000300800 */
[----:B------:R-:W-:-:S03]  /*20790*/  IMAD.MOV.U32 R27, RZ, RZ, R12 ;  /* 0x000000ffff1b7224 */ /* 0x000fc600078e000c */
[----:B------:R-:W5:Y:S04]  /*207a0*/  LDL.LU R14, [R1+0x10d8] ;  /* 0x0010d800010e7983 */ /* 0x000f680000300800 */
[----:B------:R-:W3:Y:S04]  /*207b0*/  LDL.LU R13, [R1+0x10d4] ;  /* 0x0010d400010d7983 */ /* 0x000ee80000300800 */
[----:B------:R-:W2:Y:S04]  /*207c0*/  LDL.LU R12, [R1+0x10d0] ;  /* 0x0010d000010c7983 */ /* 0x000ea80000300800 */
[----:B------:R-:W4:Y:S04]  /*207d0*/  LDL R16, [R1+0x168] ;  /* 0x0001680001107983 */ /* 0x000f280000100800 */
[----:B------:R-:W4:Y:S04]  /*207e0*/  LDL R10, [R1+0x16c] ;  /* 0x00016c00010a7983 */ /* 0x000f280000100800 */
[----:B------:R-:W-:Y:S04]  /*207f0*/  STL.64 [R1+0x1098], R26 ;  /* 0x0010981a01007387 */ /* 0x000fe80000100a00 */
[----:B------:R0:W-:Y:S04]  /*20800*/  STL.64 [R1+0x1090], R24 ;  /* 0x0010901801007387 */ /* 0x0001e80000100a00 */
[----:B0-----:R-:W5:Y:S04]  /*20810*/  LDL.LU R24, [R1+0x50] ;  /* 0x0000500001187983 */ /* 0x001f680000300800 */
[----:B------:R-:W5:Y:S04]  /*20820*/  LDL.LU R25, [R1+0x54] ;  /* 0x0000540001197983 */ /* 0x000f680000300800 */
[----:B------:R-:W3:Y:S04]  /*20830*/  LDL.LU R26, [R1+0x58] ;  /* 0x00005800011a7983 */ /* 0x000ee80000300800 */
[----:B------:R-:W3:Y:S04]  /*20840*/  LDL.LU R27, [R1+0x5c] ;  /* 0x00005c00011b7983 */ /* 0x000ee80000300800 */
[----:B---3--:R-:W-:Y:S04]  /*20850*/  STL.64 [R1+0x10a8], R26 ;  /* 0x0010a81a01007387 */ /* 0x008fe80000100a00 */
[----:B-----5:R2:W-:Y:S02]  /*20860*/  STL.64 [R1+0x10a0], R24 ;  /* 0x0010a01801007387 */ /* 0x0205e40000100a00 */
[----:B--2---:R-:W-:-:S02]  /*20870*/  IMAD.MOV.U32 R24, RZ, RZ, R12 ;  /* 0x000000ffff187224 */ /* 0x004fc400078e000c */
[----:B------:R-:W-:Y:S01]  /*20880*/  IMAD.MOV.U32 R25, RZ, RZ, R13 ;  /* 0x000000ffff197224 */ /* 0x000fe200078e000d */
[----:B------:R-:W2:Y:S04]  /*20890*/  LDL.LU R12, [R1+0x10cc] ;  /* 0x0010cc00010c7983 */ /* 0x000ea80000300800 */
[----:B------:R-:W2:Y:S01]  /*208a0*/  LDL.LU R13, [R1+0x10c8] ;  /* 0x0010c800010d7983 */ /* 0x000ea20000300800 */
[----:B------:R-:W-:Y:S02]  /*208b0*/  IMAD.MOV.U32 R26, RZ, RZ, R14 ;  /* 0x000000ffff1a7224 */ /* 0x000fe400078e000e */
[----:B----4-:R-:W-:Y:S01]  /*208c0*/  IMAD.MOV.U32 R27, RZ, RZ, R15 ;  /* 0x000000ffff1b7224 */ /* 0x010fe200078e000f */
        /* <DEDUP_REMOVED lines=8> */
[----:B------:R0:W-:Y:S01]  /*20950*/  STL [R1+0xfbc], R20 ;  /* 0x000fbc1401007387 */ /* 0x0001e20000100800 */
[----:B------:R-:W-:Y:S01]  /*20960*/  IMAD R11, R11, 0x100, R9 ;  /* 0x000001000b0b7824 */ /* 0x000fe200078e0209 */
[----:B------:R-:W-:-:S02]  /*20970*/  F2FP.F16.E4M3.UNPACK_B R9, R18 ;  /* 0x00000012ff09723e */ /* 0x000fc400020006ff */
[----:B0-----:R-:W4:Y:S04]  /*20980*/  LDL.LU R20, [R1+0xdf8] ;  /* 0x000df80001147983 */ /* 0x001f280000300800 */
[----:B------:R0:W-:Y:S04]  /*20990*/  STL [R1+0xfb8], R21 ;  /* 0x000fb81501007387 */ /* 0x0001e80000100800 */
[----:B0-----:R-:W5:Y:S04]  /*209a0*/  LDL R21, [R1+0x18c] ;  /* 0x00018c0001157983 */ /* 0x001f680000100800 */
[----:B------:R0:W-:Y:S04]  /*209b0*/  STL [R1+0xfb4], R22 ;  /* 0x000fb41601007387 */ /* 0x0001e80000100800 */
[----:B0-----:R-:W4:Y:S04]  /*209c0*/  LDL R22, [R1+0x188] ;  /* 0x0001880001167983 */ /* 0x001f280000100800 */
[----:B------:R0:W-:Y:S04]  /*209d0*/  STL [R1+0xfb0], R23 ;  /* 0x000fb01701007387 */ /* 0x0001e80000100800 */
[----:B0-----:R-:W4:Y:S04]  /*209e0*/  LDL R23, [R1+0x17c] ;  /* 0x00017c0001177983 */ /* 0x001f280000100800 */
[----:B------:R-:W4:Y:S01]  /*209f0*/  LDL.LU R18, [R1+0xdec] ;  /* 0x000dec0001127983 */ /* 0x000f220000300800 */
[----:B--2---:R-:W-:-:S15]  /*20a00*/  HMMA.16816.F32 R12, R4, R2, R12 ;  /* 0x00000002040c723c */ /* 0x004fde000000180c */
[----:B------:R-:W-:-:S08]  /*20a10*/  NOP ;  /* 0x0000000000007918 */ /* 0x000fd00000000000 */
[----:B------:R-:W-:Y:S04]  /*20a20*/  STL.64 [R1+0xd0], R12 ;  /* 0x0000d00c01007387 */ /* 0x000fe80000100a00 */
[----:B------:R0:W-:Y:S04]  /*20a30*/  STL.64 [R1+0xd8], R14 ;  /* 0x0000d80e01007387 */ /* 0x0001e80000100a00 */
[----:B0-----:R-:W2:Y:S01]  /*20a40*/  LDL R15, [R1+0x178] ;  /* 0x00017800010f7983 */ /* 0x001ea20000100800 */
[----:B------:R-:W-:Y:S02]  /*20a50*/  F2FP.F16.E4M3.UNPACK_B R8, R17 ;  /* 0x00000011ff08723e */ /* 0x000fe400020006ff */
[----:B------:R-:W-:-:S02]  /*20a60*/  F2FP.F16.E4M3.UNPACK_B R16, R16 ;  /* 0x00000010ff10723e */ /* 0x000fc400020006ff */
[----:B------:R-:W-:-:S07]  /*20a70*/  F2FP.F16.E4M3.UNPACK_B R17, R10 ;  /* 0x0000000aff11723e */ /* 0x000fce00020006ff */
[----:B---3--:R-:W-:Y:S01]  /*20a80*/  HMMA.16816.F32 R24, R4, R16, R24 ;  /* 0x000000100418723c */ /* 0x008fe20000001818 */
[----:B------:R-:W-:Y:S02]  /*20a90*/  F2FP.F16.E4M3.UNPACK_B R10, R19 ;  /* 0x00000013ff0a723e */ /* 0x000fe400020006ff */
[----:B-----5:R-:W-:Y:S01]  /*20aa0*/  F2FP.F16.E4M3.UNPACK_B R13, R21 ;  /* 0x00000015ff0d723e */ /* 0x020fe200020006ff */
[----:B------:R-:W3:Y:S01]  /*20ab0*/  LDL.LU R19, [R1+0xdf0] ;  /* 0x000df00001137983 */ /* 0x000ee20000300800 */
[----:B----4-:R-:W-:-:S15]  /*20ac0*/  F2FP.F16.E4M3.UNPACK_B R12, R22 ;  /* 0x00000016ff0c723e */ /* 0x010fde00020006ff */
[----:B------:R-:W-:-:S03]  /*20ad0*/  NOP ;  /* 0x0000000000007918 */ /* 0x000fc60000000000 */
[----:B------:R0:W-:Y:S01]  /*20ae0*/  STL [R1+0x11c], R27 ;  /* 0x00011c1b01007387 */ /* 0x0001e20000100800 */
[----:B------:R-:W-:Y:S02]  /*20af0*/  IMAD.MOV.U32 R21, RZ, RZ, R24 ;  /* 0x000000ffff157224 */ /* 0x000fe400078e0018 */
[----:B------:R-:W-:Y:S01]  /*20b00*/  IMAD.MOV.U32 R22, RZ, RZ, R25 ;  /* 0x000000ffff167224 */ /* 0x000fe200078e0019 */
[----:B--2---:R-:W-:Y:S02]  /*20b10*/  F2FP.F16.E4M3.UNPACK_B R14, R15 ;  /* 0x0000000fff0e723e */ /* 0x004fe400020006ff */
[----:B------:R-:W-:Y:S01]  /*20b20*/  F2FP.F16.E4M3.UNPACK_B R15, R23 ;  /* 0x00000017ff0f723e */ /* 0x000fe200020006ff */
[----:B------:R-:W-:Y:S02]  /*20b30*/  IMAD.MOV.U32 R23, RZ, RZ, R26 ;  /* 0x000000ffff177224 */ /* 0x000fe400078e001a */
[----:B0-----:R-:W2:Y:S04]  /*20b40*/  LDL.LU.64 R26, [R1+0x10b8] ;  /* 0x0010b800011a7983 */ /* 0x001ea80000300a00 */
[----:B------:R-:W2:Y:S04]  /*20b50*/  LDL.LU.64 R24, [R1+0x10b0] ;  /* 0x0010b00001187983 */ /* 0x000ea80000300a00 */
[----:B------:R-:W-:Y:S04]  /*20b60*/  STL [R1+0x1020], R23 ;  /* 0x0010201701007387 */ /* 0x000fe80000100800 */
[----:B------:R-:W-:Y:S04]  /*20b70*/  STL [R1+0xfd8], R22 ;  /* 0x000fd81601007387 */ /* 0x000fe80000100800 */
[----:B------:R-:W-:Y:S01]  /*20b80*/  STL [R1+0xfc0], R21 ;  /* 0x000fc01501007387 */ /* 0x000fe20000100800 */
        /* <DEDUP_REMOVED lines=12> */
[----:B0-----:R-:W4:Y:S04]  /*20c50*/  LDL.LU R4, [R1+0x40] ;  /* 0x0000400001047983 */ /* 0x001f280000300800 */
[----:B------:R-:W4:Y:S04]  /*20c60*/  LDL.LU R5, [R1+0x44] ;  /* 0x0000440001057983 */ /* 0x000f280000300800 */
[----:B-1----:R-:W4:Y:S04]  /*20c70*/  LDL.LU R6, [R1+0x48] ;  /* 0x0000480001067983 */ /* 0x002f280000300800 */
[----:B------:R-:W4:Y:S01]  /*20c80*/  LDL.LU R7, [R1+0x4c] ;  /* 0x00004c0001077983 */ /* 0x000f220000300800 */
[----:B------:R-:W-:-:S03]  /*20c90*/  F2FP.F16.E4M3.UNPACK_B R11, R11 ;  /* 0x0000000bff0b723e */ /* 0x000fc600020006ff */
[----:B------:R-:W-:Y:S04]  /*20ca0*/  STL [R1+0x103c], R2 ;  /* 0x00103c0201007387 */ /* 0x000fe80000100800 */
[----:B------:R-:W-:Y:S01]  /*20cb0*/  STL [R1+0x1038], R3 ;  /* 0x0010380301007387 */ /* 0x000fe20000100800 */
[C---:B--2---:R-:W-:Y:S06]  /*20cc0*/  HMMA.16816.F32 R24, R8.reuse, R16, R24 ;  /* 0x000000100818723c */ /* 0x044fec0000001818 */
[----:B----4-:R-:W-:-:S15]  /*20cd0*/  HMMA.16816.F32 R4, R8, R2, R4 ;  /* 0x000000020804723c */ /* 0x010fde0000001804 */
[----:B------:R-:W-:-:S08]  /*20ce0*/  NOP ;  /* 0x0000000000007918 */ /* 0x000fd00000000000 */
[----:B------:R-:W-:Y:S04]  /*20cf0*/  STL.64 [R1+0xa0], R4 ;  /* 0x0000a00401007387 */ /* 0x000fe80000100a00 */
[----:B------:R-:W-:Y:S04]  /*20d00*/  STL.64 [R1+0xa8], R6 ;  /* 0x0000a80601007387 */ /* 0x000fe80000100a00 */
[----:B------:R-:W-:Y:S04]  /*20d10*/  STL.64 [R1+0x70], R24 ;  /* 0x0000701801007387 */ /* 0x000fe80000100a00 */
[----:B------:R0:W-:Y:S04]  /*20d20*/  STL.64 [R1+0x78], R26 ;  /* 0x0000781a01007387 */ /* 0x0001e80000100a00 */
[----:B0-----:R-:W2:Y:S04]  /*20d30*/  LDL.LU.64 R26, [R1+0x1088] ;  /* 0x00108800011a7983 */ /* 0x001ea80000300a00 */
[----:B------:R-:W4:Y:S04]  /*20d40*/  LDL.LU.64 R24, [R1+0x1080] ;  /* 0x0010800001187983 */ /* 0x000f280000300a00 */
[----:B------:R-:W-:Y:S01]  /*20d50*/  STL [R1+0x1024], R17 ;  /* 0x0010241101007387 */ /* 0x000fe20000100800 */
[----:B----4-:R-:W-:-:S02]  /*20d60*/  IMAD R5, R24, 0x100, R20 ;  /* 0x0000010018057824 */ /* 0x010fc400078e0214 */
[----:B--2---:R-:W-:Y:S01]  /*20d70*/  IMAD R6, R26, 0x100, R25 ;  /* 0x000001001a067824 */ /* 0x004fe200078e0219 */
[----:B------:R-:W2:Y:S04]  /*20d80*/  LDL.LU R24, [R1+0x80] ;  /* 0x0000800001187983 */ /* 0x000ea80000300800 */
[----:B------:R-:W2:Y:S01]  /*20d90*/  LDL.LU R25, [R1+0x84] ;  /* 0x0000840001197983 */ /* 0x000ea20000300800 */
[----:B------:R-:W-:Y:S02]  /*20da0*/  IMAD R7, R0, 0x100, R27 ;  /* 0x0000010000077824 */ /* 0x000fe400078e021b */
[----:B------:R-:W-:Y:S02]  /*20db0*/  IMAD.MOV.U32 R26, RZ, RZ, R29 ;  /* 0x000000ffff1a7224 */ /* 0x000fe400078e001d */
[----:B------:R-:W-:Y:S01]  /*20dc0*/  IMAD.MOV.U32 R27, RZ, RZ, R28 ;  /* 0x000000ffff1b7224 */ /* 0x000fe200078e001c */
[----:B------:R-:W4:Y:S04]  /*20dd0*/  LDL.LU R29, [R1+0x107c] ;  /* 0x00107c00011d7983 */ /* 0x000f280000300800 */
[----:B------:R-:W5:Y:S04]  /*20de0*/  LDL.LU R28, [R1+0x1078] ;  /* 0x00107800011c7983 */ /* 0x000f680000300800 */
[----:B------:R-:W-:Y:S04]  /*20df0*/  STL.64 [R1+0xfd0], R26 ;  /* 0x000fd01a01007387 */ /* 0x000fe80000100a00 */
        /* <DEDUP_REMOVED lines=8> */
[----:B------:R-:W2:Y:S01]  /*20e80*/  LDL.LU R25, [R1+0xe4] ;  /* 0x0000e40001197983 */ /* 0x000ea20000300800 */
[----:B-----5:R-:W-:-:S02]  /*20e90*/  IMAD.MOV.U32 R26, RZ, RZ, R28 ;  /* 0x000000ffff1a7224 */ /* 0x020fc400078e001c */
[----:B----4-:R-:W-:Y:S01]  /*20ea0*/  IMAD.MOV.U32 R27, RZ, RZ, R29 ;  /* 0x000000ffff1b7224 */ /* 0x010fe200078e001d */
[----:B------:R-:W3:Y:S04]  /*20eb0*/  LDL.LU R28, [R1+0x1074] ;  /* 0x00107400011c7983 */ /* 0x000ee80000300800 */
[----:B------:R-:W4:Y:S04]  /*20ec0*/  LDL.LU R29, [R1+0x1070] ;  /* 0x00107000011d7983 */ /* 0x000f280000300800 */
[----:B------:R-:W-:Y:S04]  /*20ed0*/  STL.64 [R1+0xff8], R26 ;  /* 0x000ff81a01007387 */ /* 0x000fe80000100a00 */
[----:B--2---:R0:W-:Y:S04]  /*20ee0*/  STL.64 [R1+0xff0], R24 ;  /* 0x000ff01801007387 */ /* 0x0041e80000100a00 */
[----:B0-----:R-:W2:Y:S04]  /*20ef0*/  LDL.LU R24, [R1+0xf0] ;  /* 0x0000f00001187983 */ /* 0x001ea80000300800 */
[----:B------:R-:W2:Y:S04]  /*20f00*/  LDL.LU R25, [R1+0xf4] ;  /* 0x0000f40001197983 */ /* 0x000ea80000300800 */
[----:B------:R-:W5:Y:S04]  /*20f10*/  LDL.LU R26, [R1+0xf8] ;  /* 0x0000f800011a7983 */ /* 0x000f680000300800 */
[----:B------:R-:W5:Y:S04]  /*20f20*/  LDL.LU R27, [R1+0xfc] ;  /* 0x0000fc00011b7983 */ /* 0x000f680000300800 */
[----:B------:R-:W3:Y:S04]  /*20f30*/  LDL.LU R17, [R1+0xe20] ;  /* 0x000e200001117983 */ /* 0x000ee80000300800 */
[----:B------:R-:W3:Y:S04]  /*20f40*/  LDL.LU R23, [R1+0xe28] ;  /* 0x000e280001177983 */ /* 0x000ee80000300800 */
[----:B-----5:R-:W-:Y:S04]  /*20f50*/  STL.64 [R1+0x1008], R26 ;  /* 0x0010081a01007387 */ /* 0x020fe80000100a00 */
[----:B--2---:R0:W-:Y:S04]  /*20f60*/  STL.64 [R1+0x1000], R24 ;  /* 0x0010001801007387 */ /* 0x0041e80000100a00 */
[----:B0-----:R-:W2:Y:S04]  /*20f70*/  LDL.LU R24, [R1+0x120] ;  /* 0x0001200001187983 */ /* 0x001ea80000300800 */
[----:B------:R-:W2:Y:S01]  /*20f80*/  LDL.LU R25, [R1+0x124] ;  /* 0x0001240001197983 */ /* 0x000ea20000300800 */
[----:B----4-:R-:W-:-:S02]  /*20f90*/  IMAD.MOV.U32 R26, RZ, RZ, R29 ;  /* 0x000000ffff1a7224 */ /* 0x010fc400078e001d */
[----:B---3--:R-:W-:Y:S01]  /*20fa0*/  IMAD.MOV.U32 R27, RZ, RZ, R28 ;  /* 0x000000ffff1b7224 */ /* 0x008fe200078e001c */
[----:B------:R-:W3:Y:S04]  /*20fb0*/  LDL.LU R29, [R1+0x106c] ;  /* 0x00106c00011d7983 */ /* 0x000ee80000300800 */
        /* <DEDUP_REMOVED lines=11> */
[----:B0-----:R-:W2:Y:S04]  /*21070*/  LDL.LU R24, [R1] ;  /* 0x0000000001187983 */ /* 0x001ea80000300800 */
[----:B------:R-:W2:Y:S01]  /*21080*/  LDL.LU R25, [R1+0x4] ;  /* 0x0000040001197983 */ /* 0x000ea20000300800 */
[----:B----4-:R-:W-:-:S02]  /*21090*/  IMAD.MOV.U32 R26, RZ, RZ, R28 ;  /* 0x000000ffff1a7224 */ /* 0x010fc400078e001c */
[----:B------:R-:W-:Y:S01]  /*210a0*/  IMAD.MOV.U32 R27, RZ, RZ, R29 ;  /* 0x000000ffff1b7224 */ /* 0x000fe200078e001d */
        /* <DEDUP_REMOVED lines=11> */
[----:B------:R-:W2:Y:S01]  /*21160*/  LDL.LU R25, [R1+0x144] ;  /* 0x0001440001197983 */ /* 0x000ea20000300800 */
[----:B----4-:R-:W-:-:S02]  /*21170*/  IMAD.MOV.U32 R26, RZ, RZ, R29 ;  /* 0x000000ffff1a7224 */ /* 0x010fc400078e001d */
[----:B---3--:R-:W-:Y:S01]  /*21180*/  IMAD.MOV.U32 R27, RZ, RZ, R28 ;  /* 0x000000ffff1b7224 */ /* 0x008fe200078e001c */
[----:B------:R-:W3:Y:S01]  /*21190*/  LDL.LU R22, [R1+0xe30] ;  /* 0x000e300001167983 */ /* 0x000ee20000300800 */
[----:B------:R-:W-:-:S03]  /*211a0*/  IMAD R4, R18, 0x100, R19 ;  /* 0x0000010012047824 */ /* 0x000fc600078e0213 */
[----:B------:R-:W3:Y:S04]  /*211b0*/  LDL.LU R0, [R1+0xe2c] ;  /* 0x000e2c0001007983 */ /* 0x000ee80000300800 */
[----:B------:R-:W4:Y:S04]  /*211c0*/  LDL.LU R18, [R1+0xe40] ;  /* 0x000e400001127983 */ /* 0x000f280000300800 */
[----:B------:R-:W5:Y:S04]  /*211d0*/  LDL.LU R19, [R1+0xe3c] ;  /* 0x000e3c0001137983 */ /* 0x000f680000300800 */
[----:B------:R-:W5:Y:S04]  /*211e0*/  LDL.LU R21, [R1+0xe4c] ;  /* 0x000e4c0001157983 */ /* 0x000f680000300800 */
[----:B------:R-:W5:Y:S04]  /*211f0*/  LDL.LU R28, [R1+0xe48] ;  /* 0x000e4800011c7983 */ /* 0x000f680000300800 */
[----:B------:R-:W5:Y:S04]  /*21200*/  LDL.LU R20, [R1+0xe58] ;  /* 0x000e580001147983 */ /* 0x000f680000300800 */
[----:B------:R-:W5:Y:S01]  /*21210*/  LDL.LU R29, [R1+0xe54] ;  /* 0x000e5400011d7983 */ /* 0x000f620000300800 */
        /* <DEDUP_REMOVED lines=12> */
[----:B0-----:R-:W3:Y:S04]  /*212e0*/  LDL.LU R8, [R1+0xe0c] ;  /* 0x000e0c0001087983 */ /* 0x001ee80000300800 */
[----:B------:R-:W4:Y:S04]  /*212f0*/  LDL.LU R9, [R1+0xe14] ;  /* 0x000e140001097983 */ /* 0x000f280000300800 */
[----:B-1----:R-:W5:Y:S04]  /*21300*/  LDL.LU R10, [R1+0xe1c] ;  /* 0x000e1c00010a7983 */ /* 0x002f680000300800 */
[----:B------:R-:W2:Y:S01]  /*21310*/  LDL.LU R11, [R1+0xe24] ;  /* 0x000e2400010b7983 */ /* 0x000ea20000300800 */
[----:B------:R-:W-:-:S02]  /*21320*/  F2FP.F16.E4M3.UNPACK_B R4, R4 ;  /* 0x00000004ff04723e */ /* 0x000fc400020006ff */
[----:B------:R-:W-:Y:S01]  /*21330*/  F2FP.F16.E4M3.UNPACK_B R5, R5 ;  /* 0x00000005ff05723e */ /* 0x000fe200020006ff */
[----:B---3--:R-:W-:Y:S02]  /*21340*/  IMAD R8, R8, 0x100, R2 ;  /* 0x0000010008087824 */ /* 0x008fe400078e0202 */
[----:B----4-:R-:W-:Y:S01]  /*21350*/  IMAD R9, R9, 0x100, R3 ;  /* 0x0000010009097824 */ /* 0x010fe200078e0203 */
[----:B------:R-:W2:Y:S04]  /*21360*/  LDL.LU R2, [R1+0x103c] ;  /* 0x00103c0001027983 */ /* 0x000ea80000300800 */
[----:B------:R-:W2:Y:S01]  /*21370*/  LDL.LU R3, [R1+0x1038] ;  /* 0x0010380001037983 */ /* 0x000ea20000300800 */
[----:B------:R-:W-:Y:S02]  /*21380*/  F2FP.F16.E4M3.UNPACK_B R6, R6 ;  /* 0x00000006ff06723e */ /* 0x000fe400020006ff */
[----:B------:R-:W-:Y:S01]  /*21390*/  F2FP.F16.E4M3.UNPACK_B R7, R7 ;  /* 0x00000007ff07723e */ /* 0x000fe200020006ff */
[----:B-----5:R-:W-:-:S06]  /*213a0*/  IMAD R10, R10, 0x100, R17 ;  /* 0x000001000a0a7824 */ /* 0x020fcc00078e0211 */
[----:B--2---:R-:W-:-:S15]  /*213b0*/  HMMA.16816.F32 R24, R4, R2, R24 ;  /* 0x000000020418723c */ /* 0x004fde0000001818 */
[----:B------:R-:W-:-:S08]  /*213c0*/  NOP ;  /* 0x0000000000007918 */ /* 0x000fd00000000000 */
[----:B------:R-:W-:Y:S04]  /*213d0*/  STL.64 [R1+0x30], R24 ;  /* 0x0000301801007387 */ /* 0x000fe80000100a00 */
[----:B------:R0:W-:Y:S04]  /*213e0*/  STL.64 [R1+0x38], R26 ;  /* 0x0000381a01007387 */ /* 0x0001e80000100a00 */
[----:B0-----:R-:W2:Y:S04]  /*213f0*/  LDL.LU.64 R26, [R1+0x1030] ;  /* 0x00103000011a7983 */ /* 0x001ea80000300a00 */
[----:B------:R-:W2:Y:S04]  /*21400*/  LDL.LU.64 R24, [R1+0x1028] ;  /* 0x0010280001187983 */ /* 0x000ea80000300a00 */
[----:B------:R-:W2:Y:S01]  /*21410*/  LDL.LU R17, [R1+0x1024] ;  /* 0x0010240001117983 */ /* 0x000ea20000300800 */
[----:B------:R-:W-:-:S03]  /*21420*/  IMAD R11, R11, 0x100, R23 ;  /* 0x000001000b0b7824 */ /* 0x000fc600078e0217 */
        /* <DEDUP_REMOVED lines=24> */
[----:B------:R-:W4:Y:S04]  /*215b0*/  LDL.LU R5, [R1+0xe34] ;  /* 0x000e340001057983 */ /* 0x000f280000300800 */
[----:B-1----:R-:W5:Y:S04]  /*215c0*/  LDL.LU R6, [R1+0xe44] ;  /* 0x000e440001067983 */ /* 0x002f680000300800 */
[----:B------:R-:W3:Y:S01]  /*215d0*/  LDL.LU R7, [R1+0xe50] ;  /* 0x000e500001077983 */ /* 0x000ee20000300800 */
[----:B--2---:R-:W-:-:S15]  /*215e0*/  HMMA.16816.F32 R24, R8, R2, R24 ;  /* 0x000000020818723c */ /* 0x004fde0000001818 */
[----:B------:R-:W-:-:S08]  /*215f0*/  NOP ;  /* 0x0000000000007918 */ /* 0x000fd00000000000 */
[----:B------:R-:W-:Y:S04]  /*21600*/  STL.64 [R1+0x10], R24 ;  /* 0x0000101801007387 */ /* 0x000fe80000100a00 */
[----:B------:R0:W-:Y:S04]  /*21610*/  STL.64 [R1+0x18], R26 ;  /* 0x0000181a01007387 */ /* 0x0001e80000100a00 */
[----:B0-----:R-:W2:Y:S04]  /*21620*/  LDL.LU.64 R26, [R1+0xfe8] ;  /* 0x000fe800011a7983 */ /* 0x001ea80000300a00 */
[----:B------:R-:W2:Y:S04]  /*21630*/  LDL.LU.64 R24, [R1+0xfe0] ;  /* 0x000fe00001187983 */ /* 0x000ea80000300a00 */
[----:B------:R-:W2:Y:S04]  /*21640*/  LDL.LU R2, [R1+0x158] ;  /* 0x0001580001027983 */ /* 0x000ea80000300800 */
[----:B------:R-:W2:Y:S01]  /*21650*/  LDL.LU R3, [R1+0x15c] ;  /* 0x00015c0001037983 */ /* 0x000ea20000300800 */
[----:B------:R-:W-:-:S03]  /*21660*/  IMAD R0, R0, 0x100, R22 ;  /* 0x0000010000007824 */ /* 0x000fc600078e0216 */
[----:B------:R-:W2:Y:S01]  /*21670*/  LDL.LU R22, [R1+0xfd8] ;  /* 0x000fd80001167983 */ /* 0x000ea20000300800 */
[----:B----4-:R-:W-:Y:S02]  /*21680*/  IMAD R4, R5, 0x100, R4 ;  /* 0x0000010005047824 */ /* 0x010fe400078e0204 */
[----:B-----5:R-:W-:Y:S02]  /*21690*/  IMAD R18, R18, 0x100, R6 ;  /* 0x0000010012127824 */ /* 0x020fe400078e0206 */
[----:B---3--:R-:W-:Y:S02]  /*216a0*/  IMAD R19, R19, 0x100, R7 ;  /* 0x0000010013137824 */ /* 0x008fe400078e0207 */
[----:B------:R-:W-:Y:S01]  /*216b0*/  IMAD R28, R28, 0x100, R21 ;  /* 0x000001001c1c7824 */ /* 0x000fe200078e0215 */
[----:B--2---:R-:W-:-:S15]  /*216c0*/  HMMA.16816.F32 R24, R8, R16, R24 ;  /* 0x000000100818723c */ /* 0x004fde0000001818 */
[----:B------:R-:W-:-:S08]  /*216d0*/  NOP ;  /* 0x0000000000007918 */ /* 0x000fd00000000000 */
[----:B------:R-:W-:Y:S04]  /*216e0*/  STL.64 [R1], R24 ;  /* 0x0000001801007387 */ /* 0x000fe80000100a00 */
[----:B------:R0:W-:Y:S04]  /*216f0*/  STL.64 [R1+0x8], R26 ;  /* 0x0000081a01007387 */ /* 0x0001e80000100a00 */
[----:B0-----:R-:W2:Y:S04]  /*21700*/  LDL.LU.64 R26, [R1+0xfd0] ;  /* 0x000fd000011a7983 */ /* 0x001ea80000300a00 */
[----:B------:R-:W2:Y:S04]  /*21710*/  LDL.LU.64 R24, [R1+0xfc8] ;  /* 0x000fc80001187983 */ /* 0x000ea80000300a00 */
[----:B------:R-:W3:Y:S04]  /*21720*/  LDL.LU R16, [R1+0xe60] ;  /* 0x000e600001107983 */ /* 0x000ee80000300800 */
[----:B------:R-:W3:Y:S04]  /*21730*/  LDL.LU R17, [R1+0xe5c] ;  /* 0x000e5c0001117983 */ /* 0x000ee80000300800 */
[----:B------:R-:W4:Y:S04]  /*21740*/  LDL.LU R5, [R1+0x16c] ;  /* 0x00016c0001057983 */ /* 0x000f280000300800 */
[----:B------:R-:W5:Y:S04]  /*21750*/  LDL.LU R6, [R1+0x178] ;  /* 0x0001780001067983 */ /* 0x000f680000300800 */
[----:B------:R-:W5:Y:S04]  /*21760*/  LDL.LU R7, [R1+0x17c] ;  /* 0x00017c0001077983 */ /* 0x000f680000300800 */
[----:B------:R-:W4:Y:S01]  /*21770*/  LDL.LU R21, [R1+0xfc0] ;  /* 0x000fc00001157983 */ /* 0x000f220000300800 */
[----:B------:R-:W-:-:S03]  /*21780*/  IMAD R29, R29, 0x100, R20 ;  /* 0x000001001d1d7824 */ /* 0x000fc600078e0214 */
[----:B------:R-:W5:Y:S01]  /*21790*/  LDL.LU R20, [R1+0xfbc] ;  /* 0x000fbc0001147983 */ /* 0x000f620000300800 */
[----:B--2---:R-:W-:Y:S03]  /*217a0*/  HMMA.16816.F32 R24, R8, R14, R24 ;  /* 0x0000000e0818723c */ /* 0x004fe60000001818 */
[----:B------:R-:W2:Y:S01]  /*217b0*/  LDL.LU R14, [R1+0x18c] ;  /* 0x00018c00010e7983 */ /* 0x000ea20000300800 */
[----:B---3--:R-:W-:-:S05]  /*217c0*/  IMAD R16, R17, 0x100, R16 ;  /* 0x0000010011107824 */ /* 0x008fca00078e0210 */
[----:B------:R-:W-:Y:S04]  /*217d0*/  STL [R1+0xb0], R16 ;  /* 0x0000b01001007387 */ /* 0x000fe80000100800 */
[----:B------:R-:W3:Y:S10]  /*217e0*/  LDL.LU R15, [R1+0xb0] ;  /* 0x0000b000010f7983 */ /* 0x000ef40000300800 */
[----:B------:R-:W-:Y:S04]  /*217f0*/  STL.64 [R1+0xf08], R26 ;  /* 0x000f081a01007387 */ /* 0x000fe80000100a00 */
[----:B------:R4:W-:Y:S02]  /*21800*/  STL.64 [R1+0xf00], R24 ;  /* 0x000f001801007387 */ /* 0x0009e40000100a00 */
[----:B----4-:R-:W-:-:S02]  /*21810*/  IMAD.MOV.U32 R24, RZ, RZ, R21 ;  /* 0x000000ffff187224 */ /* 0x010fc400078e0015 */
[----:B------:R-:W-:Y:S01]  /*21820*/  IMAD.MOV.U32 R25, RZ, RZ, R22 ;  /* 0x000000ffff197224 */ /* 0x000fe200078e0016 */
[----:B------:R-:W5:Y:S04]  /*21830*/  LDL.LU R21, [R1+0xfb8] ;  /* 0x000fb80001157983 */ /* 0x000f680000300800 */
[----:B------:R-:W5:Y:S01]  /*21840*/  LDL.LU R22, [R1+0xfb4] ;  /* 0x000fb40001167983 */ /* 0x000f620000300800 */
[----:B------:R-:W-:-:S03]  /*21850*/  IMAD.MOV.U32 R26, RZ, RZ, R23 ;  /* 0x000000ffff1a7224 */ /* 0x000fc600078e0017 */
[----:B------:R-:W5:Y:S04]  /*21860*/  LDL.LU R23, [R1+0xfb0] ;  /* 0x000fb00001177983 */ /* 0x000f680000300800 */
[----:B------:R-:W4:Y:S01]  /*21870*/  LDL.LU R27, [R1+0x11c] ;  /* 0x00011c00011b7983 */ /* 0x000f220000300800 */
[----:B------:R-:W-:Y:S02]  /*21880*/  F2FP.F16.E4M3.UNPACK_B R16, R0 ;  /* 0x00000000ff10723e */ /* 0x000fe400020006ff */
[----:B------:R-:W-:Y:S01]  /*21890*/  F2FP.F16.E4M3.UNPACK_B R17, R4 ;  /* 0x00000004ff11723e */ /* 0x000fe200020006ff */
[----:B------:R-:W2:Y:S04]  /*218a0*/  LDL.LU R0, [R1+0xe64] ;  /* 0x000e640001007983 */ /* 0x000ea80000300800 */
[----:B------:R-:W3:Y:S01]  /*218b0*/  LDL.LU R4, [R1+0x168] ;  /* 0x0001680001047983 */ /* 0x000ee20000300800 */
[----:B-----5:R-:W-:Y:S03]  /*218c0*/  HMMA.16816.F32 R8, R8, R12, R20 ;  /* 0x0000000c0808723c */ /* 0x020fe60000001814 */
[----:B------:R-:W2:Y:S04]  /*218d0*/  LDL.LU R22, [R1+0xe68] ;  /* 0x000e680001167983 */ /* 0x000ea80000300800 */
[----:B------:R-:W5:-:S15]  /*218e0*/  LDL.LU R23, [R1+0x188] ;  /* 0x0001880001177983 */ /* 0x000f5e0000300800 */
[----:B------:R-:W-:-:S01]  /*218f0*/  NOP ;  /* 0x0000000000007918 */ /* 0x000fc20000000000 */
[----:B------:R-:W-:Y:S04]  /*21900*/  STL.64 [R1+0xf18], R10 ;  /* 0x000f180a01007387 */ /* 0x000fe80000100a00 */
[----:B------:R0:W-:Y:S04]  /*21910*/  STL.64 [R1+0xf10], R8 ;  /* 0x000f100801007387 */ /* 0x0001e80000100a00 */
[----:B0-----:R-:W2:Y:S04]  /*21920*/  LDL.LU R8, [R1+0xd0] ;  /* 0x0000d00001087983 */ /* 0x001ea80000300800 */
[----:B------:R-:W2:Y:S04]  /*21930*/  LDL.LU R9, [R1+0xd4] ;  /* 0x0000d40001097983 */ /* 0x000ea80000300800 */
[----:B------:R-:W2:Y:S04]  /*21940*/  LDL.LU R10, [R1+0xd8] ;  /* 0x0000d800010a7983 */ /* 0x000ea80000300800 */
[----:B------:R-:W2:Y:S01]  /*21950*/  LDL.LU R11, [R1+0xdc] ;  /* 0x0000dc00010b7983 */ /* 0x000ea20000300800 */
[----:B------:R-:W-:-:S02]  /*21960*/  F2FP.F16.E4M3.UNPACK_B R2, R2.H1 ;  /* 0x00000002ff02723e */ /* 0x000fc400030006ff */
[----:B------:R-:W-:Y:S02]  /*21970*/  F2FP.F16.E4M3.UNPACK_B R3, R3.H1 ;  /* 0x00000003ff03723e */ /* 0x000fe400030006ff */
[----:B------:R-:W-:Y:S02]  /*21980*/  F2FP.F16.E4M3.UNPACK_B R18, R18 ;  /* 0x00000012ff12723e */ /* 0x000fe400020006ff */
[----:B------:R-:W-:Y:S02]  /*21990*/  F2FP.F16.E4M3.UNPACK_B R19, R19 ;  /* 0x00000013ff13723e */ /* 0x000fe400020006ff */
[----:B---3--:R-:W-:Y:S02]  /*219a0*/  F2FP.F16.E4M3.UNPACK_B R4, R4.H1 ;  /* 0x00000004ff04723e */ /* 0x008fe400030006ff */
[----:B------:R-:W-:-:S07]  /*219b0*/  F2FP.F16.E4M3.UNPACK_B R5, R5.H1 ;  /* 0x00000005ff05723e */ /* 0x000fce00030006ff */
[----:B----4-:R-:W-:Y:S01]  /*219c0*/  HMMA.16816.F32 R24, R16, R4, R24 ;  /* 0x000000041018723c */ /* 0x010fe20000001818 */
[----:B------:R-:W-:-:S05]  /*219d0*/  F2FP.F16.E4M3.UNPACK_B R13, R29 ;  /* 0x0000001dff0d723e */ /* 0x000fca00020006ff */
[----:B--2---:R-:W-:-:S15]  /*219e0*/  HMMA.16816.F32 R8, R16, R2, R8 ;  /* 0x000000021008723c */ /* 0x004fde0000001808 */
[----:B------:R-:W-:-:S08]  /*219f0*/  NOP ;  /* 0x0000000000007918 */ /* 0x000fd00000000000 */
[----:B------:R0:W-:Y:S04]  /*21a00*/  STL.64 [R1+0x290], R8 ;  /* 0x0002900801007387 */ /* 0x0001e80000100a00 */
[----:B------:R1:W-:Y:S04]  /*21a10*/  STL.64 [R1+0x298], R10 ;  /* 0x0002980a01007387 */ /* 0x0003e80000100a00 */
[----:B0-----:R-:W2:Y:S04]  /*21a20*/  LDL.LU R8, [R1+0x20] ;  /* 0x0000200001087983 */ /* 0x001ea80000300800 */
[----:B------:R-:W-:Y:S04]  /*21a30*/  STL.64 [R1+0x250], R24 ;  /* 0x0002501801007387 */ /* 0x000fe80000100a00 */
[----:B------:R-:W-:Y:S04]  /*21a40*/  STL.64 [R1+0x258], R26 ;  /* 0x0002581a01007387 */ /* 0x000fe80000100a00 */
[----:B------:R-:W2:Y:S04]  /*21a50*/  LDL.LU R9, [R1+0x24] ;  /* 0x0000240001097983 */ /* 0x000ea80000300800 */
[----:B-1----:R-:W3:Y:S04]  /*21a60*/  LDL.LU R10, [R1+0x28] ;  /* 0x00002800010a7983 */ /* 0x002ee80000300800 */
[----:B------:R-:W3:Y:S04]  /*21a70*/  LDL.LU R11, [R1+0x2c] ;  /* 0x00002c00010b7983 */ /* 0x000ee80000300800 */
[----:B------:R-:W4:Y:S01]  /*21a80*/  LDL.LU R29, [R1+0xea4] ;  /* 0x000ea400011d7983 */ /* 0x000f220000300800 */
[----:B------:R-:W-:Y:S01]  /*21a90*/  F2FP.F16.E4M3.UNPACK_B R12, R28 ;  /* 0x0000001cff0c723e */ /* 0x000fe200020006ff */
[----:B------:R-:W-:Y:S01]  /*21aa0*/  IMAD R0, R0, 0x100, R22 ;  /* 0x0000010000007824 */ /* 0x000fe200078e0216 */
[----:B-----5:R-:W-:Y:S01]  /*21ab0*/  F2FP.F16.E4M3.UNPACK_B R20, R23.H1 ;  /* 0x00000017ff14723e */ /* 0x020fe200030006ff */
[----:B----4-:R-:W-:Y:S04]  /*21ac0*/  STL [R1+0xf70], R29 ;  /* 0x000f701d01007387 */ /* 0x010fe80000100800 */
[----:B------:R-:W4:Y:S04]  /*21ad0*/  LDL.LU R28, [R1+0xea0] ;  /* 0x000ea000011c7983 */ /* 0x000f280000300800 */
[----:B------:R-:W5:Y:S04]  /*21ae0*/  LDL.LU R22, [R1+0xea8] ;  /* 0x000ea80001167983 */ /* 0x000f680000300800 */
[----:B------:R-:W5:Y:S01]  /*21af0*/  LDL.LU R23, [R1+0xe9c] ;  /* 0x000e9c0001177983 */ /* 0x000f620000300800 */
[----:B------:R-:W-:-:S03]  /*21b00*/  F2FP.F16.E4M3.UNPACK_B R21, R14.H1 ;  /* 0x0000000eff15723e */ /* 0x000fc600030006ff */
[----:B-----5:R-:W-:Y:S04]  /*21b10*/  STL.64 [R1+0xfa8], R22 ;  /* 0x000fa81601007387 */ /* 0x020fe80000100a00 */
[----:B------:R-:W-:Y:S04]  /*21b20*/  STL.64 [R1+0xfa0], R20 ;  /* 0x000fa01401007387 */ /* 0x000fe80000100a00 */
[----:B---3--:R-:W-:Y:S04]  /*21b30*/  STL.64 [R1+0xf28], R10 ;  /* 0x000f280a01007387 */ /* 0x008fe80000100a00 */
[----:B--2---:R0:W-:Y:S04]  /*21b40*/  STL.64 [R1+0xf20], R8 ;  /* 0x000f200801007387 */ /* 0x0041e80000100a00 */
[----:B0-----:R-:W2:Y:S04]  /*21b50*/  LDL.LU R8, [R1+0x40] ;  /* 0x0000400001087983 */ /* 0x001ea80000300800 */
[----:B------:R-:W2:Y:S04]  /*21b60*/  LDL.LU R9, [R1+0x44] ;  /* 0x0000440001097983 */ /* 0x000ea80000300800 */
[----:B------:R-:W3:Y:S04]  /*21b70*/  LDL.LU R10, [R1+0x48] ;  /* 0x00004800010a7983 */ /* 0x000ee80000300800 */
[----:B------:R-:W3:Y:S04]  /*21b80*/  LDL.LU R11, [R1+0x4c] ;  /* 0x00004c00010b7983 */ /* 0x000ee80000300800 */
[----:B------:R-:W5:Y:S04]  /*21b90*/  LDL.LU R26, [R1+0xe78] ;  /* 0x000e7800011a7983 */ /* 0x000f680000300800 */
[----:B------:R-:W5:Y:S04]  /*21ba0*/  LDL.LU R27, [R1+0xe74] ;  /* 0x000e7400011b7983 */ /* 0x000f680000300800 */
[----:B-----5:R0:W-:Y:S04]  /*21bb0*/  STL.64 [R1+0xf78], R26 ;  /* 0x000f781a01007387 */ /* 0x0201e80000100a00 */
[----:B------:R-:W5:Y:S04]  /*21bc0*/  LDL.LU R24, [R1+0x70] ;  /* 0x0000700001187983 */ /* 0x000f680000300800 */
[----:B------:R-:W5:Y:S04]  /*21bd0*/  LDL.LU R25, [R1+0x74] ;  /* 0x0000740001197983 */ /* 0x000f680000300800 */
[----:B0-----:R-:W4:Y:S04]  /*21be0*/  LDL.LU R26, [R1+0x78] ;  /* 0x00007800011a7983 */ /* 0x001f280000300800 */
[----:B------:R-:W4:Y:S04]  /*21bf0*/  LDL.LU R27, [R1+0x7c] ;  /* 0x00007c00011b7983 */ /* 0x000f280000300800 */
[----:B----4-:R-:W-:Y:S04]  /*21c00*/  STL.64 [R1+0xf88], R26 ;  /* 0x000f881a01007387 */ /* 0x010fe80000100a00 */
[----:B-----5:R0:W-:Y:S04]  /*21c10*/  STL.64 [R1+0xf80], R24 ;  /* 0x000f801801007387 */ /* 0x0201e80000100a00 */
[----:B0-----:R-:W4:Y:S04]  /*21c20*/  LDL.LU R24, [R1+0xa0] ;  /* 0x0000a00001187983 */ /* 0x001f280000300800 */
[----:B------:R-:W4:Y:S04]  /*21c30*/  LDL.LU R25, [R1+0xa4] ;  /* 0x0000a40001197983 */ /* 0x000f280000300800 */
[----:B------:R-:W5:Y:S04]  /*21c40*/  LDL.LU R26, [R1+0xa8] ;  /* 0x0000a800011a7983 */ /* 0x000f680000300800 */
[----:B------:R-:W5:Y:S04]  /*21c50*/  LDL.LU R27, [R1+0xac] ;  /* 0x0000ac00011b7983 */ /* 0x000f680000300800 */
[----:B------:R-:W2:Y:S04]  /*21c60*/  LDL.LU R20, [R1+0x100] ;  /* 0x0001000001147983 */ /* 0x000ea80000300800 */
[----:B------:R-:W2:Y:S04]  /*21c70*/  LDL.LU R21, [R1+0x104] ;  /* 0x0001040001157983 */ /* 0x000ea80000300800 */
[----:B------:R-:W2:Y:S04]  /*21c80*/  LDL.LU R22, [R1+0x108] ;  /* 0x0001080001167983 */ /* 0x000ea80000300800 */
[----:B------:R-:W2:Y:S04]  /*21c90*/  LDL.LU R23, [R1+0x10c] ;  /* 0x00010c0001177983 */ /* 0x000ea80000300800 */
[----:B-----5:R-:W-:Y:S04]  /*21ca0*/  STL.64 [R1+0xf98], R26 ;  /* 0x000f981a01007387 */ /* 0x020fe80000100a00 */
[----:B----4-:R0:W-:Y:S04]  /*21cb0*/  STL.64 [R1+0xf90], R24 ;  /* 0x000f901801007387 */ /* 0x0101e80000100a00 */
[----:B0-----:R-:W4:Y:S04]  /*21cc0*/  LDL.LU R24, [R1+0xc0] ;  /* 0x0000c00001187983 */ /* 0x001f280000300800 */
[----:B------:R-:W4:Y:S04]  /*21cd0*/  LDL.LU R25, [R1+0xc4] ;  /* 0x0000c40001197983 */ /* 0x000f280000300800 */
[----:B------:R-:W4:Y:S04]  /*21ce0*/  LDL.LU R26, [R1+0xc8] ;  /* 0x0000c800011a7983 */ /* 0x000f280000300800 */
[----:B------:R-:W4:Y:S04]  /*21cf0*/  LDL.LU R27, [R1+0xcc] ;  /* 0x0000cc00011b7983 */ /* 0x000f280000300800 */
[----:B---3--:R-:W-:Y:S04]  /*21d00*/  STL.64 [R1+0xf38], R10 ;  /* 0x000f380a01007387 */ /* 0x008fe80000100a00 */
[----:B--2---:R0:W-:Y:S04]  /*21d10*/  STL.64 [R1+0xf30], R8 ;  /* 0x000f300801007387 */ /* 0x0041e80000100a00 */
[----:B0-----:R-:W2:Y:S04]  /*21d20*/  LDL.LU R8, [R1+0x50] ;  /* 0x0000500001087983 */ /* 0x001ea80000300800 */
[----:B------:R-:W2:Y:S04]  /*21d30*/  LDL.LU R9, [R1+0x54] ;  /* 0x0000540001097983 */ /* 0x000ea80000300800 */
[----:B------:R-:W3:Y:S04]  /*21d40*/  LDL.LU R10, [R1+0x58] ;  /* 0x00005800010a7983 */ /* 0x000ee80000300800 */
[----:B------:R-:W3:Y:S04]  /*21d50*/  LDL.LU R11, [R1+0x5c] ;  /* 0x00005c00010b7983 */ /* 0x000ee80000300800 */
[----:B------:R-:W5:Y:S04]  /*21d60*/  LDL.LU R29, [R1+0xe84] ;  /* 0x000e8400011d7983 */ /* 0x000f680000300800 */
        /* <DEDUP_REMOVED lines=13> */
[----:B------:R-:W3:Y:S04]  /*21e40*/  LDL.LU R10, [R1+0x68] ;  /* 0x00006800010a7983 */ /* 0x000ee80000300800 */
[----:B------:R-:W3:Y:S01]  /*21e50*/  LDL.LU R11, [R1+0x6c] ;  /* 0x00006c00010b7983 */ /* 0x000ee20000300800 */
[----:B------:R-:W-:-:S02]  /*21e60*/  F2FP.F16.E4M3.UNPACK_B R14, R15 ;  /* 0x0000000fff0e723e */ /* 0x000fc400020006ff */
[----:B------:R-:W-:Y:S01]  /*21e70*/  F2FP.F16.E4M3.UNPACK_B R15, R0 ;  /* 0x00000000ff0f723e */ /* 0x000fe200020006ff */
[----:B---3--:R-:W-:Y:S04]  /*21e80*/  STL.64 [R1+0xf68], R10 ;  /* 0x000f680a01007387 */ /* 0x008fe80000100a00 */
[----:B--2---:R0:W-:Y:S04]  /*21e90*/  STL.64 [R1+0xf60], R8 ;  /* 0x000f600801007387 */ /* 0x0041e80000100a00 */
[----:B0-----:R-:W2:Y:S04]  /*21ea0*/  LDL.LU R8, [R1+0x90] ;  /* 0x0000900001087983 */ /* 0x001ea80000300800 */
[----:B------:R-:W2:Y:S04]  /*21eb0*/  LDL.LU R9, [R1+0x94] ;  /* 0x0000940001097983 */ /* 0x000ea80000300800 */
[----:B------:R-:W2:Y:S04]  /*21ec0*/  LDL.LU R10, [R1+0x98] ;  /* 0x00009800010a7983 */ /* 0x000ea80000300800 */
[----:B------:R-:W2:Y:S04]  /*21ed0*/  LDL.LU R11, [R1+0x9c] ;  /* 0x00009c00010b7983 */ /* 0x000ea80000300800 */
[----:B------:R-:W3:Y:S04]  /*21ee0*/  LDL.LU R0, [R1+0xe6c] ;  /* 0x000e6c0001007983 */ /* 0x000ee80000300800 */
[----:B------:R-:W-:Y:S04]  /*21ef0*/  STL.64 [R1+0x220], R20 ;  /* 0x0002201401007387 */ /* 0x000fe80000100a00 */
[----:B------:R0:W-:Y:S04]  /*21f00*/  STL.64 [R1+0x228], R22 ;  /* 0x0002281601007387 */ /* 0x0001e80000100a00 */
[----:B0-----:R-:W5:Y:S04]  /*21f10*/  LDL.LU.64 R22, [R1+0xfa8] ;  /* 0x000fa80001167983 */ /* 0x001f680000300a00 */
[----:B------:R-:W4:Y:S02]  /*21f20*/  LDL.LU.64 R20, [R1+0xfa0] ;  /* 0x000fa00001147983 */ /* 0x000f240000300a00 */
[----:B----4-:R-:W-:Y:S02]  /*21f30*/  HMMA.16816.F32 R16, R16, R20, R24 ;  /* 0x000000141010723c */ /* 0x010fe40000001818 */
[----:B------:R-:W4:Y:S04]  /*21f40*/  LDL.LU.64 R26, [R1+0xf98] ;  /* 0x000f9800011a7983 */ /* 0x000f280000300a00 */
[----:B------:R-:W4:-:S15]  /*21f50*/  LDL.LU.64 R24, [R1+0xf90] ;  /* 0x000f900001187983 */ /* 0x000f1e0000300a00 */
[----:B------:R-:W-:-:S02]  /*21f60*/  NOP ;  /* 0x0000000000007918 */ /* 0x000fc40000000000 */
[----:B------:R0:W-:Y:S04]  /*21f70*/  STL.64 [R1+0x1f0], R16 ;  /* 0x0001f01001007387 */ /* 0x0001e80000100a00 */
[----:B------:R1:W-:Y:S04]  /*21f80*/  STL.64 [R1+0x1f8], R18 ;  /* 0x0001f81201007387 */ /* 0x0003e80000100a00 */
[----:B0-----:R-:W3:Y:S04]  /*21f90*/  LDL.LU R16, [R1+0xe70] ;  /* 0x000e700001107983 */ /* 0x001ee80000300800 */
[----:B-1----:R-:W5:Y:S04]  /*21fa0*/  LDL.LU R18, [R1+0xe80] ;  /* 0x000e800001127983 */ /* 0x002f680000300800 */
[----:B------:R-:W5:Y:S04]  /*21fb0*/  LDL.LU R17, [R1+0xe88] ;  /* 0x000e880001117983 */ /* 0x000f680000300800 */
[----:B------:R-:W5:Y:S01]  /*21fc0*/  LDL.LU R19, [R1+0xe7c] ;  /* 0x000e7c0001137983 */ /* 0x000f620000300800 */
[----:B----4-:R-:W-:-:S15]  /*21fd0*/  HMMA.16816.F32 R24, R12, R2, R24 ;  /* 0x000000020c18723c */ /* 0x010fde0000001818 */
[----:B------:R-:W-:-:S08]  /*21fe0*/  NOP ;  /* 0x0000000000007918 */ /* 0x000fd00000000000 */
[----:B------:R-:W-:Y:S04]  /*21ff0*/  STL.64 [R1+0x1e0], R24 ;  /* 0x0001e01801007387 */ /* 0x000fe80000100a00 */
[----:B------:R0:W-:Y:S04]  /*22000*/  STL.64 [R1+0x1e8], R26 ;  /* 0x0001e81a01007387 */ /* 0x0001e80000100a00 */
[----:B0-----:R-:W4:Y:S04]  /*22010*/  LDL.LU.64 R26, [R1+0xf88] ;  /* 0x000f8800011a7983 */ /* 0x001f280000300a00 */
[----:B------:R-:W4:Y:S02]  /*22020*/  LDL.LU.64 R24, [R1+0xf80] ;  /* 0x000f800001187983 */ /* 0x000f240000300a00 */
[----:B----4-:R-:W-:-:S15]  /*22030*/  HMMA.16816.F32 R24, R12, R4, R24 ;  /* 0x000000040c18723c */ /* 0x010fde0000001818 */
[----:B------:R-:W-:-:S08]  /*22040*/  NOP ;  /* 0x0000000000007918 */ /* 0x000fd00000000000 */
[----:B------:R-:W-:Y:S04]  /*22050*/  STL.64 [R1+0x210], R24 ;  /* 0x0002101801007387 */ /* 0x000fe80000100a00 */
[----:B------:R0:W-:Y:S04]  /*22060*/  STL.64 [R1+0x218], R26 ;  /* 0x0002181a01007387 */ /* 0x0001e80000100a00 */
[----:B0-----:R-:W4:Y:S01]  /*22070*/  LDL.LU.64 R26, [R1+0xf78] ;  /* 0x000f7800011a7983 */ /* 0x001f220000300a00 */
[----:B--2---:R-:W-:Y:S01]  /*22080*/  HMMA.16816.F32 R8, R12, R6, R8 ;  /* 0x000000060c08723c */ /* 0x004fe20000001808 */
[----:B---3--:R-:W-:-:S02]  /*22090*/  IMAD R16, R0, 0x100, R16 ;  /* 0x0000010000107824 */ /* 0x008fc400078e0210 */
[----:B------:R-:W2:Y:S04]  /*220a0*/  LDL.LU R24, [R1] ;  /* 0x0000000001187983 */ /* 0x000ea80000300800 */
[----:B------:R-:W2:Y:S01]  /*220b0*/  LDL.LU R25, [R1+0x4] ;  /* 0x0000040001197983 */ /* 0x000ea20000300800 */
[----:B-----5:R-:W-:Y:S02]  /*220c0*/  IMAD R18, R18, 0x100, R29 ;  /* 0x0000010012127824 */ /* 0x020fe400078e021d */
[----:B------:R-:W-:Y:S02]  /*220d0*/  IMAD R19, R19, 0x100, R17 ;  /* 0x0000010013137824 */ /* 0x000fe400078e0211 */
[----:B----4-:R-:W-:Y:S02]  /*220e0*/  IMAD R0, R27, 0x100, R26 ;  /* 0x000001001b007824 */ /* 0x010fe400078e021a */
[----:B------:R-:W2:Y:S04]  /*220f0*/  LDL.LU R26, [R1+0x8] ;  /* 0x00000800011a7983 */ /* 0x000ea80000300800 */
[----:B------:R-:W2:Y:S04]  /*22100*/  LDL.LU R27, [R1+0xc] ;  /* 0x00000c00011b7983 */ /* 0x000ea80000300800 */
[----:B------:R-:W3:Y:S01]  /*22110*/  LDL.LU R29, [R1+0xf70] ;  /* 0x000f7000011d7983 */ /* 0x000ee20000300800 */
[----:B------:R-:W-:-:S03]  /*22120*/  F2FP.F16.E4M3.UNPACK_B R17, R0 ;  /* 0x00000000ff11723e */ /* 0x000fc600020006ff */
[----:B------:R-:W4:Y:S04]  /*22130*/  LDL.LU R0, [R1+0xe94] ;  /* 0x000e940001007983 */ /* 0x000f280000300800 */
[----:B------:R-:W-:Y:S04]  /*22140*/  STL.64 [R1+0x260], R8 ;  /* 0x0002600801007387 */ /* 0x000fe80000100a00 */
[----:B------:R0:W-:Y:S04]  /*22150*/  STL.64 [R1+0x268], R10 ;  /* 0x0002680a01007387 */ /* 0x0001e80000100a00 */
[----:B0-----:R-:W5:Y:S04]  /*22160*/  LDL.LU.64 R10, [R1+0xf68] ;  /* 0x000f6800010a7983 */ /* 0x001f680000300a00 */
[----:B------:R-:W5:Y:S01]  /*22170*/  LDL.LU.64 R8, [R1+0xf60] ;  /* 0x000f600001087983 */ /* 0x000f620000300a00 */
[----:B------:R-:W-:-:S02]  /*22180*/  F2FP.F16.E4M3.UNPACK_B R16, R16 ;  /* 0x00000010ff10723e */ /* 0x000fc400020006ff */
[----:B------:R-:W-:Y:S02]  /*22190*/  F2FP.F16.E4M3.UNPACK_B R18, R18 ;  /* 0x00000012ff12723e */ /* 0x000fe400020006ff */
[----:B------:R-:W-:Y:S01]  /*221a0*/  F2FP.F16.E4M3.UNPACK_B R19, R19 ;  /* 0x00000013ff13723e */ /* 0x000fe200020006ff */
[----:B-----5:R-:W-:Y:S01]  /*221b0*/  HMMA.16816.F32 R12, R12, R20, R8 ;  /* 0x000000140c0c723c */ /* 0x020fe20000001808 */
[----:B------:R-:W5:Y:S04]  /*221c0*/  LDL.LU.64 R10, [R1+0xf58] ;  /* 0x000f5800010a7983 */ /* 0x000f680000300a00 */
[----:B------:R-:W5:-:S15]  /*221d0*/  LDL.LU.64 R8, [R1+0xf50] ;  /* 0x000f500001087983 */ /* 0x000f5e0000300a00 */
[----:B------:R-:W-:-:S03]  /*221e0*/  NOP ;  /* 0x0000000000007918 */ /* 0x000fc60000000000 */
[----:B------:R0:W-:Y:S04]  /*221f0*/  STL.64 [R1+0x1d0], R12 ;  /* 0x0001d00c01007387 */ /* 0x0001e80000100a00 */
[----:B------:R1:W-:Y:S04]  /*22200*/  STL.64 [R1+0x1d8], R14 ;  /* 0x0001d80e01007387 */ /* 0x0003e80000100a00 */
[----:B0-----:R-:W2:Y:S04]  /*22210*/  LDL.LU R13, [R1+0xe90] ;  /* 0x000e9000010d7983 */ /* 0x001ea80000300800 */
[----:B-1----:R-:W2:Y:S04]  /*22220*/  LDL.LU R14, [R1+0xe8c] ;  /* 0x000e8c00010e7983 */ /* 0x002ea80000300800 */
[----:B------:R-:W4:Y:S01]  /*22230*/  LDL.LU R15, [R1+0xe98] ;  /* 0x000e9800010f7983 */ /* 0x000f220000300800 */
[----:B-----5:R-:W-:-:S15]  /*22240*/  HMMA.16816.F32 R8, R16, R2, R8 ;  /* 0x000000021008723c */ /* 0x020fde0000001808 */
[----:B------:R-:W-:-:S08]  /*22250*/  NOP ;  /* 0x0000000000007918 */ /* 0x000fd00000000000 */
[----:B------:R-:W-:Y:S04]  /*22260*/  STL.64 [R1+0x240], R8 ;  /* 0x0002400801007387 */ /* 0x000fe80000100a00 */
[----:B------:R0:W-:Y:S04]  /*22270*/  STL.64 [R1+0x248], R10 ;  /* 0x0002480a01007387 */ /* 0x0001e80000100a00 */
[----:B0-----:R-:W5:Y:S04]  /*22280*/  LDL.LU.64 R10, [R1+0xf48] ;  /* 0x000f4800010a7983 */ /* 0x001f680000300a00 */
[----:B------:R-:W5:Y:S02]  /*22290*/  LDL.LU.64 R8, [R1+0xf40] ;  /* 0x000f400001087983 */ /* 0x000f640000300a00 */
        /* <DEDUP_REMOVED lines=12> */
[----:B-----5:R-:W-:Y:S02]  /*22360*/  HMMA.16816.F32 R16, R16, R20, R8 ;  /* 0x000000141010723c */ /* 0x020fe40000001808 */
[----:B------:R-:W5:Y:S04]  /*22370*/  LDL.LU.64 R10, [R1+0xf18] ;  /* 0x000f1800010a7983 */ /* 0x000f680000300a00 */
[----:B------:R-:W5:-:S15]  /*22380*/  LDL.LU.64 R8, [R1+0xf10] ;  /* 0x000f100001087983 */ /* 0x000f5e0000300a00 */
[----:B------:R-:W-:-:S02]  /*22390*/  NOP ;  /* 0x0000000000007918 */ /* 0x000fc40000000000 */
[----:B------:R0:W-:Y:S04]  /*223a0*/  STL.64 [R1+0x1c0], R16 ;  /* 0x0001c01001007387 */ /* 0x0001e80000100a00 */
[----:B------:R1:W-:Y:S04]  /*223b0*/  STL.64 [R1+0x1c8], R18 ;  /* 0x0001c81201007387 */ /* 0x0003e80000100a00 */
[----:B0-----:R-:W5:Y:S04]  /*223c0*/  LDL.LU R16, [R1+0x10] ;  /* 0x0000100001107983 */ /* 0x001f680000300800 */
[----:B------:R-:W5:Y:S04]  /*223d0*/  LDL.LU R17, [R1+0x14] ;  /* 0x0000140001117983 */ /* 0x000f680000300800 */
[----:B-1----:R-:W5:Y:S04]  /*223e0*/  LDL.LU R18, [R1+0x18] ;  /* 0x0000180001127983 */ /* 0x002f680000300800 */
[----:B------:R-:W5:Y:S01]  /*223f0*/  LDL.LU R19, [R1+0x1c] ;  /* 0x00001c0001137983 */ /* 0x000f620000300800 */
[----:B--2---:R-:W-:-:S02]  /*22400*/  IMAD R12, R14, 0x100, R13 ;  /* 0x000001000e0c7824 */ /* 0x004fc400078e020d */
[----:B----4-:R-:W-:Y:S02]  /*22410*/  IMAD R13, R0, 0x100, R15 ;  /* 0x00000100000d7824 */ /* 0x010fe400078e020f */
[----:B---3--:R-:W-:Y:S02]  /*22420*/  IMAD R0, R28, 0x100, R29 ;  /* 0x000001001c007824 */ /* 0x008fe400078e021d */
[----:B------:R-:W-:Y:S01]  /*22430*/  IMAD R15, R23, 0x100, R22 ;  /* 0x00000100170f7824 */ /* 0x000fe200078e0216 */
[----:B------:R-:W-:Y:S02]  /*22440*/  F2FP.F16.E4M3.UNPACK_B R12, R12 ;  /* 0x0000000cff0c723e */ /* 0x000fe400020006ff */
[----:B------:R-:W-:Y:S02]  /*22450*/  F2FP.F16.E4M3.UNPACK_B R13, R13 ;  /* 0x0000000dff0d723e */ /* 0x000fe400020006ff */
[----:B------:R-:W-:Y:S02]  /*22460*/  F2FP.F16.E4M3.UNPACK_B R14, R0 ;  /* 0x00000000ff0e723e */ /* 0x000fe400020006ff */
[----:B------:R-:W-:-:S07]  /*22470*/  F2FP.F16.E4M3.UNPACK_B R15, R15 ;  /* 0x0000000fff0f723e */ /* 0x000fce00020006ff */
[C---:B------:R-:W-:Y:S06]  /*22480*/  HMMA.16816.F32 R24, R12.reuse, R4, R24 ;  /* 0x000000040c18723c */ /* 0x040fec0000001818 */
[----:B-----5:R-:W-:Y:S01]  /*22490*/  HMMA.16816.F32 R16, R12, R2, R16 ;  /* 0x000000020c10723c */ /* 0x020fe20000001810 */
[----:B------:R-:W2:Y:S04]  /*224a0*/  LDL.LU R2, [R1+0x99c] ;  /* 0x00099c0001027983 */ /* 0x000ea80000300800 */
[----:B------:R-:W3:-:S15]  /*224b0*/  LDL.LU R3, [R1+0x994] ;  /* 0x0009940001037983 */ /* 0x000ede0000300800 */
[----:B------:R-:W-:-:S03]  /*224c0*/  NOP ;  /* 0x0000000000007918 */ /* 0x000fc60000000000 */
[----:B------:R0:W-:Y:S04]  /*224d0*/  STL.64 [R1+0x1a0], R16 ;  /* 0x0001a01001007387 */ /* 0x0001e80000100a00 */
[----:B------:R1:W-:Y:S04]  /*224e0*/  STL.64 [R1+0x1a8], R18 ;  /* 0x0001a81201007387 */ /* 0x0003e80000100a00 */
[----:B0-----:R-:W4:Y:S04]  /*224f0*/  LDL.LU R16, [R1+0x2e4] ;  /* 0x0002e40001107983 */ /* 0x001f280000300800 */
[----:B------:R-:W5:Y:S04]  /*22500*/  LDL.LU R17, [R1+0x98c] ;  /* 0x00098c0001117983 */ /* 0x000f680000300800 */
[----:B-1----:R-:W5:Y:S04]  /*22510*/  LDL.LU R18, [R1+0x9b8] ;  /* 0x0009b80001127983 */ /* 0x002f680000300800 */
[----:B------:R-:W5:Y:S04]  /*22520*/  LDL.LU R19, [R1+0x984] ;  /* 0x0009840001137983 */ /* 0x000f680000300800 */
[----:B------:R-:W5:Y:S04]  /*22530*/  LDL.LU R0, [R1+0x9b0] ;  /* 0x0009b00001007983 */ /* 0x000f680000300800 */
[----:B------:R-:W5:Y:S04]  /*22540*/  LDL.LU R29, [R1+0x97c] ;  /* 0x00097c00011d7983 */ /* 0x000f680000300800 */
[----:B------:R-:W4:Y:S04]  /*22550*/  LDL.LU R22, [R1+0x9a8] ;  /* 0x0009a80001167983 */ /* 0x000f280000300800 */
[----:B------:R-:W-:Y:S04]  /*22560*/  STL.64 [R1+0x1b0], R24 ;  /* 0x0001b01801007387 */ /* 0x000fe80000100a00 */
[----:B------:R0:W-:Y:S04]  /*22570*/  STL.64 [R1+0x1b8], R26 ;  /* 0x0001b81a01007387 */ /* 0x0001e80000100a00 */
[----:B0-----:R-:W2:Y:S04]  /*22580*/  LDL.LU.64 R26, [R1+0xf08] ;  /* 0x000f0800011a7983 */ /* 0x001ea80000300a00 */
[----:B------:R-:W2:Y:S04]  /*22590*/  LDL.LU.64 R24, [R1+0xf00] ;  /* 0x000f000001187983 */ /* 0x000ea80000300a00 */
[----:B------:R-:W3:Y:S04]  /*225a0*/  LDL.LU R4, [R1+0x9ac] ;  /* 0x0009ac0001047983 */ /* 0x000ee80000300800 */
[----:B------:R-:W5:Y:S04]  /*225b0*/  LDL.LU R5, [R1+0x9a4] ;  /* 0x0009a40001057983 */ /* 0x000f680000300800 */
[----:B------:R-:W4:Y:S04]  /*225c0*/  LDL.LU R28, [R1+0x974] ;  /* 0x00097400011c7983 */ /* 0x000f280000300800 */
[----:B------:R-:W4:Y:S01]  /*225d0*/  LDL.LU R23, [R1+0x9a0] ;  /* 0x0009a00001177983 */ /* 0x000f220000300800 */
[----:B--2---:R-:W-:-:S15]  /*225e0*/  HMMA.16816.F32 R24, R12, R6, R24 ;  /* 0x000000060c18723c */ /* 0x004fde0000001818 */
[----:B------:R-:W-:-:S08]  /*225f0*/  NOP ;  /* 0x0000000000007918 */ /* 0x000fd00000000000 */
[----:B------:R0:W-:Y:S04]  /*22600*/  STL.64 [R1+0x280], R24 ;  /* 0x0002801801007387 */ /* 0x0001e80000100a00 */
[----:B------:R1:W-:Y:S04]  /*22610*/  STL.64 [R1+0x288], R26 ;  /* 0x0002881a01007387 */ /* 0x0003e80000100a00 */
[----:B0-----:R-:W2:Y:S04]  /*22620*/  LDL.LU R25, [R1+0x2e8] ;  /* 0x0002e80001197983 */ /* 0x001ea80000300800 */
[----:B-1----:R-:W2:Y:S04]  /*22630*/  LDL.LU R26, [R1+0x9bc] ;  /* 0x0009bc00011a7983 */ /* 0x002ea80000300800 */
[----:B------:R-:W2:Y:S04]  /*22640*/  LDL.LU R27, [R1+0x9b4] ;  /* 0x0009b400011b7983 */ /* 0x000ea80000300800 */
[----:B------:R-:W2:Y:S01]  /*22650*/  LDL.LU R6, [R1+0x530] ;  /* 0x0005300001067983 */ /* 0x000ea20000300800 */
[----:B------:R-:W-:Y:S01]  /*22660*/  HMMA.16816.F32 R8, R12, R20, R8 ;  /* 0x000000140c08723c */ /* 0x000fe20000001808 */
[----:B------:R-:W-:-:S04]  /*22670*/  USHF.L.U32 UR8, UR11, 0x7, URZ ;  /* 0x000000070b087899 */ /* 0x000fc8000800063f */
[----:B------:R-:W-:Y:S02]  /*22680*/  USHF.R.S32.HI UR9, URZ, 0x1f, UR8 ;  /* 0x0000001f3f097899 */ /* 0x000fe40008011408 */
[----:B---3--:R-:W-:Y:S02]  /*22690*/  IADD3 R4, P5, R4, UR8, RZ ;  /* 0x0000000804047c10 */ /* 0x008fe4000ffbe0ff */
[----:B-----5:R-:W-:Y:S02]  /*226a0*/  IADD3 R5, P6, R5, UR8, RZ ;  /* 0x0000000805057c10 */ /* 0x020fe4000ffde0ff */
[----:B------:R-:W-:Y:S02]  /*226b0*/  IADD3 R2, P0, R2, UR8, RZ ;  /* 0x0000000802027c10 */ /* 0x000fe4000ff1e0ff */
[----:B------:R-:W-:Y:S02]  /*226c0*/  IADD3 R3, P1, R3, UR8, RZ ;  /* 0x0000000803037c10 */ /* 0x000fe4000ff3e0ff */
[----:B----4-:R-:W-:-:S08]  /*226d0*/  IADD3.X R22, R22, UR9, RZ, P5, !PT ;  /* 0x0000000916167c10 */ /* 0x010fd0000affe4ff */
[----:B------:R-:W-:Y:S04]  /*226e0*/  STL.64 [R1+0x270], R8 ;  /* 0x0002700801007387 */ /* 0x000fe80000100a00 */
[----:B------:R-:W-:Y:S01]  /*226f0*/  STL.64 [R1+0x278], R10 ;  /* 0x0002780a01007387 */ /* 0x000fe20000100a00 */
[----:B--2---:R-:W-:Y:S01]  /*22700*/  IADD3 R25, P2, R25, UR8, RZ ;  /* 0x0000000819197c10 */ /* 0x004fe2000ff5e0ff */
[----:B------:R-:W-:Y:S01]  /*22710*/  VIADD R6, R6, 0x1 ;  /* 0x0000000106067836 */ /* 0x000fe20000000000 */
[----:B------:R-:W-:Y:S02]  /*22720*/  IADD3 R26, P3, R26, UR8, RZ ;  /* 0x000000081a1a7c10 */ /* 0x000fe4000ff7e0ff */
[----:B------:R-:W-:Y:S02]  /*22730*/  IADD3 R27, P4, R27, UR8, RZ ;  /* 0x000000081b1b7c10 */ /* 0x000fe4000ff9e0ff */
[----:B------:R-:W-:Y:S04]  /*22740*/  STL [R1+0x530], R6 ;  /* 0x0005300601007387 */ /* 0x000fe80000100800 */
[----:B------:R-:W-:Y:S04]  /*22750*/  STL [R1+0xeb8], R6 ;  /* 0x000eb80601007387 */ /* 0x000fe80000100800 */
[----:B------:R-:W-:Y:S04]  /*22760*/  STL [R1+0x2e8], R25 ;  /* 0x0002e81901007387 */ /* 0x000fe80000100800 */
[----:B------:R-:W-:Y:S04]  /*22770*/  STL [R1+0x9bc], R26 ;  /* 0x0009bc1a01007387 */ /* 0x000fe80000100800 */
[----:B------:R-:W-:Y:S01]  /*22780*/  STL [R1+0x9b4], R27 ;  /* 0x0009b41b01007387 */ /* 0x000fe20000100800 */
[----:B------:R-:W-:-:S03]  /*22790*/  IADD3.X R16, R16, UR9, RZ, P2, !PT ;  /* 0x0000000910107c10 */ /* 0x000fc600097fe4ff */
[----:B------:R-:W-:Y:S01]  /*227a0*/  STL [R1+0x9ac], R4 ;  /* 0x0009ac0401007387 */ /* 0x000fe20000100800 */
[----:B------:R-:W-:-:S03]  /*227b0*/  IADD3 R17, P2, R17, UR8, RZ ;  /* 0x0000000811117c10 */ /* 0x000fc6000ff5e0ff */
[----:B------:R-:W-:Y:S01]  /*227c0*/  STL [R1+0x9a4], R5 ;  /* 0x0009a40501007387 */ /* 0x000fe20000100800 */
[----:B------:R-:W-:-:S03]  /*227d0*/  IADD3.X R18, R18, UR9, RZ, P3, !PT ;  /* 0x0000000912127c10 */ /* 0x000fc60009ffe4ff */
[----:B------:R-:W-:Y:S01]  /*227e0*/  STL [R1+0x99c], R2 ;  /* 0x00099c0201007387 */ /* 0x000fe20000100800 */
[----:B------:R-:W-:-:S03]  /*227f0*/  IADD3 R19, P3, R19, UR8, RZ ;  /* 0x0000000813137c10 */ /* 0x000fc6000ff7e0ff */
[----:B------:R-:W-:Y:S04]  /*22800*/  STL [R1+0x994], R3 ;  /* 0x0009940301007387 */ /* 0x000fe80000100800 */
[----:B------:R-:W-:Y:S01]  /*22810*/  STL [R1+0x2e4], R16 ;  /* 0x0002e41001007387 */ /* 0x000fe20000100800 */
[----:B------:R-:W-:-:S03]  /*22820*/  IADD3.X R0, R0, UR9, RZ, P4, !PT ;  /* 0x0000000900007c10 */ /* 0x000fc6000a7fe4ff */
[----:B------:R-:W-:Y:S01]  /*22830*/  STL [R1+0x98c], R17 ;  /* 0x00098c1101007387 */ /* 0x000fe20000100800 */
[----:B------:R-:W-:-:S03]  /*22840*/  IADD3 R29, P4, R29, UR8, RZ ;  /* 0x000000081d1d7c10 */ /* 0x000fc6000ff9e0ff */
[----:B------:R-:W-:Y:S04]  /*22850*/  STL [R1+0x9b8], R18 ;  /* 0x0009b81201007387 */ /* 0x000fe80000100800 */
[----:B------:R-:W-:Y:S04]  /*22860*/  STL [R1+0x984], R19 ;  /* 0x0009841301007387 */ /* 0x000fe80000100800 */
[----:B------:R0:W-:Y:S04]  /*22870*/  STL [R1+0x9a8], R22 ;  /* 0x0009a81601007387 */ /* 0x0001e80000100800 */
[----:B------:R-:W-:Y:S04]  /*22880*/  STL [R1+0x9b0], R0 ;  /* 0x0009b00001007387 */ /* 0x000fe80000100800 */
[----:B0-----:R-:W2:Y:S04]  /*22890*/  LDL.LU R22, [R1+0x96c] ;  /* 0x00096c0001167983 */ /* 0x001ea80000300800 */
[----:B------:R-:W-:Y:S04]  /*228a0*/  STL [R1+0x97c], R29 ;  /* 0x00097c1d01007387 */ /* 0x000fe80000100800 */
[----:B------:R-:W3:Y:S01]  /*228b0*/  LDL.LU R6, [R1+0x964] ;  /* 0x0009640001067983 */ /* 0x000ee20000300800 */
[----:B------:R-:W-:-:S02]  /*228c0*/  IADD3 R28, P5, R28, UR8, RZ ;  /* 0x000000081c1c7c10 */ /* 0x000fc4000ffbe0ff */
[----:B------:R-:W-:Y:S01]  /*228d0*/  IADD3.X R23, R23, UR9, RZ, P6, !PT ;  /* 0x0000000917177c10 */ /* 0x000fe2000b7fe4ff */
[----:B---3--:R0:W-:Y:S04]  /*228e0*/  STL [R1+0xef8], R6 ;  /* 0x000ef80601007387 */ /* 0x0081e80000100800 */
[----:B------:R-:W-:Y:S04]  /*228f0*/  STL [R1+0x974], R28 ;  /* 0x0009741c01007387 */ /* 0x000fe80000100800 */
[----:B0-----:R-:W3:Y:S04]  /*22900*/  LDL.LU R6, [R1+0x998] ;  /* 0x0009980001067983 */ /* 0x001ee80000300800 */
[----:B------:R0:W-:Y:S04]  /*22910*/  STL [R1+0x9a0], R23 ;  /* 0x0009a01701007387 */ /* 0x0001e80000100800 */
        /* <DEDUP_REMOVED lines=23> */
[----:B--2---:R-:W-:-:S03]  /*22a90*/  IADD3 R22, P6, R22, UR8, RZ ;  /* 0x0000000816167c10 */ /* 0x004fc6000ffde0ff */
[----:B------:R-:W2:Y:S04]  /*22aa0*/  LDL.LU R0, [R1+0x904] ;  /* 0x0009040001007983 */ /* 0x000ea80000300800 */
[----:B0-----:R-:W2:Y:S04]  /*22ab0*/  LDL.LU R23, [R1+0x930] ;  /* 0x0009300001177983 */ /* 0x001ea80000300800 */
[----:B------:R-:W2:Y:S04]  /*22ac0*/  LDL.LU R29, [R1+0x8fc] ;  /* 0x0008fc00011d7983 */ /* 0x000ea80000300800 */
[----:B------:R-:W2:Y:S04]  /*22ad0*/  LDL.LU R28, [R1+0x928] ;  /* 0x00092800011c7983 */ /* 0x000ea80000300800 */
[----:B------:R0:W-:Y:S04]  /*22ae0*/  STL [R1+0x96c], R22 ;  /* 0x00096c1601007387 */ /* 0x0001e80000100800 */
[----:B0-----:R-:W2:Y:S01]  /*22af0*/  LDL.LU R22, [R1+0x8f4] ;  /* 0x0008f40001167983 */ /* 0x001ea20000300800 */
[----:B---3--:R-:W-:-:S05]  /*22b00*/  IADD3.X R6, R6, UR9, RZ, P0, !PT ;  /* 0x0000000906067c10 */ /* 0x008fca00087fe4ff */
[----:B------:R0:W-:Y:S04]  /*22b10*/  STL [R1+0x998], R6 ;  /* 0x0009980601007387 */ /* 0x0001e80000100800 */
[----:B0-----:R-:W3:Y:S01]  /*22b20*/  LDL.LU R6, [R1+0xef8] ;  /* 0x000ef80001067983 */ /* 0x001ee20000300800 */
[----:B----4-:R-:W-:Y:S02]  /*22b30*/  IADD3.X R12, R12, UR9, RZ, P1, !PT ;  /* 0x000000090c0c7c10 */ /* 0x010fe40008ffe4ff */
[----:B-----5:R-:W-:Y:S02]  /*22b40*/  IADD3 R13, P1, R13, UR8, RZ ;  /* 0x000000080d0d7c10 */ /* 0x020fe4000ff3e0ff */
[----:B------:R-:W-:Y:S02]  /*22b50*/  IADD3.X R14, R14, UR9, RZ, P2, !PT ;  /* 0x000000090e0e7c10 */ /* 0x000fe400097fe4ff */
[----:B------:R-:W-:-:S02]  /*22b60*/  IADD3 R15, P2, R15, UR8, RZ ;  /* 0x000000080f0f7c10 */ /* 0x000fc4000ff5e0ff */
[----:B------:R-:W-:Y:S02]  /*22b70*/  IADD3.X R20, R20, UR9, RZ, P3, !PT ;  /* 0x0000000914147c10 */ /* 0x000fe40009ffe4ff */
[----:B------:R-:W-:Y:S02]  /*22b80*/  IADD3 R21, P3, R21, UR8, RZ ;  /* 0x0000000815157c10 */ /* 0x000fe4000ff7e0ff */
[----:B------:R-:W-:Y:S02]  /*22b90*/  IADD3.X R8, R8, UR9, RZ, P4, !PT ;  /* 0x0000000908087c10 */ /* 0x000fe4000a7fe4ff */
[----:B------:R-:W-:Y:S02]  /*22ba0*/  IADD3 R9, P4, R9, UR8, RZ ;  /* 0x0000000809097c10 */ /* 0x000fe4000ff9e0ff */
        /* <DEDUP_REMOVED lines=12> */
[----:B--2---:R-:W-:Y:S02]  /*22c70*/  IADD3.X R23, R23, UR9, RZ, P6, !PT ;  /* 0x0000000917177c10 */ /* 0x004fe4000b7fe4ff */
[----:B------:R-:W-:-:S02]  /*22c80*/  IADD3.X R19, R19, UR9, RZ, P5, !PT ;  /* 0x0000000913137c10 */ /* 0x000fc4000affe4ff */
[----:B------:R-:W-:Y:S02]  /*22c90*/  IADD3 R0, P5, R0, UR8, RZ ;  /* 0x0000000800007c10 */ /* 0x000fe4000ffbe0ff */
[----:B---3--:R-:W-:-:S05]  /*22ca0*/  IADD3 R6, P0, R6, UR8, RZ ;  /* 0x0000000806067c10 */ /* 0x008fca000ff1e0ff */
        /* <DEDUP_REMOVED lines=31> */
[----:B------:R-:W-:-:S03]  /*22ea0*/  IADD3.X R28, R28, UR9, RZ, P0, !PT ;  /* 0x000000091c1c7c10 */ /* 0x000fc600087fe4ff */
[----:B------:R-:W-:Y:S01]  /*22eb0*/  STL [R1+0x8fc], R29 ;  /* 0x0008fc1d01007387 */ /* 0x000fe20000100800 */
[----:B------:R-:W-:-:S03]  /*22ec0*/  IADD3 R22, P0, R22, UR8, RZ ;  /* 0x0000000816167c10 */ /* 0x000fc6000ff1e0ff */
[----:B---3--:R0:W-:Y:S04]  /*22ed0*/  STL [R1+0xef4], R6 ;  /* 0x000ef40601007387 */ /* 0x0081e80000100800 */
[----:B------:R-:W-:Y:S04]  /*22ee0*/  STL [R1+0x928], R28 ;  /* 0x0009281c01007387 */ /* 0x000fe80000100800 */
[----:B0-----:R-:W3:Y:S04]  /*22ef0*/  LDL.LU R6, [R1+0x8ec] ;  /* 0x0008ec0001067983 */ /* 0x001ee80000300800 */
[----:B------:R0:W-:Y:S04]  /*22f00*/  STL [R1+0x8f4], R22 ;  /* 0x0008f41601007387 */ /* 0x0001e80000100800 */
[----:B------:R-:W4:Y:S04]  /*22f10*/  LDL.LU R12, [R1+0x8e4] ;  /* 0x0008e400010c7983 */ /* 0x000f280000300800 */
[----:B------:R-:W5:Y:S04]  /*22f20*/  LDL.LU R13, [R1+0x910] ;  /* 0x00091000010d7983 */ /* 0x000f680000300800 */
        /* <DEDUP_REMOVED lines=21> */
[----:B--2---:R-:W-:-:S03]  /*23080*/  IADD3.X R23, R23, UR9, RZ, P1, !PT ;  /* 0x0000000917177c10 */ /* 0x004fc60008ffe4ff */
[----:B0-----:R-:W2:Y:S04]  /*23090*/  LDL.LU R22, [R1+0x8b8] ;  /* 0x0008b80001167983 */ /* 0x001ea80000300800 */
[----:B------:R-:W2:Y:S04]  /*230a0*/  LDL.LU R0, [R1+0x884] ;  /* 0x0008840001007983 */ /* 0x000ea80000300800 */
[----:B------:R-:W2:Y:S04]  /*230b0*/  LDL.LU R29, [R1+0x8b0] ;  /* 0x0008b000011d7983 */ /* 0x000ea80000300800 */
[----:B------:R-:W2:Y:S04]  /*230c0*/  LDL.LU R28, [R1+0x87c] ;  /* 0x00087c00011c7983 */ /* 0x000ea80000300800 */
[----:B------:R0:W-:Y:S04]  /*230d0*/  STL [R1+0x920], R23 ;  /* 0x0009201701007387 */ /* 0x0001e80000100800 */
[----:B0-----:R-:W2:Y:S01]  /*230e0*/  LDL.LU R23, [R1+0x8a8] ;  /* 0x0008a80001177983 */ /* 0x001ea20000300800 */
[----:B---3--:R-:W-:-:S05]  /*230f0*/  IADD3 R6, P1, R6, UR8, RZ ;  /* 0x0000000806067c10 */ /* 0x008fca000ff3e0ff */
[----:B------:R0:W-:Y:S04]  /*23100*/  STL [R1+0x8ec], R6 ;  /* 0x0008ec0601007387 */ /* 0x0001e80000100800 */
[----:B0-----:R-:W3:Y:S01]  /*23110*/  LDL.LU R6, [R1+0xef4] ;  /* 0x000ef40001067983 */ /* 0x001ee20000300800 */
[----:B-----5:R-:W-:Y:S02]  /*23120*/  IADD3.X R13, R13, UR9, RZ, P3, !PT ;  /* 0x000000090d0d7c10 */ /* 0x020fe40009ffe4ff */
[----:B----4-:R-:W-:Y:S02]  /*23130*/  IADD3 R14, P3, R14, UR8, RZ ;  /* 0x000000080e0e7c10 */ /* 0x010fe4000ff7e0ff */
        /* <DEDUP_REMOVED lines=16> */
[----:B--2---:R-:W-:Y:S02]  /*23240*/  IADD3.X R22, R22, UR9, RZ, P0, !PT ;  /* 0x0000000916167c10 */ /* 0x004fe400087fe4ff */
[----:B------:R-:W-:Y:S02]  /*23250*/  IADD3.X R18, R18, UR9, RZ, P6, !PT ;  /* 0x0000000912127c10 */ /* 0x000fe4000b7fe4ff */
[----:B------:R-:W-:Y:S02]  /*23260*/  IADD3 R19, P6, R19, UR8, RZ ;  /* 0x0000000813137c10 */ /* 0x000fe4000ffde0ff */
[----:B------:R-:W-:-:S02]  /*23270*/  IADD3 R0, P0, R0, UR8, RZ ;  /* 0x0000000800007c10 */ /* 0x000fc4000ff1e0ff */
[----:B---3--:R-:W-:Y:S02]  /*23280*/  IADD3.X R6, R6, UR9, RZ, P2, !PT ;  /* 0x0000000906067c10 */ /* 0x008fe400097fe4ff */
        /* <DEDUP_REMOVED lines=29> */
[----:B------:R-:W-:Y:S04]  /*23460*/  STL [R1+0x884], R0 ;  /* 0x0008840001007387 */ /* 0x000fe80000100800 */
[----:B------:R-:W3:Y:S01]  /*23470*/  LDL.LU R6, [R1+0x86c] ;  /* 0x00086c0001067983 */ /* 0x000ee20000300800 */
[----:B------:R-:W-:-:S02]  /*23480*/  IADD3.X R29, R29, UR9, RZ, P1, !PT ;  /* 0x000000091d1d7c10 */ /* 0x000fc40008ffe4ff */
[----:B------:R-:W-:-:S03]  /*23490*/  IADD3 R28, P1, R28, UR8, RZ ;  /* 0x000000081c1c7c10 */ /* 0x000fc6000ff3e0ff */
[----:B------:R-:W-:Y:S01]  /*234a0*/  STL [R1+0x8b0], R29 ;  /* 0x0008b01d01007387 */ /* 0x000fe20000100800 */
[----:B------:R-:W-:-:S03]  /*234b0*/  IADD3.X R23, R23, UR9, RZ, P2, !PT ;  /* 0x0000000917177c10 */ /* 0x000fc600097fe4ff */
        /* <DEDUP_REMOVED lines=27> */
[----:B0-----:R-:W2:Y:S04]  /*23670*/  LDL.LU R23, [R1+0x840] ;  /* 0x0008400001177983 */ /* 0x001ea80000300800 */
[----:B------:R-:W2:Y:S04]  /*23680*/  LDL.LU R19, [R1+0x80c] ;  /* 0x00080c0001137983 */ /* 0x000ea80000300800 */
[----:B------:R-:W2:Y:S04]  /*23690*/  LDL.LU R0, [R1+0x838] ;  /* 0x0008380001007983 */ /* 0x000ea80000300800 */
[----:B------:R-:W2:Y:S04]  /*236a0*/  LDL.LU R29, [R1+0x804] ;  /* 0x00080400011d7983 */ /* 0x000ea80000300800 */
[----:B------:R0:W-:Y:S04]  /*236b0*/  STL [R1+0x874], R22 ;  /* 0x0008741601007387 */ /* 0x0001e80000100800 */
[----:B------:R-:W2:Y:S04]  /*236c0*/  LDL.LU R28, [R1+0x830] ;  /* 0x00083000011c7983 */ /* 0x000ea80000300800 */
        /* <DEDUP_REMOVED lines=26> */
[----:B------:R-:W-:Y:S02]  /*23870*/  IADD3.X R0, R0, UR9, RZ, P2, !PT ;  /* 0x0000000900007c10 */ /* 0x000fe400097fe4ff */
        /* <DEDUP_REMOVED lines=66> */
[----:B------:R-:W2:Y:S04]  /*23ca0*/  LDL.LU R29, [R1+0x7b8] ;  /* 0x0007b800011d7983 */ /* 0x000ea80000300800 */
[----:B------:R-:W2:Y:S04]  /*23cb0*/  LDL.LU R28, [R1+0x784] ;  /* 0x00078400011c7983 */ /* 0x000ea80000300800 */
        /* <DEDUP_REMOVED lines=20> */
[----:B--2---:R-:W-:Y:S02]  /*23e00*/  IADD3.X R22, R22, UR9, RZ, P2, !PT ;  /* 0x0000000916167c10 */ /* 0x004fe400097fe4ff */
[----:B------:R-:W-:Y:S02]  /*23e10*/  IADD3.X R16, R16, UR9, RZ, P1, !PT ;  /* 0x0000000910107c10 */ /* 0x000fe40008ffe4ff */
[----:B------:R-:W-:Y:S02]  /*23e20*/  IADD3 R17, P1, R17, UR8, RZ ;  /* 0x0000000811117c10 */ /* 0x000fe4000ff3e0ff */
[----:B------:R-:W-:Y:S02]  /*23e30*/  IADD3 R18, P2, R18, UR8, RZ ;  /* 0x0000000812127c10 */ /* 0x000fe4000ff5e0ff */
[----:B------:R-:W-:Y:S02]  /*23e40*/  IADD3.X R19, R19, UR9, RZ, P3, !PT ;  /* 0x0000000913137c10 */ /* 0x000fe40009ffe4ff */
        /* <DEDUP_REMOVED lines=68> */
[----:B------:R-:W2:Y:S04]  /*24290*/  LDL.LU R29, [R1+0x70c] ;  /* 0x00070c00011d7983 */ /* 0x000ea80000300800 */
        /* <DEDUP_REMOVED lines=117> */
[----:B------:R-:W-:Y:S02]  /*249f0*/  IADD3 R16, P4, R16, UR8, RZ ;  /* 0x0000000810107c10 */ /* 0x000fe4000ff9e0ff */
[----:B------:R-:W-:Y:S02]  /*24a00*/  IADD3.X R17, R17, UR9, RZ, P5, !PT ;  /* 0x0000000911117c10 */ /* 0x000fe4000affe4ff */
        /* <DEDUP_REMOVED lines=177> */
[----:B------:R-:W-:Y:S01]  /*25520*/  IADD3.X R9, R9, UR9, RZ, P1, !PT ;  /* 0x0000000909097c10 */ /* 0x000fe20008ffe4ff */
[----:B------:R-:W-:Y:S01]  /*25530*/  USHF.L.U32 UR13, UR12, 0x7, URZ ;  /* 0x000000070c0d7899 */ /* 0x000fe2000800063f */
        /* <DEDUP_REMOVED lines=10> */
[----:B------:R-:W-:Y:S02]  /*255e0*/  IADD3 R16, P0, R16, UR13, RZ ;  /* 0x0000000d10107c10 */ /* 0x000fe4000ff1e0ff */
[----:B------:R-:W-:Y:S02]  /*255f0*/  IADD3.X R17, R17, UR9, RZ, P1, !PT ;  /* 0x0000000911117c10 */ /* 0x000fe40008ffe4ff */
[----:B------:R-:W-:Y:S02]  /*25600*/  IADD3 R18, P1, R18, UR13, RZ ;  /* 0x0000000d12127c10 */ /* 0x000fe4000ff3e0ff */
[----:B------:R-:W-:Y:S02]  /*25610*/  IADD3.X R19, R19, UR9, RZ, P2, !PT ;  /* 0x0000000913137c10 */ /* 0x000fe400097fe4ff */
[----:B------:R-:W-:-:S02]  /*25620*/  IADD3.X R0, R0, UR9, RZ, P3, !PT ;  /* 0x0000000900007c10 */ /* 0x000fc40009ffe4ff */
        /* <DEDUP_REMOVED lines=33> */
[----:B------:R-:W-:-:S03]  /*25840*/  IADD3 R28, P2, R28, UR13, RZ ;  /* 0x0000000d1c1c7c10 */ /* 0x000fc6000ff5e0ff */
[----:B------:R-:W-:Y:S01]  /*25850*/  STL [R1+0x9e0], R29 ;  /* 0x0009e01d01007387 */ /* 0x000fe20000100800 */
[----:B------:R-:W-:-:S04]  /*25860*/  UIADD3 UR4, UR10, 0x7f, URZ ;  /* 0x0000007f0a047890 */ /* 0x000fc8000fffe03f */
[----:B------:R-:W-:-:S04]  /*25870*/  USHF.R.S32.HI UR5, URZ, 0x1f, UR4 ;  /* 0x0000001f3f057899 */ /* 0x000fc80008011404 */
[----:B------:R-:W-:Y:S02]  /*25880*/  ULEA.HI UR5, UR5, UR4, URZ, 0x7 ;  /* 0x0000000405057291 */ /* 0x000fe4000f8f383f */
[----:B------:R-:W-:-:S06]  /*25890*/  USHF.R.S32.HI UR4, URZ, 0x1f, UR13 ;  /* 0x0000001f3f047899 */ /* 0x000fcc000801140d */
        /* <DEDUP_REMOVED lines=78> */
[----:B------:R-:W-:Y:S01]  /*25d80*/  STL [R1+0xc90], R27 ;  /* 0x000c901b01007387 */ /* 0x000fe20000100800 */
[----:B------:R-:W-:-:S02]  /*25d90*/  IADD3.X R16, R16, UR4, RZ, P3, !PT ;  /* 0x0000000410107c10 */ /* 0x000fc40009ffe4ff */
[----:B------:R-:W-:Y:S01]  /*25da0*/  IADD3 R17, P3, R17, UR13, RZ ;  /* 0x0000000d11117c10 */ /* 0x000fe2000ff7e0ff */
        /* <DEDUP_REMOVED lines=65> */
[----:B--2---:R-:W-:Y:S02]  /*261c0*/  IADD3.X R22, R22, UR4, RZ, P1, !PT ;  /* 0x0000000416167c10 */ /* 0x004fe40008ffe4ff */
[----:B------:R-:W-:Y:S02]  /*261d0*/  IADD3 R27, P2, R27, UR13, RZ ;  /* 0x0000000d1b1b7c10 */ /* 0x000fe4000ff5e0ff */
[----:B------:R-:W-:-:S02]  /*261e0*/  IADD3 R4, P1, R4, UR13, RZ ;  /* 0x0000000d04047c10 */ /* 0x000fc4000ff3e0ff */
[----:B------:R-:W-:Y:S02]  /*261f0*/  IADD3.X R5, R5, UR4, RZ, P3, !PT ;  /* 0x0000000405057c10 */ /* 0x000fe40009ffe4ff */
        /* <DEDUP_REMOVED lines=101> */
[----:B---3--:R-:W-:-:S04]  /*26850*/  IADD3 R6, P6, R6, UR13, RZ ;  /* 0x0000000d06067c10 */ /* 0x008fc8000ffde0ff */
[----:B------:R-:W-:Y:S01]  /*26860*/  IADD3.X R20, R20, UR4, RZ, P6, !PT ;  /* 0x0000000414147c10 */ /* 0x000fe2000b7fe4ff */
[----:B------:R-:W-:Y:S04]  /*26870*/  STL [R1+0xbc4], R6 ;  /* 0x000bc40601007387 */ /* 0x000fe80000100800 */
        /* <DEDUP_REMOVED lines=268> */
[----:B--2---:R-:W-:-:S02]  /*27940*/  IADD3.X R22, R22, UR4, RZ, P3, !PT ;  /* 0x0000000416167c10 */ /* 0x004fc40009ffe4ff */
        /* <DEDUP_REMOVED lines=144> */
[----:B------:R1:W-:Y:S04]  /*28250*/  STL [R1+0xcf8], R28 ;  /* 0x000cf81c01007387 */ /* 0x0003e80000100800 */
        /* <DEDUP_REMOVED lines=12> */
[----:B------:R-:W2:Y:S04]  /*28320*/  LDL.LU R11, [R1+0xd40] ;  /* 0x000d4000010b7983 */ /* 0x000ea80000300800 */
        /* <DEDUP_REMOVED lines=16> */
[----:B-1----:R-:W2:Y:S04]  /*28430*/  LDL.LU R28, [R1+0xd80] ;  /* 0x000d8000011c7983 */ /* 0x002ea80000300800 */
[----:B0-----:R-:W2:Y:S04]  /*28440*/  LDL.LU R22, [R1+0xd90] ;  /* 0x000d900001167983 */ /* 0x001ea80000300800 */
[----:B------:R-:W2:Y:S01]  /*28450*/  LDL.LU R23, [R1+0xd9c] ;  /* 0x000d9c0001177983 */ /* 0x000ea20000300800 */
        /* <DEDUP_REMOVED lines=9> */
[----:B--2---:R-:W-:Y:S02]  /*284f0*/  IADD3.X R7, R7, UR4, RZ, P6, !PT ;  /* 0x0000000407077c10 */ /* 0x004fe4000b7fe4ff */
[----:B------:R-:W-:Y:S02]  /*28500*/  IADD3.X R11, R11, UR4, RZ, P4, !PT ;  /* 0x000000040b0b7c10 */ /* 0x000fe4000a7fe4ff */
[----:B------:R-:W-:Y:S02]  /*28510*/  IADD3 R24, P6, R24, UR13, RZ ;  /* 0x0000000d18187c10 */ /* 0x000fe4000ffde0ff */
[----:B------:R-:W-:-:S02]  /*28520*/  IADD3.X R25, R25, UR4, RZ, P0, !PT ;  /* 0x0000000419197c10 */ /* 0x000fc400087fe4ff */
[----:B------:R-:W-:Y:S02]  /*28530*/  IADD3 R26, P0, R26, UR13, RZ ;  /* 0x0000000d1a1a7c10 */ /* 0x000fe4000ff1e0ff */
[----:B------:R-:W-:Y:S02]  /*28540*/  IADD3.X R27, R27, UR4, RZ, P1, !PT ;  /* 0x000000041b1b7c10 */ /* 0x000fe40008ffe4ff */
[----:B------:R-:W-:Y:S02]  /*28550*/  IADD3 R4, P1, R4, UR13, RZ ;  /* 0x0000000d04047c10 */ /* 0x000fe4000ff3e0ff */
[----:B------:R-:W-:Y:S02]  /*28560*/  IADD3.X R5, R5, UR4, RZ, P2, !PT ;  /* 0x0000000405057c10 */ /* 0x000fe400097fe4ff */
[----:B---3--:R-:W-:-:S05]  /*28570*/  IADD3.X R6, R6, UR4, RZ, P3, !PT ;  /* 0x0000000406067c10 */ /* 0x008fca0009ffe4ff */
[----:B------:R0:W-:Y:S04]  /*28580*/  STL [R1+0xd0c], R6 ;  /* 0x000d0c0601007387 */ /* 0x0001e80000100800 */
[----:B0-----:R-:W2:Y:S01]  /*28590*/  LDL.LU R6, [R1+0xeb8] ;  /* 0x000eb80001067983 */ /* 0x001ea20000300800 */
[----:B------:R-:W-:-:S04]  /*285a0*/  IADD3 R12, P3, R12, UR13, RZ ;  /* 0x0000000d0c0c7c10 */ /* 0x000fc8000ff7e0ff */
[----:B------:R-:W-:Y:S01]  /*285b0*/  IADD3.X R21, R21, UR4, RZ, P3, !PT ;  /* 0x0000000415157c10 */ /* 0x000fe20009ffe4ff */
[----:B------:R0:W-:Y:S04]  /*285c0*/  STL [R1+0xd64], R12 ;  /* 0x000d640c01007387 */ /* 0x0001e80000100800 */
[----:B------:R0:W-:Y:S01]  /*285d0*/  STL [R1+0xd20], R13 ;  /* 0x000d200d01007387 */ /* 0x0001e20000100800 */
[----:B------:R-:W-:-:S03]  /*285e0*/  IADD3 R8, P3, R8, UR13, RZ ;  /* 0x0000000d08087c10 */ /* 0x000fc6000ff7e0ff */
[----:B------:R0:W-:Y:S04]  /*285f0*/  STL [R1+0xda0], R14 ;  /* 0x000da00e01007387 */ /* 0x0001e80000100800 */
        /* <DEDUP_REMOVED lines=9> */
[----:B------:R0:W-:Y:S01]  /*28690*/  STL [R1+0xd4c], R25 ;  /* 0x000d4c1901007387 */ /* 0x0001e20000100800 */
[----:B------:R-:W-:-:S03]  /*286a0*/  IADD3 R2, P2, R2, UR13, RZ ;  /* 0x0000000d02027c10 */ /* 0x000fc6000ff5e0ff */
[----:B------:R0:W-:Y:S01]  /*286b0*/  STL [R1+0xd94], R26 ;  /* 0x000d941a01007387 */ /* 0x0001e20000100800 */
[----:B------:R-:W-:-:S03]  /*286c0*/  IADD3.X R3, R3, UR4, RZ, P3, !PT ;  /* 0x0000000403037c10 */ /* 0x000fc60009ffe4ff */
[----:B------:R0:W-:Y:S01]  /*286d0*/  STL [R1+0xd5c], R27 ;  /* 0x000d5c1b01007387 */ /* 0x0001e20000100800 */
[----:B------:R-:W-:-:S03]  /*286e0*/  IADD3.X R16, R16, UR4, RZ, P6, !PT ;  /* 0x0000000410107c10 */ /* 0x000fc6000b7fe4ff */
[----:B------:R0:W-:Y:S01]  /*286f0*/  STL [R1+0xda4], R4 ;  /* 0x000da40401007387 */ /* 0x0001e20000100800 */
[----:B------:R-:W-:-:S03]  /*28700*/  IADD3 R17, P3, R17, UR13, RZ ;  /* 0x0000000d11117c10 */ /* 0x000fc6000ff7e0ff */
[----:B------:R0:W-:Y:S01]  /*28710*/  STL [R1+0xd6c], R5 ;  /* 0x000d6c0501007387 */ /* 0x0001e20000100800 */
[----:B------:R-:W-:-:S03]  /*28720*/  IADD3 R18, P6, R18, UR13, RZ ;  /* 0x0000000d12127c10 */ /* 0x000fc6000ffde0ff */
[----:B------:R0:W-:Y:S01]  /*28730*/  STL [R1+0xdac], R2 ;  /* 0x000dac0201007387 */ /* 0x0001e20000100800 */
[----:B------:R-:W-:-:S03]  /*28740*/  IADD3.X R19, R19, UR4, RZ, P5, !PT ;  /* 0x0000000413137c10 */ /* 0x000fc6000affe4ff */
        /* <DEDUP_REMOVED lines=10> */
[----:B------:R0:W-:Y:S04]  /*287f0*/  STL [R1+0xd60], R0 ;  /* 0x000d600001007387 */ /* 0x0001e80000100800 */
[----:B------:R0:W-:Y:S04]  /*28800*/  STL [R1+0xd70], R29 ;  /* 0x000d701d01007387 */ /* 0x0001e80000100800 */
[----:B------:R0:W-:Y:S01]  /*28810*/  STL [R1+0xd9c], R23 ;  /* 0x000d9c1701007387 */ /* 0x0001e20000100800 */
[----:B------:R-:W-:-:S03]  /*28820*/  USHF.R.S32.HI UR5, URZ, 0x7, UR5 ;  /* 0x000000073f057899 */ /* 0x000fc60008011405 */
[----:B------:R0:W-:Y:S04]  /*28830*/  STL [R1+0xd80], R28 ;  /* 0x000d801c01007387 */ /* 0x0001e80000100800 */
[----:B------:R0:W-:Y:S01]  /*28840*/  STL [R1+0xd90], R22 ;  /* 0x000d901601007387 */ /* 0x0001e20000100800 */
[----:B--2---:R-:W-:-:S13]  /*28850*/  ISETP.NE.U32.AND P4, PT, R6, UR5, PT ;  /* 0x0000000506007c0c */ /* 0x004fda000bf85070 */
[----:B0-----:R-:W-:Y:S05]  /*28860*/  @P4 BRA `(.L_x_2) ;  /* 0xfffffe3800b04947 */ /* 0x001fea000383ffff */
.L_x_1:
[----:B------:R-:W2:Y:S01]  /*28870*/  LDL.LU R8, [R1+0x290] ;  /* 0x0002900001087983 */ /* 0x000ea20000300800 */
[----:B------:R-:W1:Y:S01]  /*28880*/  S2UR UR5, SR_CgaCtaId ;  /* 0x00000000000579c3 */ /* 0x000e620000008800 */
[----:B------:R-:W-:Y:S01]  /*28890*/  UMOV UR4, 0x400 ;  /* 0x0000040000047882 */ /* 0x000fe20000000000 */
[----:B------:R-:W-:Y:S01]  /*288a0*/  ULDC.64 UR8, c[0x0][0x228] ;  /* 0x00008a0000087ab9 */ /* 0x000fe20000000a00 */
[----:B------:R-:W2:Y:S04]  /*288b0*/  LDL.LU R7, [R1+0x294] ;  /* 0x0002940001077983 */ /* 0x000ea80000300800 */
[----:B------:R-:W3:Y:S04]  /*288c0*/  LDL.LU R6, [R1+0x298] ;  /* 0x0002980001067983 */ /* 0x000ee80000300800 */
[----:B------:R-:W3:Y:S04]  /*288d0*/  LDL.LU R5, [R1+0x29c] ;  /* 0x00029c0001057983 */ /* 0x000ee80000300800 */
[----:B------:R-:W4:Y:S04]  /*288e0*/  LDL.LU R4, [R1+0x250] ;  /* 0x0002500001047983 */ /* 0x000f280000300800 */
[----:B-----5:R-:W4:Y:S04]  /*288f0*/  LDL.LU R3, [R1+0x254] ;  /* 0x0002540001037983 */ /* 0x020f280000300800 */
[----:B------:R-:W4:Y:S04]  /*28900*/  LDL.LU R2, [R1+0x258] ;  /* 0x0002580001027983 */ /* 0x000f280000300800 */
[----:B0-----:R-:W4:Y:S01]  /*28910*/  LDL.LU R0, [R1+0x25c] ;  /* 0x00025c0001007983 */ /* 0x001f220000300800 */
[----:B------:R-:W-:Y:S01]  /*28920*/  BAR.SYNC.DEFER_BLOCKING 0x0 ;  /* 0x0000000000007b1d */ /* 0x000fe20000010000 */
[----:B--2---:R-:W-:-:S05]  /*28930*/  F2FP.SATFINITE.E4M3.F32.PACK_AB_MERGE_C R25, R7, R8, RZ ;  /* 0x000000080719723e */ /* 0x004fca00048070ff */
[----:B------:R-:W-:Y:S01]  /*28940*/  STL [R1+0xeb8], R25 ;  /* 0x000eb81901007387 */ /* 0x000fe20000100800 */
[----:B---3--:R-:W-:-:S05]  /*28950*/  F2FP.SATFINITE.E4M3.F32.PACK_AB_MERGE_C R24, R5, R6, RZ ;  /* 0x000000060518723e */ /* 0x008fca00048070ff */
[----:B------:R-:W-:Y:S01]  /*28960*/  STL [R1+0xebc], R24 ;  /* 0x000ebc1801007387 */ /* 0x000fe20000100800 */
[----:B----4-:R-:W-:-:S05]  /*28970*/  F2FP.SATFINITE.E4M3.F32.PACK_AB_MERGE_C R4, R3, R4, RZ ;  /* 0x000000040304723e */ /* 0x010fca00048070ff */
[----:B------:R-:W-:Y:S01]  /*28980*/  STL [R1+0xec0], R4 ;  /* 0x000ec00401007387 */ /* 0x000fe20000100800 */
[----:B------:R-:W-:-:S03]  /*28990*/  F2FP.SATFINITE.E4M3.F32.PACK_AB_MERGE_C R5, R0, R2, RZ ;  /* 0x000000020005723e */ /* 0x000fc600048070ff */
[----:B------:R-:W2:Y:S04]  /*289a0*/  LDL.LU R29, [R1+0x22c] ;  /* 0x00022c00011d7983 */ /* 0x000ea80000300800 */
[----:B--2---:R0:W-:Y:S04]  /*289b0*/  STL [R1+0xf10], R29 ;  /* 0x000f101d01007387 */ /* 0x0041e80000100800 */
[----:B0-----:R-:W2:Y:S04]  /*289c0*/  LDL.LU R29, [R1+0x224] ;  /* 0x00022400011d7983 */ /* 0x001ea80000300800 */
[----:B------:R-:W3:Y:S04]  /*289d0*/  LDL.LU R28, [R1+0x1f4] ;  /* 0x0001f400011c7983 */ /* 0x000ee80000300800 */
[----:B---3--:R0:W-:Y:S04]  /*289e0*/  STL [R1+0xf0c], R28 ;  /* 0x000f0c1c01007387 */ /* 0x0081e80000100800 */
[----:B0-----:R-:W3:Y:S04]  /*289f0*/  LDL.LU R28, [R1+0x228] ;  /* 0x00022800011c7983 */ /* 0x001ee80000300800 */
[----:B---3--:R0:W-:Y:S04]  /*28a00*/  STL [R1+0xf14], R28 ;  /* 0x000f141c01007387 */ /* 0x0081e80000100800 */
[----:B0-----:R-:W2:Y:S04]  /*28a10*/  LDL.LU R28, [R1+0x220] ;  /* 0x00022000011c7983 */ /* 0x001ea80000300800 */
[----:B------:R-:W3:Y:S04]  /*28a20*/  LDL.LU R27, [R1+0x1fc] ;  /* 0x0001fc00011b7983 */ /* 0x000ee80000300800 */
[----:B---3--:R0:W-:Y:S04]  /*28a30*/  STL [R1+0xf08], R27 ;  /* 0x000f081b01007387 */ /* 0x0081e80000100800 */
[----:B0-----:R-:W3:Y:S04]  /*28a40*/  LDL.LU R27, [R1+0x1f0] ;  /* 0x0001f000011b7983 */ /* 0x001ee80000300800 */
[----:B------:R-:W4:Y:S04]  /*28a50*/  LDL.LU R21, [R1+0x1e4] ;  /* 0x0001e40001157983 */ /* 0x000f280000300800 */
[----:B----4-:R0:W-:Y:S04]  /*28a60*/  STL [R1+0xf04], R21 ;  /* 0x000f041501007387 */ /* 0x0101e80000100800 */
[----:B0-----:R-:W4:Y:S04]  /*28a70*/  LDL.LU R21, [R1+0x1f8] ;  /* 0x0001f80001157983 */ /* 0x001f280000300800 */
[----:B------:R-:W2:Y:S04]  /*28a80*/  LDL.LU R15, [R1+0x1ec] ;  /* 0x0001ec00010f7983 */ /* 0x000ea80000300800 */
[----:B--2---:R0:W-:Y:S04]  /*28a90*/  STL [R1+0xf00], R15 ;  /* 0x000f000f01007387 */ /* 0x0041e80000100800 */
        /* <DEDUP_REMOVED lines=19> */
[----:B------:R-:W2:Y:S04]  /*28bd0*/  LDL.LU R20, [R1+0x1dc] ;  /* 0x0001dc0001147983 */ /* 0x000ea80000300800 */
[----:B------:R-:W2:Y:S04]  /*28be0*/  LDL.LU R10, [R1+0x244] ;  /* 0x00024400010a7983 */ /* 0x000ea80000300800 */
        /* <DEDUP_REMOVED lines=21> */
[----:B------:R-:W3:Y:S04]  /*28d40*/  LDL.LU R0, [R1+0x1cc] ;  /* 0x0001cc0001007983 */ /* 0x000ee80000300800 */
[----:B------:R-:W3:Y:S04]  /*28d50*/  LDL.LU R11, [R1+0x1a4] ;  /* 0x0001a400010b7983 */ /* 0x000ee80000300800 */
[----:B------:R0:W-:Y:S04]  /*28d60*/  STL [R1+0xec4], R5 ;  /* 0x000ec40501007387 */ /* 0x0001e80000100800 */
[----:B0-----:R-:W4:Y:S01]  /*28d70*/  LDL.LU R5, [R1+0x1a8] ;  /* 0x0001a80001057983 */ /* 0x001f220000300800 */
[----:B------:R-:W-:-:S03]  /*28d80*/  F2FP.SATFINITE.E4M3.F32.PACK_AB_MERGE_C R29, R29, R28, RZ ;  /* 0x0000001c1d1d723e */ /* 0x000fc600048070ff */
[----:B----4-:R0:W-:Y:S04]  /*28d90*/  STL [R1+0xec8], R5 ;  /* 0x000ec80501007387 */ /* 0x0101e80000100800 */
[----:B0-----:R-:W4:Y:S04]  /*28da0*/  LDL.LU R5, [R1+0x1a0] ;  /* 0x0001a00001057983 */ /* 0x001f280000300800 */
[----:B------:R-:W4:Y:S04]  /*28db0*/  LDL.LU R12, [R1+0x1ac] ;  /* 0x0001ac00010c7983 */ /* 0x000f280000300800 */
[----:B------:R-:W4:Y:S04]  /*28dc0*/  LDL.LU R4, [R1+0x1b0] ;  /* 0x0001b00001047983 */ /* 0x000f280000300800 */
[----:B------:R-:W4:Y:S04]  /*28dd0*/  LDL.LU R13, [R1+0x1b4] ;  /* 0x0001b400010d7983 */ /* 0x000f280000300800 */
[----:B------:R-:W4:Y:S04]  /*28de0*/  LDL.LU R24, [R1+0x1b8] ;  /* 0x0001b80001187983 */ /* 0x000f280000300800 */
[----:B------:R-:W4:Y:S04]  /*28df0*/  LDL.LU R14, [R1+0x1bc] ;  /* 0x0001bc00010e7983 */ /* 0x000f280000300800 */
[----:B------:R-:W4:Y:S04]  /*28e00*/  LDL.LU R3, [R1+0x284] ;  /* 0x0002840001037983 */ /* 0x000f280000300800 */
[----:B------:R-:W2:Y:S04]  /*28e10*/  LDL.LU R28, [R1+0xf14] ;  /* 0x000f1400011c7983 */ /* 0x000ea80000300800 */
[----:B------:R0:W-:Y:S04]  /*28e20*/  STL [R1], R29 ;  /* 0x0000001d01007387 */ /* 0x0001e80000100800 */
[----:B0-----:R-:W2:Y:S02]  /*28e30*/  LDL.LU R29, [R1+0xf10] ;  /* 0x000f1000011d7983 */ /* 0x001ea40000300800 */
[----:B--2---:R-:W-:-:S02]  /*28e40*/  F2FP.SATFINITE.E4M3.F32.PACK_AB_MERGE_C R29, R29, R28, RZ ;  /* 0x0000001c1d1d723e */ /* 0x004fc400048070ff */
[----:B------:R-:W2:Y:S02]  /*28e50*/  LDL.LU R28, [R1+0xf0c] ;  /* 0x000f0c00011c7983 */ /* 0x000ea40000300800 */
[----:B--2---:R-:W-:Y:S02]  /*28e60*/  F2FP.SATFINITE.E4M3.F32.PACK_AB_MERGE_C R28, R28, R27, RZ ;  /* 0x0000001b1c1c723e */ /* 0x004fe400048070ff */
[----:B------:R-:W2:Y:S02]  /*28e70*/  LDL.LU R27, [R1+0xf08] ;  /* 0x000f0800011b7983 */ /* 0x000ea40000300800 */
[----:B--2---:R-:W-:Y:S02]  /*28e80*/  F2FP.SATFINITE.E4M3.F32.PACK_AB_MERGE_C R27, R27, R21, RZ ;  /* 0x000000151b1b723e */ /* 0x004fe400048070ff */
[----:B------:R-:W2:Y:S02]  /*28e90*/  LDL.LU R21, [R1+0xf04] ;  /* 0x000f040001157983 */ /* 0x000ea40000300800 */
        /* <DEDUP_REMOVED lines=13> */
[----:B------:R-:W2:Y:S01]  /*28f70*/  LDL.LU R25, [R1+0xee8] ;  /* 0x000ee80001197983 */ /* 0x000ea20000300800 */
[----:B------:R-:W-:Y:S02]  /*28f80*/  F2FP.SATFINITE.E4M3.F32.PACK_AB_MERGE_C R10, R10, R9, RZ ;  /* 0x000000090a0a723e */ /* 0x000fe400048070ff */
[----:B--2---:R-:W-:Y:S02]  /*28f90*/  F2FP.SATFINITE.E4M3.F32.PACK_AB_MERGE_C R20, R20, R25, RZ ;  /* 0x000000191414723e */ /* 0x004fe400048070ff */
[----:B------:R-:W2:Y:S04]  /*28fa0*/  LDL.LU R25, [R1+0xeb4] ;  /* 0x000eb40001197983 */ /* 0x000ea80000300800 */
[----:B------:R-:W3:Y:S02]  /*28fb0*/  LDL.LU R9, [R1+0xee4] ;  /* 0x000ee40001097983 */ /* 0x000ee40000300800 */
[----:B---3--:R-:W-:-:S02]  /*28fc0*/  F2FP.SATFINITE.E4M3.F32.PACK_AB_MERGE_C R9, R9, R8, RZ ;  /* 0x000000080909723e */ /* 0x008fc400048070ff */
[----:B------:R-:W3:Y:S02]  /*28fd0*/  LDL.LU R8, [R1+0xee0] ;  /* 0x000ee00001087983 */ /* 0x000ee40000300800 */
[----:B---3--:R-:W-:Y:S02]  /*28fe0*/  F2FP.SATFINITE.E4M3.F32.PACK_AB_MERGE_C R8, R8, R2, RZ ;  /* 0x000000020808723e */ /* 0x008fe400048070ff */
[----:B------:R-:W3:Y:S02]  /*28ff0*/  LDL.LU R2, [R1+0xedc] ;  /* 0x000edc0001027983 */ /* 0x000ee40000300800 */
[----:B---3--:R-:W-:Y:S02]  /*29000*/  F2FP.SATFINITE.E4M3.F32.PACK_AB_MERGE_C R2, R2, R19, RZ ;  /* 0x000000130202723e */ /* 0x008fe400048070ff */
[----:B------:R-:W3:Y:S02]  /*29010*/  LDL.LU R19, [R1+0xed8] ;  /* 0x000ed80001137983 */ /* 0x000ee40000300800 */
[----:B---3--:R-:W-:-:S02]  /*29020*/  F2FP.SATFINITE.E4M3.F32.PACK_AB_MERGE_C R19, R19, R18, RZ ;  /* 0x000000121313723e */ /* 0x008fc400048070ff */
[----:B------:R-:W3:Y:S02]  /*29030*/  LDL.LU R18, [R1+0xed4] ;  /* 0x000ed40001127983 */ /* 0x000ee40000300800 */
[----:B---3--:R-:W-:Y:S02]  /*29040*/  F2FP.SATFINITE.E4M3.F32.PACK_AB_MERGE_C R18, R18, R17, RZ ;  /* 0x000000111212723e */ /* 0x008fe400048070ff */
[----:B------:R-:W3:Y:S02]  /*29050*/  LDL.LU R17, [R1+0xed0] ;  /* 0x000ed00001117983 */ /* 0x000ee40000300800 */
[----:B---3--:R-:W-:Y:S02]  /*29060*/  F2FP.SATFINITE.E4M3.F32.PACK_AB_MERGE_C R17, R17, R16, RZ ;  /* 0x000000101111723e */ /* 0x008fe400048070ff */
[----:B------:R-:W3:Y:S01]  /*29070*/  LDL.LU R16, [R1+0xecc] ;  /* 0x000ecc0001107983 */ /* 0x000ee20000300800 */
[----:B----4-:R-:W-:Y:S02]  /*29080*/  F2FP.SATFINITE.E4M3.F32.PACK_AB_MERGE_C R11, R11, R5, RZ ;  /* 0x000000050b0b723e */ /* 0x010fe400048070ff */
[----:B---3--:R-:W-:-:S02]  /*29090*/  F2FP.SATFINITE.E4M3.F32.PACK_AB_MERGE_C R16, R0, R16, RZ ;  /* 0x000000100010723e */ /* 0x008fc400048070ff */
[----:B------:R-:W3:Y:S04]  /*290a0*/  LDL.LU R0, [R1+0x280] ;  /* 0x0002800001007983 */ /* 0x000ee80000300800 */
[----:B------:R-:W4:Y:S01]  /*290b0*/  LDL.LU R5, [R1+0xec8] ;  /* 0x000ec80001057983 */ /* 0x000f220000300800 */
[----:B-1----:R-:W-:Y:S01]  /*290c0*/  ULEA UR4, UR5, UR4, 0x18 ;  /* 0x0000000405047291 */ /* 0x002fe2000f8ec03f */
[----:B------:R-:W-:Y:S02]  /*290d0*/  F2FP.SATFINITE.E4M3.F32.PACK_AB_MERGE_C R13, R13, R4, RZ ;  /* 0x000000040d0d723e */ /* 0x000fe400048070ff */
[----:B------:R-:W-:Y:S02]  /*290e0*/  F2FP.SATFINITE.E4M3.F32.PACK_AB_MERGE_C R14, R14, R24, RZ ;  /* 0x000000180e0e723e */ /* 0x000fe400048070ff */
[----:B---3--:R-:W-:-:S02]  /*290f0*/  F2FP.SATFINITE.E4M3.F32.PACK_AB_MERGE_C R3, R3, R0, RZ ;  /* 0x000000000303723e */ /* 0x008fc400048070ff */
[----:B------:R-:W0:Y:S01]  /*29100*/  S2R R0, SR_TID.X ;  /* 0x0000000000007919 */ /* 0x000e220000002100 */
[----:B----4-:R-:W-:Y:S02]  /*29110*/  F2FP.SATFINITE.E4M3.F32.PACK_AB_MERGE_C R12, R12, R5, RZ ;  /* 0x000000050c0c723e */ /* 0x010fe400048070ff */
[----:B------:R-:W3:Y:S04]  /*29120*/  LDL.LU R5, [R1+0xec4] ;  /* 0x000ec40001057983 */ /* 0x000ee80000300800 */
[----:B------:R-:W4:Y:S04]  /*29130*/  LDL.LU R4, [R1+0xec0] ;  /* 0x000ec00001047983 */ /* 0x000f280000300800 */
[----:B------:R-:W3:Y:S01]  /*29140*/  LDL.LU R24, [R1+0xebc] ;  /* 0x000ebc0001187983 */ /* 0x000ee20000300800 */
[----:B0-----:R-:W-:-:S05]  /*29150*/  IMAD.SHL.U32 R0, R0, 0x10, RZ ;  /* 0x0000001000007824 */ /* 0x001fca00078e00ff */
[----:B------:R-:W-:-:S04]  /*29160*/  LOP3.LUT R0, R0, 0x1f0, RZ, 0xc0, !PT ;  /* 0x000001f000007812 */ /* 0x000fc800078ec0ff */
[----:B--2---:R-:W-:Y:S02]  /*29170*/  IADD3 R0, R0, UR4, R25 ;  /* 0x0000000400007c10 */ /* 0x004fe4000fffe019 */
[----:B------:R-:W4:Y:S01]  /*29180*/  LDL.LU R25, [R1+0xeb8] ;  /* 0x000eb80001197983 */ /* 0x000f220000300800 */
[----:B------:R-:W-:Y:S02]  /*29190*/  PRMT R7, R15, 0x5410, R7 ;  /* 0x000054100f077816 */ /* 0x000fe40000000007 */
[----:B------:R-:W0:Y:S01]  /*291a0*/  S2R R15, SR_TID.X ;  /* 0x00000000000f7919 */ /* 0x000e220000002100 */
[----:B------:R-:W-:Y:S02]  /*291b0*/  PRMT R6, R21, 0x5410, R6 ;  /* 0x0000541015067816 */ /* 0x000fe40000000006 */
[----:B0-----:R-:W-:Y:S02]  /*291c0*/  LOP3.LUT R15, R15, 0x3f, RZ, 0xc0, !PT ;  /* 0x0000003f0f0f7812 */ /* 0x001fe400078ec0ff */
[----:B---3--:R-:W-:-:S02]  /*291d0*/  PRMT R5, R24, 0x5410, R5 ;  /* 0x0000541018057816 */ /* 0x008fc40000000005 */
[----:B----4-:R-:W-:Y:S02]  /*291e0*/  PRMT R4, R25, 0x5410, R4 ;  /* 0x0000541019047816 */ /* 0x010fe40000000004 */
[----:B------:R-:W2:Y:S04]  /*291f0*/  LDL.LU R25, [R1+0x27c] ;  /* 0x00027c0001197983 */ /* 0x000ea80000300800 */
[----:B------:R-:W3:Y:S04]  /*29200*/  LDL.LU R24, [R1+0x274] ;  /* 0x0002740001187983 */ /* 0x000ee80000300800 */
[----:B------:R0:W-:Y:S04]  /*29210*/  STSM.16.M88.4 [R0], R4 ;  /* 0x0000000400007844 */ /* 0x0001e80000000200 */
[----:B------:R-:W4:Y:S01]  /*29220*/  LDL.LU R21, [R1+0x28c] ;  /* 0x00028c0001157983 */ /* 0x000f220000300800 */
[----:B0-----:R-:W-:-:S03]  /*29230*/  PRMT R4, R10, 0x5410, R8 ;  /* 0x000054100a047816 */ /* 0x001fc60000000008 */
[----:B------:R-:W2:Y:S01]  /*29240*/  LDL.LU R8, [R1+0x278] ;  /* 0x0002780001087983 */ /* 0x000ea20000300800 */
[----:B------:R-:W-:Y:S02]  /*29250*/  PRMT R5, R9, 0x5410, R2 ;  /* 0x0000541009057816 */ /* 0x000fe40000000002 */
[----:B------:R-:W-:Y:S01]  /*29260*/  LEA R2, R15, UR4, 0x4 ;  /* 0x000000040f027c11 */ /* 0x000fe2000f8e20ff */
[----:B------:R-:W3:Y:S01]  /*29270*/  LDL R10, [R1+0x36c] ;  /* 0x00036c00010a7983 */ /* 0x000ee20000100800 */
[----:B------:R-:W-:Y:S01]  /*29280*/  PRMT R6, R11, 0x5410, R13 ;  /* 0x000054100b067816 */ /* 0x000fe2000000000d */
[----:B------:R-:W-:Y:S02]  /*29290*/  ULDC UR4, c[0x0][0x244] ;  /* 0x0000910000047ab9 */ /* 0x000fe40000000800 */
[----:B------:R-:W4:Y:S04]  /*292a0*/  LDL.LU R9, [R1+0x270] ;  /* 0x0002700001097983 */ /* 0x000f280000300800 */
[----:B------:R-:W4:Y:S04]  /*292b0*/  LDL.LU R15, [R1+0xeb0] ;  /* 0x000eb000010f7983 */ /* 0x000f280000300800 */
[----:B------:R-:W4:Y:S04]  /*292c0*/  LDL.LU R11, [R1+0x288] ;  /* 0x00028800010b7983 */ /* 0x000f280000300800 */
[----:B------:R-:W4:Y:S01]  /*292d0*/  LDL.LU R13, [R1] ;  /* 0x00000000010d7983 */ /* 0x000f220000300800 */
[----:B------:R-:W-:-:S05]  /*292e0*/  PRMT R7, R12, 0x5410, R14 ;  /* 0x000054100c077816 */ /* 0x000fca000000000e */
[----:B------:R-:W-:Y:S01]  /*292f0*/  STSM.16.M88.4 [R0+0x200], R4 ;  /* 0x0002000400007844 */ /* 0x000fe20000000200 */
[----:B------:R-:W-:Y:S01]  /*29300*/  BAR.SYNC.DEFER_BLOCKING 0x0 ;  /* 0x0000000000007b1d */ /* 0x000fe20000010000 */
[----:B------:R-:W-:-:S05]  /*29310*/  PRMT R14, R26, 0x5410, R22 ;  /* 0x000054101a0e7816 */ /* 0x000fca0000000016 */
[----:B------:R-:W0:Y:S01]  /*29320*/  LDS.128 R4, [R2] ;  /* 0x0000000002047984 */ /* 0x000e220000000c00 */
[----:B--2---:R-:W-:Y:S01]  /*29330*/  F2FP.SATFINITE.E4M3.F32.PACK_AB_MERGE_C R25, R25, R8, RZ ;  /* 0x000000081919723e */ /* 0x004fe200048070ff */
[----:B---3--:R-:W-:Y:S01]  /*29340*/  VIADD R8, R10, 0x2 ;  /* 0x000000020a087836 */ /* 0x008fe20000000000 */
[----:B----4-:R-:W-:Y:S01]  /*29350*/  F2FP.SATFINITE.E4M3.F32.PACK_AB_MERGE_C R24, R24, R9, RZ ;  /* 0x000000091818723e */ /* 0x010fe200048070ff */
[C---:B------:R-:W-:Y:S01]  /*29360*/  VIADD R9, R10.reuse, 0x3 ;  /* 0x000000030a097836 */ /* 0x040fe20000000000 */
[----:B------:R-:W-:Y:S02]  /*29370*/  ISETP.GE.AND P0, PT, R15, UR8, PT ;  /* 0x000000080f007c0c */ /* 0x000fe4000bf06270 */
[----:B------:R-:W-:Y:S01]  /*29380*/  F2FP.SATFINITE.E4M3.F32.PACK_AB_MERGE_C R21, R21, R11, RZ ;  /* 0x0000000b1515723e */ /* 0x000fe200048070ff */
[----:B------:R-:W-:Y:S01]  /*29390*/  VIADD R11, R10, 0x1 ;  /* 0x000000010a0b7836 */ /* 0x000fe20000000000 */
[----:B------:R-:W-:Y:S01]  /*293a0*/  ISETP.LT.AND P1, PT, R8, UR9, !P0 ;  /* 0x0000000908007c0c */ /* 0x000fe2000c721270 */
[----:B------:R-:W-:Y:S01]  /*293b0*/  VIADD R10, R10, 0x4 ;  /* 0x000000040a0a7836 */ /* 0x000fe20000000000 */
[----:B------:R-:W-:Y:S01]  /*293c0*/  PRMT R12, R13, 0x5410, R28 ;  /* 0x000054100d0c7816 */ /* 0x000fe2000000001c */
[----:B------:R-:W-:Y:S01]  /*293d0*/  IMAD R28, R15, UR4, RZ ;  /* 0x000000040f1c7c24 */ /* 0x000fe2000f8e02ff */
[----:B------:R-:W-:Y:S01]  /*293e0*/  PRMT R13, R29, 0x5410, R27 ;  /* 0x000054101d0d7816 */ /* 0x000fe2000000001b */
[----:B------:R-:W-:Y:S01]  /*293f0*/  ULDC.64 UR4, c[0x0][0x220] ;  /* 0x0000880000047ab9 */ /* 0x000fe20000000a00 */
[----:B------:R-:W2:Y:S01]  /*29400*/  LDL.LU R29, [R1+0x36c] ;  /* 0x00036c00011d7983 */ /* 0x000ea20000300800 */
[----:B------:R-:W-:-:S02]  /*29410*/  ISETP.LT.AND P5, PT, R11, UR9, !P0 ;  /* 0x000000090b007c0c */ /* 0x000fc4000c7a1270 */
[----:B------:R-:W-:Y:S02]  /*29420*/  ISETP.LT.AND P4, PT, R9, UR9, !P0 ;  /* 0x0000000909007c0c */ /* 0x000fe4000c781270 */
[----:B------:R-:W-:Y:S02]  /*29430*/  ISETP.LT.AND P3, PT, R10, UR9, !P0 ;  /* 0x000000090a007c0c */ /* 0x000fe4000c761270 */
[----:B------:R-:W1:Y:S01]  /*29440*/  LDS.128 R8, [R2+0x400] ;  /* 0x0004000002087984 */ /* 0x000e620000000c00 */
[----:B------:R-:W-:Y:S01]  /*29450*/  PRMT R15, R23, 0x5410, R20 ;  /* 0x00005410170f7816 */ /* 0x000fe20000000014 */
[----:B------:R-:W-:Y:S01]  /*29460*/  BAR.SYNC.DEFER_BLOCKING 0x0 ;  /* 0x0000000000007b1d */ /* 0x000fe20000010000 */
[----:B------:R-:W-:-:S05]  /*29470*/  IADD3 R20, P2, R28, UR4, RZ ;  /* 0x000000041c147c10 */ /* 0x000fca000ff5e0ff */
[----:B------:R-:W-:Y:S01]  /*29480*/  ULDC UR4, c[0x0][0x248] ;  /* 0x0000920000047ab9 */ /* 0x000fe20000000800 */
[----:B------:R-:W-:Y:S01]  /*29490*/  LEA.HI.X.SX32 R28, R28, UR5, 0x1, P2 ;  /* 0x000000051c1c7c11 */ /* 0x000fe200090f0eff */
[----:B------:R3:W-:Y:S02]  /*294a0*/  STSM.16.M88.4 [R0], R12 ;  /* 0x0000000c00007844 */ /* 0x0007e40000000200 */
[----:B---3--:R-:W-:Y:S02]  /*294b0*/  PRMT R12, R19, 0x5410, R17 ;  /* 0x00005410130c7816 */ /* 0x008fe40000000011 */
[----:B------:R-:W-:Y:S02]  /*294c0*/  PRMT R13, R18, 0x5410, R16 ;  /* 0x00005410120d7816 */ /* 0x000fe40000000010 */
[----:B------:R-:W-:Y:S02]  /*294d0*/  PRMT R14, R3, 0x5410, R24 ;  /* 0x00005410030e7816 */ /* 0x000fe40000000018 */
[----:B------:R-:W-:-:S05]  /*294e0*/  PRMT R15, R21, 0x5410, R25 ;  /* 0x00005410150f7816 */ /* 0x000fca0000000019 */
[----:B------:R3:W-:Y:S01]  /*294f0*/  STSM.16.M88.4 [R0+0x200], R12 ;  /* 0x0002000c00007844 */ /* 0x0007e20000000200 */
[----:B0-----:R-:W-:Y:S02]  /*29500*/  PRMT R25, R4, 0x7770, RZ ;  /* 0x0000777004197816 */ /* 0x001fe400000000ff */
[----:B------:R-:W-:Y:S01]  /*29510*/  PRMT R27, R6, 0x7770, RZ ;  /* 0x00007770061b7816 */ /* 0x000fe200000000ff */
[----:B------:R-:W-:Y:S01]  /*29520*/  BAR.SYNC.DEFER_BLOCKING 0x0 ;  /* 0x0000000000007b1d */ /* 0x000fe20000010000 */
[C---:B--2---:R-:W-:Y:S01]  /*29530*/  IMAD R23, R29.reuse, UR4, RZ ;  /* 0x000000041d177c24 */ /* 0x044fe2000f8e02ff */
[----:B------:R-:W-:-:S03]  /*29540*/  ISETP.LT.AND P2, PT, R29, UR9, !P0 ;  /* 0x000000091d007c0c */ /* 0x000fc6000c741270 */
[C---:B------:R-:W-:Y:S01]  /*29550*/  VIADD R3, R23.reuse, UR4 ;  /* 0x0000000417037c36 */ /* 0x040fe20008000000 */
[----:B------:R-:W-:-:S03]  /*29560*/  IADD3 R16, P6, R23, R20, RZ ;  /* 0x0000001417107210 */ /* 0x000fc60007fde0ff */
[----:B------:R-:W-:Y:S01]  /*29570*/  VIADD R21, R3, UR4 ;  /* 0x0000000403157c36 */ /* 0x000fe20008000000 */
[----:B------:R-:W-:Y:S02]  /*29580*/  LEA.HI.X.SX32 R17, R23, R28, 0x1, P6 ;  /* 0x0000001c17117211 */ /* 0x000fe400030f0eff */
[----:B------:R-:W-:-:S04]  /*29590*/  IADD3 R18, P6, R3, R20, RZ ;  /* 0x0000001403127210 */ /* 0x000fc80007fde0ff */
[----:B------:R-:W-:Y:S01]  /*295a0*/  LEA.HI.X.SX32 R19, R3, R28, 0x1, P6 ;  /* 0x0000001c03137211 */ /* 0x000fe200030f0eff */
[C---:B------:R-:W-:Y:S01]  /*295b0*/  VIADD R3, R21.reuse, UR4 ;  /* 0x0000000415037c36 */ /* 0x040fe20008000000 */
[C---:B---3--:R-:W-:Y:S01]  /*295c0*/  IADD3 R14, P6, R21.reuse, R20, RZ ;  /* 0x00000014150e7210 */ /* 0x048fe20007fde0ff */
[----:B------:R0:W-:Y:S03]  /*295d0*/  @P2 STG.E.U8 desc[UR6][R16.64], R25 ;  /* 0x0000001910002986 */ /* 0x0001e6000c101106 */
[----:B------:R-:W-:Y:S02]  /*295e0*/  LEA.HI.X.SX32 R15, R21, R28, 0x1, P6 ;  /* 0x0000001c150f7211 */ /* 0x000fe400030f0eff */
[C---:B------:R-:W-:Y:S02]  /*295f0*/  IADD3 R12, P6, R3.reuse, R20, RZ ;  /* 0x00000014030c7210 */ /* 0x040fe40007fde0ff */
[----:B------:R-:W-:Y:S01]  /*29600*/  PRMT R23, R4, 0x7771, RZ ;  /* 0x0000777104177816 */ /* 0x000fe200000000ff */
[----:B0-----:R-:W-:Y:S01]  /*29610*/  VIADD R17, R3, UR4 ;  /* 0x0000000403117c36 */ /* 0x001fe20008000000 */
[----:B------:R-:W-:-:S02]  /*29620*/  PRMT R21, R5, 0x7770, RZ ;  /* 0x0000777005157816 */ /* 0x000fc400000000ff */
[----:B------:R-:W-:Y:S01]  /*29630*/  LEA.HI.X.SX32 R13, R3, R28, 0x1, P6 ;  /* 0x0000001c030d7211 */ /* 0x000fe200030f0eff */
[C---:B------:R-:W-:Y:S01]  /*29640*/  VIADD R3, R17.reuse, UR4 ;  /* 0x0000000411037c36 */ /* 0x040fe20008000000 */
[----:B------:R-:W-:Y:S01]  /*29650*/  IADD3 R16, P6, R17, R20, RZ ;  /* 0x0000001411107210 */ /* 0x000fe20007fde0ff */
[----:B------:R-:W-:Y:S01]  /*29660*/  @P5 STG.E.U8 desc[UR6][R18.64], R23 ;  /* 0x0000001712005986 */ /* 0x000fe2000c101106 */
[----:B------:R-:W-:Y:S02]  /*29670*/  VIADD R22, R29, 0x5 ;  /* 0x000000051d167836 */ /* 0x000fe40000000000 */
[----:B------:R-:W-:Y:S01]  /*29680*/  LEA.HI.X.SX32 R17, R17, R28, 0x1, P6 ;  /* 0x0000001c11117211 */ /* 0x000fe200030f0eff */
[----:B------:R0:W-:Y:S01]  /*29690*/  @P1 STG.E.U8 desc[UR6][R14.64], R21 ;  /* 0x000000150e001986 */ /* 0x0001e2000c101106 */
[----:B------:R-:W-:Y:S01]  /*296a0*/  VIADD R0, R29, 0x6 ;  /* 0x000000061d007836 */ /* 0x000fe20000000000 */
[----:B------:R-:W-:Y:S02]  /*296b0*/  ISETP.LT.AND P2, PT, R22, UR9, !P0 ;  /* 0x0000000916007c0c */ /* 0x000fe4000c741270 */
[C---:B0-----:R-:W-:Y:S01]  /*296c0*/  IADD3 R14, P6, R3.reuse, R20, RZ ;  /* 0x00000014030e7210 */ /* 0x041fe20007fde0ff */
[----:B------:R-:W-:-:S03]  /*296d0*/  VIADD R21, R3, UR4 ;  /* 0x0000000403157c36 */ /* 0x000fc60008000000 */
[----:B------:R-:W-:Y:S02]  /*296e0*/  LEA.HI.X.SX32 R15, R3, R28, 0x1, P6 ;  /* 0x0000001c030f7211 */ /* 0x000fe400030f0eff */
[----:B------:R-:W-:Y:S02]  /*296f0*/  IADD3 R18, P6, R21, R20, RZ ;  /* 0x0000001415127210 */ /* 0x000fe40007fde0ff */
[----:B------:R-:W-:Y:S01]  /*29700*/  ISETP.LT.AND P5, PT, R0, UR9, !P0 ;  /* 0x0000000900007c0c */ /* 0x000fe2000c7a1270 */
[----:B------:R-:W-:Y:S01]  /*29710*/  VIADD R0, R29, 0x7 ;  /* 0x000000071d007836 */ /* 0x000fe20000000000 */
[----:B------:R-:W-:Y:S02]  /*29720*/  PRMT R23, R5, 0x7771, RZ ;  /* 0x0000777105177816 */ /* 0x000fe400000000ff */
[C---:B------:R-:W-:Y:S01]  /*29730*/  LEA.HI.X.SX32 R19, R21.reuse, R28, 0x1, P6 ;  /* 0x0000001c15137211 */ /* 0x040fe200030f0eff */
[----:B------:R-:W-:Y:S01]  /*29740*/  VIADD R21, R21, UR4 ;  /* 0x0000000415157c36 */ /* 0x000fe20008000000 */
[----:B------:R-:W-:Y:S01]  /*29750*/  ISETP.LT.AND P1, PT, R0, UR9, !P0 ;  /* 0x0000000900007c0c */ /* 0x000fe2000c721270 */
[----:B------:R-:W-:Y:S01]  /*29760*/  @P4 STG.E.U8 desc[UR6][R12.64], R23 ;  /* 0x000000170c004986 */ /* 0x000fe2000c101106 */
[----:B------:R-:W-:Y:S01]  /*29770*/  VIADD R0, R29, 0x8 ;  /* 0x000000081d007836 */ /* 0x000fe20000000000 */
[----:B------:R-:W-:Y:S01]  /*29780*/  PRMT R25, R6, 0x7771, RZ ;  /* 0x0000777106197816 */ /* 0x000fe200000000ff */
[----:B------:R-:W-:Y:S01]  /*29790*/  VIADD R3, R21, UR4 ;  /* 0x0000000415037c36 */ /* 0x000fe20008000000 */
[----:B------:R0:W-:Y:S02]  /*297a0*/  @P3 STG.E.U8 desc[UR6][R16.64], R27 ;  /* 0x0000001b10003986 */ /* 0x0001e4000c101106 */
[----:B------:R-:W-:Y:S01]  /*297b0*/  ISETP.LT.AND P4, PT, R0, UR9, !P0 ;  /* 0x0000000900007c0c */ /* 0x000fe2000c781270 */
[----:B------:R-:W-:Y:S01]  /*297c0*/  VIADD R0, R29, 0x9 ;  /* 0x000000091d007836 */ /* 0x000fe20000000000 */
[----:B------:R2:W-:Y:S01]  /*297d0*/  @P2 STG.E.U8 desc[UR6][R14.64], R25 ;  /* 0x000000190e002986 */ /* 0x0005e2000c101106 */
[----:B0-----:R-:W-:-:S04]  /*297e0*/  IADD3 R16, P6, R21, R20, RZ ;  /* 0x0000001415107210 */ /* 0x001fc80007fde0ff */
[----:B------:R-:W-:Y:S01]  /*297f0*/  LEA.HI.X.SX32 R17, R21, R28, 0x1, P6 ;  /* 0x0000001c15117211 */ /* 0x000fe200030f0eff */
[C---:B--2---:R-:W-:Y:S01]  /*29800*/  VIADD R15, R3.reuse, UR4 ;  /* 0x00000004030f7c36 */ /* 0x044fe20008000000 */
[----:B------:R-:W-:Y:S02]  /*29810*/  IADD3 R12, P6, R3, R20, RZ ;  /* 0x00000014030c7210 */ /* 0x000fe40007fde0ff */
[----:B------:R-:W-:Y:S02]  /*29820*/  PRMT R23, R7, 0x7770, RZ ;  /* 0x0000777007177816 */ /* 0x000fe400000000ff */
[----:B------:R-:W-:Y:S01]  /*29830*/  LEA.HI.X.SX32 R13, R3, R28, 0x1, P6 ;  /* 0x0000001c030d7211 */ /* 0x000fe200030f0eff */
[----:B------:R-:W-:Y:S01]  /*29840*/  VIADD R3, R15, UR4 ;  /* 0x000000040f037c36 */ /* 0x000fe20008000000 */
[----:B------:R-:W-:Y:S01]  /*29850*/  ISETP.LT.AND P3, PT, R0, UR9, !P0 ;  /* 0x0000000900007c0c */ /* 0x000fe2000c761270 */
[----:B------:R-:W-:Y:S01]  /*29860*/  VIADD R0, R29, 0xa ;  /* 0x0000000a1d007836 */ /* 0x000fe20000000000 */
[C---:B------:R-:W-:Y:S01]  /*29870*/  IADD3 R14, P6, R15.reuse, R20, RZ ;  /* 0x000000140f0e7210 */ /* 0x040fe20007fde0ff */
[----:B------:R0:W-:Y:S03]  /*29880*/  @P5 STG.E.U8 desc[UR6][R18.64], R23 ;  /* 0x0000001712005986 */ /* 0x0001e6000c101106 */
[----:B------:R-:W-:-:S02]  /*29890*/  LEA.HI.X.SX32 R15, R15, R28, 0x1, P6 ;  /* 0x0000001c0f0f7211 */ /* 0x000fc400030f0eff */
[----:B------:R-:W-:Y:S01]  /*298a0*/  ISETP.LT.AND P2, PT, R0, UR9, !P0 ;  /* 0x0000000900007c0c */ /* 0x000fe2000c741270 */
[----:B------:R-:W-:Y:S01]  /*298b0*/  VIADD R0, R29, 0xb ;  /* 0x0000000b1d007836 */ /* 0x000fe20000000000 */
[----:B------:R-:W-:Y:S02]  /*298c0*/  PRMT R21, R7, 0x7771, RZ ;  /* 0x0000777107157816 */ /* 0x000fe400000000ff */
[C---:B0-----:R-:W-:Y:S02]  /*298d0*/  IADD3 R18, P6, R3.reuse, R20, RZ ;  /* 0x0000001403127210 */ /* 0x041fe40007fde0ff */
[----:B-1----:R-:W-:Y:S02]  /*298e0*/  PRMT R25, R8, 0x7770, RZ ;  /* 0x0000777008197816 */ /* 0x002fe400000000ff */
[C---:B------:R-:W-:Y:S01]  /*298f0*/  LEA.HI.X.SX32 R19, R3.reuse, R28, 0x1, P6 ;  /* 0x0000001c03137211 */ /* 0x040fe200030f0eff */
[----:B------:R-:W-:Y:S01]  /*29900*/  VIADD R3, R3, UR4 ;  /* 0x0000000403037c36 */ /* 0x000fe20008000000 */
[----:B------:R-:W-:Y:S01]  /*29910*/  ISETP.LT.AND P5, PT, R0, UR9, !P0 ;  /* 0x0000000900007c0c */ /* 0x000fe2000c7a1270 */
[----:B------:R-:W-:Y:S01]  /*29920*/  VIADD R0, R29, 0xc ;  /* 0x0000000c1d007836 */ /* 0x000fe20000000000 */
[----:B------:R0:W-:Y:S01]  /*29930*/  @P1 STG.E.U8 desc[UR6][R16.64], R21 ;  /* 0x0000001510001986 */ /* 0x0001e2000c101106 */
[----:B------:R-:W-:-:S03]  /*29940*/  PRMT R23, R8, 0x7771, RZ ;  /* 0x0000777108177816 */ /* 0x000fc600000000ff */
[----:B------:R1:W-:Y:S01]  /*29950*/  @P4 STG.E.U8 desc[UR6][R12.64], R25 ;  /* 0x000000190c004986 */ /* 0x0003e2000c101106 */
[----:B------:R-:W-:Y:S01]  /*29960*/  ISETP.LT.AND P1, PT, R0, UR9, !P0 ;  /* 0x0000000900007c0c */ /* 0x000fe2000c721270 */
[----:B------:R-:W-:Y:S02]  /*29970*/  VIADD R0, R29, 0xd ;  /* 0x0000000d1d007836 */ /* 0x000fe40000000000 */
[----:B------:R2:W-:Y:S01]  /*29980*/  @P3 STG.E.U8 desc[UR6][R14.64], R23 ;  /* 0x000000170e003986 */ /* 0x0005e2000c101106 */
[C---:B0-----:R-:W-:Y:S01]  /*29990*/  IADD3 R16, P6, R3.reuse, R20, RZ ;  /* 0x0000001403107210 */ /* 0x041fe20007fde0ff */
[----:B-1----:R-:W-:Y:S01]  /*299a0*/  VIADD R13, R3, UR4 ;  /* 0x00000004030d7c36 */ /* 0x002fe20008000000 */
[----:B------:R-:W-:Y:S02]  /*299b0*/  PRMT R21, R9, 0x7770, RZ ;  /* 0x0000777009157816 */ /* 0x000fe400000000ff */
[----:B------:R-:W-:Y:S01]  /*299c0*/  LEA.HI.X.SX32 R17, R3, R28, 0x1, P6 ;  /* 0x0000001c03117211 */ /* 0x000fe200030f0eff */
[C---:B------:R-:W-:Y:S01]  /*299d0*/  VIADD R3, R13.reuse, UR4 ;  /* 0x000000040d037c36 */ /* 0x040fe20008000000 */
[----:B--2---:R-:W-:Y:S01]  /*299e0*/  IADD3 R14, P6, R13, R20, RZ ;  /* 0x000000140d0e7210 */ /* 0x004fe20007fde0ff */
[----:B------:R0:W-:Y:S01]  /*299f0*/  @P2 STG.E.U8 desc[UR6][R18.64], R21 ;  /* 0x0000001512002986 */ /* 0x0001e2000c101106 */
[----:B------:R-:W-:Y:S01]  /*29a00*/  ISETP.LT.AND P4, PT, R0, UR9, !P0 ;  /* 0x0000000900007c0c */ /* 0x000fe2000c781270 */
[----:B------:R-:W-:Y:S01]  /*29a10*/  VIADD R0, R29, 0xe ;  /* 0x0000000e1d007836 */ /* 0x000fe20000000000 */
[----:B------:R-:W-:-:S02]  /*29a20*/  LEA.HI.X.SX32 R15, R13, R28, 0x1, P6 ;  /* 0x0000001c0d0f7211 */ /* 0x000fc400030f0eff */
[C---:B------:R-:W-:Y:S02]  /*29a30*/  IADD3 R12, P6, R3.reuse, R20, RZ ;  /* 0x00000014030c7210 */ /* 0x040fe40007fde0ff */
[----:B------:R-:W-:Y:S01]  /*29a40*/  ISETP.LT.AND P3, PT, R0, UR9, !P0 ;  /* 0x0000000900007c0c */ /* 0x000fe2000c761270 */
[C---:B0-----:R-:W-:Y:S01]  /*29a50*/  VIADD R21, R3.reuse, UR4 ;  /* 0x0000000403157c36 */ /* 0x041fe20008000000 */
[----:B------:R-:W-:Y:S01]  /*29a60*/  LEA.HI.X.SX32 R13, R3, R28, 0x1, P6 ;  /* 0x0000001c030d7211 */ /* 0x000fe200030f0eff */
[----:B------:R-:W-:-:S03]  /*29a70*/  VIADD R0, R29, 0xf ;  /* 0x0000000f1d007836 */ /* 0x000fc60000000000 */
[----:B------:R-:W-:Y:S02]  /*29a80*/  IADD3 R18, P6, R21, R20, RZ ;  /* 0x0000001415127210 */ /* 0x000fe40007fde0ff */
[----:B------:R-:W-:Y:S02]  /*29a90*/  PRMT R27, R9, 0x7771, RZ ;  /* 0x00007771091b7816 */ /* 0x000fe400000000ff */
[C---:B------:R-:W-:Y:S01]  /*29aa0*/  LEA.HI.X.SX32 R19, R21.reuse, R28, 0x1, P6 ;  /* 0x0000001c15137211 */ /* 0x040fe200030f0eff */
[----:B------:R-:W-:Y:S01]  /*29ab0*/  VIADD R21, R21, UR4 ;  /* 0x0000000415157c36 */ /* 0x000fe20008000000 */
[----:B------:R-:W-:Y:S01]  /*29ac0*/  ISETP.LT.AND P2, PT, R0, UR9, !P0 ;  /* 0x0000000900007c0c */ /* 0x000fe2000c741270 */
[----:B------:R-:W-:Y:S01]  /*29ad0*/  VIADD R0, R29, 0x10 ;  /* 0x000000101d007836 */ /* 0x000fe20000000000 */
[C---:B------:R-:W-:Y:S01]  /*29ae0*/  PRMT R25, R10.reuse, 0x7770, RZ ;  /* 0x000077700a197816 */ /* 0x040fe200000000ff */
[----:B------:R0:W-:Y:S01]  /*29af0*/  @P5 STG.E.U8 desc[UR6][R16.64], R27 ;  /* 0x0000001b10005986 */ /* 0x0001e2000c101106 */
[----:B------:R-:W-:Y:S01]  /*29b00*/  PRMT R23, R10, 0x7771, RZ ;  /* 0x000077710a177816 */ /* 0x000fe200000000ff */
[----:B------:R-:W-:Y:S01]  /*29b10*/  VIADD R3, R21, UR4 ;  /* 0x0000000415037c36 */ /* 0x000fe20008000000 */
[----:B------:R-:W-:Y:S01]  /*29b20*/  ISETP.LT.AND P5, PT, R0, UR9, !P0 ;  /* 0x0000000900007c0c */ /* 0x000fe2000c7a1270 */
[----:B------:R1:W-:Y:S01]  /*29b30*/  @P1 STG.E.U8 desc[UR6][R14.64], R25 ;  /* 0x000000190e001986 */ /* 0x0003e2000c101106 */
[----:B------:R-:W-:-:S03]  /*29b40*/  VIADD R0, R29, 0x11 ;  /* 0x000000111d007836 */ /* 0x000fc60000000000 */
[----:B------:R2:W-:Y:S01]  /*29b50*/  @P4 STG.E.U8 desc[UR6][R12.64], R23 ;  /* 0x000000170c004986 */ /* 0x0005e2000c101106 */
[----:B0-----:R-:W-:-:S04]  /*29b60*/  IADD3 R16, P6, R21, R20, RZ ;  /* 0x0000001415107210 */ /* 0x001fc80007fde0ff */
[----:B------:R-:W-:Y:S01]  /*29b70*/  LEA.HI.X.SX32 R17, R21, R28, 0x1, P6 ;  /* 0x0000001c15117211 */ /* 0x000fe200030f0eff */
[C---:B-1----:R-:W-:Y:S01]  /*29b80*/  VIADD R15, R3.reuse, UR4 ;  /* 0x00000004030f7c36 */ /* 0x042fe20008000000 */
[----:B--2---:R-:W-:Y:S02]  /*29b90*/  IADD3 R12, P6, R3, R20, RZ ;  /* 0x00000014030c7210 */ /* 0x004fe40007fde0ff */
[----:B------:R-:W-:Y:S01]  /*29ba0*/  ISETP.LT.AND P1, PT, R0, UR9, !P0 ;  /* 0x0000000900007c0c */ /* 0x000fe2000c721270 */
[----:B------:R-:W-:Y:S01]  /*29bb0*/  VIADD R0, R29, 0x12 ;  /* 0x000000121d007836 */ /* 0x000fe20000000000 */
[----:B------:R-:W-:Y:S02]  /*29bc0*/  PRMT R27, R11, 0x7770, RZ ;  /* 0x000077700b1b7816 */ /* 0x000fe400000000ff */
[----:B------:R-:W-:Y:S01]  /*29bd0*/  LEA.HI.X.SX32 R13, R3, R28, 0x1, P6 ;  /* 0x0000001c030d7211 */ /* 0x000fe200030f0eff */
[C---:B------:R-:W-:Y:S01]  /*29be0*/  VIADD R3, R15.reuse, UR4 ;  /* 0x000000040f037c36 */ /* 0x040fe20008000000 */
[----:B------:R-:W-:Y:S01]  /*29bf0*/  IADD3 R14, P6, R15, R20, RZ ;  /* 0x000000140f0e7210 */ /* 0x000fe20007fde0ff */
[----:B------:R0:W-:Y:S01]  /*29c00*/  @P3 STG.E.U8 desc[UR6][R18.64], R27 ;  /* 0x0000001b12003986 */ /* 0x0001e2000c101106 */
[----:B------:R-:W-:Y:S01]  /*29c10*/  ISETP.LT.AND P4, PT, R0, UR9, !P0 ;  /* 0x0000000900007c0c */ /* 0x000fe2000c781270 */
[----:B------:R-:W-:Y:S01]  /*29c20*/  VIADD R0, R29, 0x13 ;  /* 0x000000131d007836 */ /* 0x000fe20000000000 */
[----:B------:R-:W-:-:S02]  /*29c30*/  LEA.HI.X.SX32 R15, R15, R28, 0x1, P6 ;  /* 0x0000001c0f0f7211 */ /* 0x000fc400030f0eff */
[----:B------:R-:W-:Y:S02]  /*29c40*/  PRMT R25, R11, 0x7771, RZ ;  /* 0x000077710b197816 */ /* 0x000fe400000000ff */
[----:B------:R-:W-:Y:S02]  /*29c50*/  PRMT R23, R4, 0x7772, RZ ;  /* 0x0000777204177816 */ /* 0x000fe400000000ff */
[C---:B0-----:R-:W-:Y:S02]  /*29c60*/  IADD3 R18, P6, R3.reuse, R20, RZ ;  /* 0x0000001403127210 */ /* 0x041fe40007fde0ff */
[----:B------:R-:W-:Y:S02]  /*29c70*/  ISETP.LT.AND P3, PT, R0, UR9, !P0 ;  /* 0x0000000900007c0c */ /* 0x000fe4000c761270 */
[C---:B------:R-:W-:Y:S01]  /*29c80*/  LEA.HI.X.SX32 R19, R3.reuse, R28, 0x1, P6 ;  /* 0x0000001c03137211 */ /* 0x040fe200030f0eff */
[----:B------:R-:W-:Y:S02]  /*29c90*/  VIADD R3, R3, UR4 ;  /* 0x0000000403037c36 */ /* 0x000fe40008000000 */
[C---:B------:R-:W-:Y:S01]  /*29ca0*/  VIADD R0, R29.reuse, 0x14 ;  /* 0x000000141d007836 */ /* 0x040fe20000000000 */
[----:B------:R0:W-:Y:S04]  /*29cb0*/  @P2 STG.E.U8 desc[UR6][R16.64], R25 ;  /* 0x0000001910002986 */ /* 0x0001e8000c101106 */
[----:B------:R1:W-:Y:S01]  /*29cc0*/  @P5 STG.E.U8 desc[UR6][R12.64], R23 ;  /* 0x000000170c005986 */ /* 0x0003e2000c101106 */
[----:B------:R-:W-:Y:S01]  /*29cd0*/  ISETP.LT.AND P2, PT, R0, UR9, !P0 ;  /* 0x0000000900007c0c */ /* 0x000fe2000c741270 */
[----:B------:R-:W-:Y:S01]  /*29ce0*/  VIADD R0, R29, 0x15 ;  /* 0x000000151d007836 */ /* 0x000fe20000000000 */
[----:B------:R-:W-:Y:S01]  /*29cf0*/  PRMT R21, R4, 0x7773, RZ ;  /* 0x0000777304157816 */ /* 0x000fe200000000ff */
[C---:B0-----:R-:W-:Y:S01]  /*29d00*/  VIADD R17, R3.reuse, UR4 ;  /* 0x0000000403117c36 */ /* 0x041fe20008000000 */
[----:B-1----:R-:W-:-:S02]  /*29d10*/  IADD3 R12, P6, R3, R20, RZ ;  /* 0x00000014030c7210 */ /* 0x002fc40007fde0ff */
[----:B------:R-:W-:Y:S02]  /*29d20*/  PRMT R25, R5, 0x7772, RZ ;  /* 0x0000777205197816 */ /* 0x000fe400000000ff */
[----:B------:R-:W-:Y:S01]  /*29d30*/  LEA.HI.X.SX32 R13, R3, R28, 0x1, P6 ;  /* 0x0000001c030d7211 */ /* 0x000fe200030f0eff */
[C---:B------:R-:W-:Y:S01]  /*29d40*/  VIADD R3, R17.reuse, UR4 ;  /* 0x0000000411037c36 */ /* 0x040fe20008000000 */
[----:B------:R-:W-:Y:S01]  /*29d50*/  IADD3 R4, P6, R17, R20, RZ ;  /* 0x0000001411047210 */ /* 0x000fe20007fde0ff */
[----:B------:R0:W-:Y:S01]  /*29d60*/  @P1 STG.E.U8 desc[UR6][R14.64], R21 ;  /* 0x000000150e001986 */ /* 0x0001e2000c101106 */
[----:B------:R-:W-:Y:S01]  /*29d70*/  ISETP.LT.AND P5, PT, R0, UR9, !P0 ;  /* 0x0000000900007c0c */ /* 0x000fe2000c7a1270 */
[----:B------:R-:W-:Y:S01]  /*29d80*/  VIADD R0, R29, 0x16 ;  /* 0x000000161d007836 */ /* 0x000fe20000000000 */
[----:B------:R-:W-:Y:S01]  /*29d90*/  PRMT R23, R5, 0x7773, RZ ;  /* 0x0000777305177816 */ /* 0x000fe200000000ff */
[----:B------:R1:W-:Y:S01]  /*29da0*/  @P4 STG.E.U8 desc[UR6][R18.64], R25 ;  /* 0x0000001912004986 */ /* 0x0003e2000c101106 */
[----:B------:R-:W-:-:S02]  /*29db0*/  LEA.HI.X.SX32 R5, R17, R28, 0x1, P6 ;  /* 0x0000001c11057211 */ /* 0x000fc400030f0eff */
[----:B------:R-:W-:Y:S01]  /*29dc0*/  ISETP.LT.AND P1, PT, R0, UR9, !P0 ;  /* 0x0000000900007c0c */ /* 0x000fe2000c721270 */
[----:B------:R-:W-:Y:S01]  /*29dd0*/  VIADD R0, R29, 0x17 ;  /* 0x000000171d007836 */ /* 0x000fe20000000000 */
[C---:B0-----:R-:W-:Y:S01]  /*29de0*/  IADD3 R14, P6, R3.reuse, R20, RZ ;  /* 0x00000014030e7210 */ /* 0x041fe20007fde0ff */
[----:B-1----:R-:W-:-:S03]  /*29df0*/  VIADD R19, R3, UR4 ;  /* 0x0000000403137c36 */ /* 0x002fc60008000000 */
[----:B------:R-:W-:Y:S02]  /*29e00*/  LEA.HI.X.SX32 R15, R3, R28, 0x1, P6 ;  /* 0x0000001c030f7211 */ /* 0x000fe400030f0eff */
[----:B------:R-:W-:Y:S02]  /*29e10*/  IADD3 R16, P6, R19, R20, RZ ;  /* 0x0000001413107210 */ /* 0x000fe40007fde0ff */
[----:B------:R-:W-:Y:S02]  /*29e20*/  PRMT R21, R6, 0x7772, RZ ;  /* 0x0000777206157816 */ /* 0x000fe400000000ff */
[----:B------:R-:W-:Y:S01]  /*29e30*/  ISETP.LT.AND P4, PT, R0, UR9, !P0 ;  /* 0x0000000900007c0c */ /* 0x000fe2000c781270 */
[----:B------:R-:W-:Y:S01]  /*29e40*/  VIADD R0, R29, 0x18 ;  /* 0x000000181d007836 */ /* 0x000fe20000000000 */
[----:B------:R-:W-:Y:S02]  /*29e50*/  PRMT R25, R6, 0x7773, RZ ;  /* 0x0000777306197816 */ /* 0x000fe400000000ff */
[C---:B------:R-:W-:Y:S01]  /*29e60*/  LEA.HI.X.SX32 R17, R19.reuse, R28, 0x1, P6 ;  /* 0x0000001c13117211 */ /* 0x040fe200030f0eff */
[----:B------:R-:W-:Y:S01]  /*29e70*/  VIADD R19, R19, UR4 ;  /* 0x0000000413137c36 */ /* 0x000fe20008000000 */
[----:B------:R0:W-:Y:S01]  /*29e80*/  @P3 STG.E.U8 desc[UR6][R12.64], R23 ;  /* 0x000000170c003986 */ /* 0x0001e2000c101106 */
[----:B------:R-:W-:-:S03]  /*29e90*/  ISETP.LT.AND P3, PT, R0, UR9, !P0 ;  /* 0x0000000900007c0c */ /* 0x000fc6000c761270 */
[----:B------:R1:W-:Y:S01]  /*29ea0*/  @P2 STG.E.U8 desc[UR6][R4.64], R21 ;  /* 0x0000001504002986 */ /* 0x0003e2000c101106 */
[----:B------:R-:W-:-:S03]  /*29eb0*/  VIADD R0, R29, 0x19 ;  /* 0x000000191d007836 */ /* 0x000fc60000000000 */
[----:B------:R2:W-:Y:S01]  /*29ec0*/  @P5 STG.E.U8 desc[UR6][R14.64], R25 ;  /* 0x000000190e005986 */ /* 0x0005e2000c101106 */
[----:B------:R-:W-:Y:S01]  /*29ed0*/  VIADD R3, R19, UR4 ;  /* 0x0000000413037c36 */ /* 0x000fe20008000000 */
[----:B0-----:R-:W-:Y:S02]  /*29ee0*/  PRMT R23, R7, 0x7772, RZ ;  /* 0x0000777207177816 */ /* 0x001fe400000000ff */
[----:B-1----:R-:W-:Y:S01]  /*29ef0*/  IADD3 R4, P5, R19, R20, RZ ;  /* 0x0000001413047210 */ /* 0x002fe20007fbe0ff */
[----:B------:R-:W-:Y:S01]  /*29f00*/  VIADD R13, R3, UR4 ;  /* 0x00000004030d7c36 */ /* 0x000fe20008000000 */
[----:B------:R-:W-:Y:S02]  /*29f10*/  PRMT R21, R7, 0x7773, RZ ;  /* 0x0000777307157816 */ /* 0x000fe400000000ff */
[----:B------:R-:W-:Y:S02]  /*29f20*/  LEA.HI.X.SX32 R5, R19, R28, 0x1, P5 ;  /* 0x0000001c13057211 */ /* 0x000fe400028f0eff */
[----:B------:R-:W-:Y:S01]  /*29f30*/  ISETP.LT.AND P2, PT, R0, UR9, !P0 ;  /* 0x0000000900007c0c */ /* 0x000fe2000c741270 */
[----:B------:R0:W-:Y:S01]  /*29f40*/  @P1 STG.E.U8 desc[UR6][R16.64], R23 ;  /* 0x0000001710001986 */ /* 0x0001e2000c101106 */
[----:B------:R-:W-:Y:S01]  /*29f50*/  IADD3 R6, P5, R3, R20, RZ ;  /* 0x0000001403067210 */ /* 0x000fe20007fbe0ff */
[----:B------:R-:W-:-:S02]  /*29f60*/  VIADD R0, R29, 0x1a ;  /* 0x0000001a1d007836 */ /* 0x000fc40000000000 */
[----:B------:R1:W-:Y:S01]  /*29f70*/  @P4 STG.E.U8 desc[UR6][R4.64], R21 ;  /* 0x0000001504004986 */ /* 0x0003e2000c101106 */
[----:B--2---:R-:W-:Y:S02]  /*29f80*/  IADD3 R14, P4, R13, R20, RZ ;  /* 0x000000140d0e7210 */ /* 0x004fe40007f9e0ff */
[C---:B------:R-:W-:Y:S02]  /*29f90*/  PRMT R19, R8.reuse, 0x7772, RZ ;  /* 0x0000777208137816 */ /* 0x040fe400000000ff */
[-C--:B------:R-:W-:Y:S01]  /*29fa0*/  LEA.HI.X.SX32 R7, R3, R28.reuse, 0x1, P5 ;  /* 0x0000001c03077211 */ /* 0x080fe200028f0eff */
[----:B------:R-:W-:Y:S01]  /*29fb0*/  VIADD R3, R29, 0x1e ;  /* 0x0000001e1d037836 */ /* 0x000fe20000000000 */
[C---:B------:R-:W-:Y:S01]  /*29fc0*/  LEA.HI.X.SX32 R15, R13.reuse, R28, 0x1, P4 ;  /* 0x0000001c0d0f7211 */ /* 0x040fe200020f0eff */
[----:B------:R-:W-:Y:S01]  /*29fd0*/  VIADD R13, R13, UR4 ;  /* 0x000000040d0d7c36 */ /* 0x000fe20008000000 */
[----:B0-----:R-:W-:Y:S02]  /*29fe0*/  PRMT R23, R8, 0x7773, RZ ;  /* 0x0000777308177816 */ /* 0x001fe400000000ff */
[----:B------:R-:W-:Y:S01]  /*29ff0*/  ISETP.LT.AND P6, PT, R0, UR9, !P0 ;  /* 0x0000000900007c0c */ /* 0x000fe2000c7c1270 */
[----:B------:R0:W-:Y:S01]  /*2a000*/  @P3 STG.E.U8 desc[UR6][R6.64], R19 ;  /* 0x0000001306003986 */ /* 0x0001e2000c101106 */
[----:B------:R-:W-:Y:S01]  /*2a010*/  ISETP.LT.AND P3, PT, R3, UR9, !P0 ;  /* 0x0000000903007c0c */ /* 0x000fe2000c761270 */
[----:B------:R-:W-:-:S02]  /*2a020*/  VIADD R3, R13, UR4 ;  /* 0x000000040d037c36 */ /* 0x000fc40008000000 */
[----:B------:R2:W-:Y:S01]  /*2a030*/  @P2 STG.E.U8 desc[UR6][R14.64], R23 ;  /* 0x000000170e002986 */ /* 0x0005e2000c101106 */
[----:B------:R-:W-:Y:S01]  /*2a040*/  IADD3 R12, P2, R13, R20, RZ ;  /* 0x000000140d0c7210 */ /* 0x000fe20007f5e0ff */
[----:B------:R-:W-:Y:S01]  /*2a050*/  VIADD R0, R29, 0x1b ;  /* 0x0000001b1d007836 */ /* 0x000fe20000000000 */
[----:B-1----:R-:W-:Y:S01]  /*2a060*/  PRMT R21, R9, 0x7772, RZ ;  /* 0x0000777209157816 */ /* 0x002fe200000000ff */
[----:B------:R-:W-:Y:S01]  /*2a070*/  VIADD R17, R3, UR4 ;  /* 0x0000000403117c36 */ /* 0x000fe20008000000 */
[----:B------:R-:W-:Y:S01]  /*2a080*/  LEA.HI.X.SX32 R13, R13, R28, 0x1, P2 ;  /* 0x0000001c0d0d7211 */ /* 0x000fe200010f0eff */
[----:B------:R-:W1:Y:S01]  /*2a090*/  LDS.128 R4, [R2] ;  /* 0x0000000002047984 */ /* 0x000e620000000c00 */
[----:B------:R-:W-:Y:S02]  /*2a0a0*/  IADD3 R8, P2, R3, R20, RZ ;  /* 0x0000001403087210 */ /* 0x000fe40007f5e0ff */
[----:B0-----:R-:W-:Y:S01]  /*2a0b0*/  PRMT R19, R9, 0x7773, RZ ;  /* 0x0000777309137816 */ /* 0x001fe200000000ff */
[----:B------:R0:W-:Y:S01]  /*2a0c0*/  @P6 STG.E.U8 desc[UR6][R12.64], R21 ;  /* 0x000000150c006986 */ /* 0x0001e2000c101106 */
[----:B------:R-:W-:Y:S01]  /*2a0d0*/  LEA.HI.X.SX32 R9, R3, R28, 0x1, P2 ;  /* 0x0000001c03097211 */ /* 0x000fe200010f0eff */
[----:B------:R-:W-:Y:S01]  /*2a0e0*/  VIADD R3, R17, UR4 ;  /* 0x0000000411037c36 */ /* 0x000fe20008000000 */
[----:B------:R-:W-:Y:S01]  /*2a0f0*/  ISETP.LT.AND P1, PT, R0, UR9, !P0 ;  /* 0x0000000900007c0c */ /* 0x000fe2000c721270 */
[----:B------:R-:W-:Y:S01]  /*2a100*/  VIADD R0, R29, 0x1c ;  /* 0x0000001c1d007836 */ /* 0x000fe20000000000 */
[----:B--2---:R-:W-:-:S04]  /*2a110*/  IADD3 R14, P6, R17, R20, RZ ;  /* 0x00000014110e7210 */ /* 0x004fc80007fde0ff */
[----:B------:R-:W-:Y:S02]  /*2a120*/  LEA.HI.X.SX32 R15, R17, R28, 0x1, P6 ;  /* 0x0000001c110f7211 */ /* 0x000fe400030f0eff */
[----:B------:R-:W-:Y:S02]  /*2a130*/  IADD3 R16, P6, R3, R20, RZ ;  /* 0x0000001403107210 */ /* 0x000fe40007fde0ff */
[----:B------:R-:W-:Y:S01]  /*2a140*/  ISETP.LT.AND P5, PT, R0, UR9, !P0 ;  /* 0x0000000900007c0c */ /* 0x000fe2000c7a1270 */
[----:B------:R-:W-:Y:S01]  /*2a150*/  VIADD R0, R29, 0x1d ;  /* 0x0000001d1d007836 */ /* 0x000fe20000000000 */
[C---:B------:R-:W-:Y:S01]  /*2a160*/  LEA.HI.X.SX32 R17, R3.reuse, R28, 0x1, P6 ;  /* 0x0000001c03117211 */ /* 0x040fe200030f0eff */
[----:B------:R-:W-:Y:S01]  /*2a170*/  VIADD R3, R3, UR4 ;  /* 0x0000000403037c36 */ /* 0x000fe20008000000 */
[----:B------:R2:W-:Y:S02]  /*2a180*/  @P1 STG.E.U8 desc[UR6][R8.64], R19 ;  /* 0x0000001308001986 */ /* 0x0005e4000c101106 */
[----:B------:R-:W-:Y:S01]  /*2a190*/  ISETP.LT.AND P4, PT, R0, UR9, !P0 ;  /* 0x0000000900007c0c */ /* 0x000fe2000c781270 */
[----:B------:R-:W-:-:S02]  /*2a1a0*/  VIADD R0, R29, 0x1f ;  /* 0x0000001f1d007836 */ /* 0x000fc40000000000 */
[C---:B0-----:R-:W-:Y:S01]  /*2a1b0*/  VIADD R13, R3.reuse, UR4 ;  /* 0x00000004030d7c36 */ /* 0x041fe20008000000 */
[----:B------:R-:W-:Y:S02]  /*2a1c0*/  PRMT R23, R10, 0x7772, RZ ;  /* 0x000077720a177816 */ /* 0x000fe400000000ff */
[----:B------:R-:W-:Y:S02]  /*2a1d0*/  ISETP.LT.AND P2, PT, R0, UR9, !P0 ;  /* 0x0000000900007c0c */ /* 0x000fe4000c741270 */
[----:B--2---:R-:W-:Y:S01]  /*2a1e0*/  IADD3 R8, P6, R3, R20, RZ ;  /* 0x0000001403087210 */ /* 0x004fe20007fde0ff */
[----:B------:R-:W-:Y:S01]  /*2a1f0*/  VIADD R0, R29, 0x20 ;  /* 0x000000201d007836 */ /* 0x000fe20000000000 */
[----:B------:R-:W-:Y:S02]  /*2a200*/  PRMT R21, R10, 0x7773, RZ ;  /* 0x000077730a157816 */ /* 0x000fe400000000ff */
[----:B------:R-:W-:Y:S01]  /*2a210*/  LEA.HI.X.SX32 R9, R3, R28, 0x1, P6 ;  /* 0x0000001c03097211 */ /* 0x000fe200030f0eff */
[C---:B------:R-:W-:Y:S01]  /*2a220*/  VIADD R3, R13.reuse, UR4 ;  /* 0x000000040d037c36 */ /* 0x040fe20008000000 */
[----:B------:R-:W-:Y:S01]  /*2a230*/  IADD3 R10, P6, R13, R20, RZ ;  /* 0x000000140d0a7210 */ /* 0x000fe20007fde0ff */
[----:B------:R0:W-:Y:S01]  /*2a240*/  @P5 STG.E.U8 desc[UR6][R14.64], R23 ;  /* 0x000000170e005986 */ /* 0x0001e2000c101106 */
[----:B------:R-:W-:-:S02]  /*2a250*/  PRMT R19, R11, 0x7773, RZ ;  /* 0x000077730b137816 */ /* 0x000fc400000000ff */
[----:B------:R-:W-:Y:S01]  /*2a260*/  ISETP.LT.AND P1, PT, R0, UR9, !P0 ;  /* 0x0000000900007c0c */ /* 0x000fe2000c721270 */
[----:B------:R-:W-:Y:S01]  /*2a270*/  VIADD R0, R29, 0x21 ;  /* 0x000000211d007836 */ /* 0x000fe20000000000 */
[----:B0-----:R-:W-:Y:S02]  /*2a280*/  PRMT R15, R11, 0x7772, RZ ;  /* 0x000077720b0f7816 */ /* 0x001fe400000000ff */
[----:B------:R-:W-:Y:S02]  /*2a290*/  LEA.HI.X.SX32 R11, R13, R28, 0x1, P6 ;  /* 0x0000001c0d0b7211 */ /* 0x000fe400030f0eff */
[C---:B------:R-:W-:Y:S02]  /*2a2a0*/  IADD3 R12, P6, R3.reuse, R20, RZ ;  /* 0x00000014030c7210 */ /* 0x040fe40007fde0ff */
[----:B------:R-:W-:Y:S02]  /*2a2b0*/  ISETP.LT.AND P5, PT, R0, UR9, !P0 ;  /* 0x0000000900007c0c */ /* 0x000fe4000c7a1270 */
[C---:B------:R-:W-:Y:S01]  /*2a2c0*/  LEA.HI.X.SX32 R13, R3.reuse, R28, 0x1, P6 ;  /* 0x0000001c030d7211 */ /* 0x040fe200030f0eff */
[----:B------:R-:W-:-:S02]  /*2a2d0*/  VIADD R3, R3, UR4 ;  /* 0x0000000403037c36 */ /* 0x000fc40008000000 */
[----:B------:R-:W-:Y:S01]  /*2a2e0*/  VIADD R0, R29, 0x22 ;  /* 0x000000221d007836 */ /* 0x000fe20000000000 */
[----:B------:R1:W-:Y:S02]  /*2a2f0*/  @P4 STG.E.U8 desc[UR6][R16.64], R21 ;  /* 0x0000001510004986 */ /* 0x0003e4000c101106 */
[----:B------:R-:W-:Y:S02]  /*2a300*/  IADD3 R14, P6, R3, R20, RZ ;  /* 0x00000014030e7210 */ /* 0x000fe40007fde0ff */
[----:B------:R0:W-:Y:S01]  /*2a310*/  @P3 STG.E.U8 desc[UR6][R8.64], R15 ;  /* 0x0000000f08003986 */ /* 0x0001e2000c101106 */
[----:B------:R-:W-:Y:S01]  /*2a320*/  ISETP.LT.AND P4, PT, R0, UR9, !P0 ;  /* 0x0000000900007c0c */ /* 0x000fe2000c781270 */
[----:B------:R-:W-:Y:S02]  /*2a330*/  VIADD R0, R29, 0x23 ;  /* 0x000000231d007836 */ /* 0x000fe40000000000 */
[----:B------:R2:W-:Y:S01]  /*2a340*/  @P2 STG.E.U8 desc[UR6][R10.64], R19 ;  /* 0x000000130a002986 */ /* 0x0005e2000c101106 */
[----:B-1----:R-:W-:Y:S01]  /*2a350*/  PRMT R17, R4, 0x7770, RZ ;  /* 0x0000777004117816 */ /* 0x002fe200000000ff */
[C---:B0-----:R-:W-:Y:S01]  /*2a360*/  VIADD R9, R3.reuse, UR4 ;  /* 0x0000000403097c36 */ /* 0x041fe20008000000 */
[----:B------:R-:W-:-:S03]  /*2a370*/  LEA.HI.X.SX32 R15, R3, R28, 0x1, P6 ;  /* 0x0000001c030f7211 */ /* 0x000fc600030f0eff */
[C---:B------:R-:W-:Y:S01]  /*2a380*/  VIADD R3, R9.reuse, UR4 ;  /* 0x0000000409037c36 */ /* 0x040fe20008000000 */
[----:B------:R-:W-:Y:S02]  /*2a390*/  IADD3 R18, P6, R9, R20, RZ ;  /* 0x0000001409127210 */ /* 0x000fe40007fde0ff */
[----:B------:R-:W-:Y:S01]  /*2a3a0*/  ISETP.LT.AND P3, PT, R0, UR9, !P0 ;  /* 0x0000000900007c0c */ /* 0x000fe2000c761270 */
[----:B------:R-:W-:Y:S01]  /*2a3b0*/  VIADD R0, R29, 0x24 ;  /* 0x000000241d007836 */ /* 0x000fe20000000000 */
[----:B------:R0:W-:Y:S01]  /*2a3c0*/  @P1 STG.E.U8 desc[UR6][R12.64], R17 ;  /* 0x000000110c001986 */ /* 0x0001e2000c101106 */
[----:B--2---:R-:W-:Y:S02]  /*2a3d0*/  LEA.HI.X.SX32 R19, R9, R28, 0x1, P6 ;  /* 0x0000001c09137211 */ /* 0x004fe400030f0eff */
[----:B------:R-:W-:Y:S01]  /*2a3e0*/  PRMT R25, R4, 0x7771, RZ ;  /* 0x0000777104197816 */ /* 0x000fe200000000ff */
[----:B------:R-:W1:Y:S01]  /*2a3f0*/  LDS.128 R8, [R2+0x400] ;  /* 0x0004000002087984 */ /* 0x000e620000000c00 */
[----:B------:R-:W-:Y:S01]  /*2a400*/  ISETP.LT.AND P2, PT, R0, UR9, !P0 ;  /* 0x0000000900007c0c */ /* 0x000fe2000c741270 */
[----:B------:R-:W-:Y:S01]  /*2a410*/  VIADD R0, R29, 0x25 ;  /* 0x000000251d007836 */ /* 0x000fe20000000000 */
[C---:B0-----:R-:W-:Y:S01]  /*2a420*/  IADD3 R12, P6, R3.reuse, R20, RZ ;  /* 0x00000014030c7210 */ /* 0x041fe20007fde0ff */
[----:B------:R-:W-:-:S03]  /*2a430*/  VIADD R17, R3, UR4 ;  /* 0x0000000403117c36 */ /* 0x000fc60008000000 */
[----:B------:R-:W-:Y:S01]  /*2a440*/  LEA.HI.X.SX32 R13, R3, R28, 0x1, P6 ;  /* 0x0000001c030d7211 */ /* 0x000fe200030f0eff */
[C---:B------:R-:W-:Y:S01]  /*2a450*/  VIADD R3, R17.reuse, UR4 ;  /* 0x0000000411037c36 */ /* 0x040fe20008000000 */
[----:B------:R-:W-:Y:S01]  /*2a460*/  IADD3 R16, P6, R17, R20, RZ ;  /* 0x0000001411107210 */ /* 0x000fe20007fde0ff */
[----:B------:R0:W-:Y:S01]  /*2a470*/  @P5 STG.E.U8 desc[UR6][R14.64], R25 ;  /* 0x000000190e005986 */ /* 0x0001e2000c101106 */
[----:B------:R-:W-:Y:S01]  /*2a480*/  ISETP.LT.AND P1, PT, R0, UR9, !P0 ;  /* 0x0000000900007c0c */ /* 0x000fe2000c721270 */
[----:B------:R-:W-:Y:S01]  /*2a490*/  VIADD R0, R29, 0x26 ;  /* 0x000000261d007836 */ /* 0x000fe20000000000 */
[----:B------:R-:W-:Y:S02]  /*2a4a0*/  LEA.HI.X.SX32 R17, R17, R28, 0x1, P6 ;  /* 0x0000001c11117211 */ /* 0x000fe400030f0eff */
[C---:B------:R-:W-:Y:S02]  /*2a4b0*/  PRMT R21, R5.reuse, 0x7770, RZ ;  /* 0x0000777005157816 */ /* 0x040fe400000000ff */
[----:B------:R-:W-:-:S02]  /*2a4c0*/  PRMT R23, R5, 0x7771, RZ ;  /* 0x0000777105177816 */ /* 0x000fc400000000ff */
[C---:B0-----:R-:W-:Y:S02]  /*2a4d0*/  IADD3 R14, P6, R3.reuse, R20, RZ ;  /* 0x00000014030e7210 */ /* 0x041fe40007fde0ff */
[----:B------:R-:W-:Y:S02]  /*2a4e0*/  ISETP.LT.AND P5, PT, R0, UR9, !P0 ;  /* 0x0000000900007c0c */ /* 0x000fe4000c7a1270 */
[C---:B------:R-:W-:Y:S01]  /*2a4f0*/  LEA.HI.X.SX32 R15, R3.reuse, R28, 0x1, P6 ;  /* 0x0000001c030f7211 */ /* 0x040fe200030f0eff */
[----:B------:R-:W-:Y:S02]  /*2a500*/  VIADD R3, R3, UR4 ;  /* 0x0000000403037c36 */ /* 0x000fe40008000000 */
[----:B------:R-:W-:Y:S01]  /*2a510*/  VIADD R0, R29, 0x27 ;  /* 0x000000271d007836 */ /* 0x000fe20000000000 */
[----:B------:R0:W-:Y:S02]  /*2a520*/  @P4 STG.E.U8 desc[UR6][R18.64], R21 ;  /* 0x0000001512004986 */ /* 0x0001e4000c101106 */
[----:B------:R-:W-:-:S02]  /*2a530*/  IADD3 R2, P6, R3, R20, RZ ;  /* 0x0000001403027210 */ /* 0x000fc40007fde0ff */
[----:B------:R2:W-:Y:S01]  /*2a540*/  @P3 STG.E.U8 desc[UR6][R12.64], R23 ;  /* 0x000000170c003986 */ /* 0x0005e2000c101106 */
[----:B------:R-:W-:Y:S01]  /*2a550*/  ISETP.LT.AND P4, PT, R0, UR9, !P0 ;  /* 0x0000000900007c0c */ /* 0x000fe2000c781270 */
[----:B------:R-:W-:Y:S01]  /*2a560*/  VIADD R0, R29, 0x28 ;  /* 0x000000281d007836 */ /* 0x000fe20000000000 */
[----:B0-----:R-:W-:Y:S01]  /*2a570*/  PRMT R21, R6, 0x7770, RZ ;  /* 0x0000777006157816 */ /* 0x001fe200000000ff */
[----:B--2---:R-:W-:-:S04]  /*2a580*/  VIADD R13, R3, UR4 ;  /* 0x00000004030d7c36 */ /* 0x004fc80008000000 */
[----:B------:R0:W-:Y:S01]  /*2a590*/  @P2 STG.E.U8 desc[UR6][R16.64], R21 ;  /* 0x0000001510002986 */ /* 0x0001e2000c101106 */
[----:B------:R-:W-:Y:S02]  /*2a5a0*/  PRMT R19, R6, 0x7771, RZ ;  /* 0x0000777106137816 */ /* 0x000fe400000000ff */
[----:B------:R-:W-:Y:S02]  /*2a5b0*/  LEA.HI.X.SX32 R3, R3, R28, 0x1, P6 ;  /* 0x0000001c03037211 */ /* 0x000fe400030f0eff */
[----:B------:R-:W-:Y:S02]  /*2a5c0*/  IADD3 R12, P6, R13, R20, RZ ;  /* 0x000000140d0c7210 */ /* 0x000fe40007fde0ff */
[----:B------:R-:W-:Y:S01]  /*2a5d0*/  ISETP.LT.AND P3, PT, R0, UR9, !P0 ;  /* 0x0000000900007c0c */ /* 0x000fe2000c761270 */
[----:B------:R-:W-:Y:S02]  /*2a5e0*/  VIADD R0, R29, 0x29 ;  /* 0x000000291d007836 */ /* 0x000fe40000000000 */
[C---:B0-----:R-:W-:Y:S01]  /*2a5f0*/  VIADD R17, R13.reuse, UR4 ;  /* 0x000000040d117c36 */ /* 0x041fe20008000000 */
[----:B------:R0:W-:Y:S01]  /*2a600*/  @P1 STG.E.U8 desc[UR6][R14.64], R19 ;  /* 0x000000130e001986 */ /* 0x0001e2000c101106 */
[----:B------:R-:W-:-:S02]  /*2a610*/  LEA.HI.X.SX32 R13, R13, R28, 0x1, P6 ;  /* 0x0000001c0d0d7211 */ /* 0x000fc400030f0eff */
[----:B------:R-:W-:Y:S01]  /*2a620*/  ISETP.LT.AND P2, PT, R0, UR9, !P0 ;  /* 0x0000000900007c0c */ /* 0x000fe2000c741270 */
[----:B------:R-:W-:Y:S01]  /*2a630*/  VIADD R0, R29, 0x2a ;  /* 0x0000002a1d007836 */ /* 0x000fe20000000000 */
[C---:B0-----:R-:W-:Y:S01]  /*2a640*/  IADD3 R14, P6, R17.reuse, R20, RZ ;  /* 0x00000014110e7210 */ /* 0x041fe20007fde0ff */
[----:B------:R-:W-:-:S03]  /*2a650*/  VIADD R19, R17, UR4 ;  /* 0x0000000411137c36 */ /* 0x000fc60008000000 */
        /* <DEDUP_REMOVED lines=9> */
[----:B-1----:R-:W-:-:S02]  /*2a6f0*/  PRMT R25, R8, 0x7770, RZ ;  /* 0x0000777008197816 */ /* 0x002fc400000000ff */
[----:B------:R-:W-:Y:S01]  /*2a700*/  ISETP.LT.AND P5, PT, R0, UR9, !P0 ;  /* 0x0000000900007c0c */ /* 0x000fe2000c7a1270 */
[----:B------:R1:W-:Y:S01]  /*2a710*/  @P4 STG.E.U8 desc[UR6][R12.64], R21 ;  /* 0x000000150c004986 */ /* 0x0003e2000c101106 */
[----:B------:R-:W-:-:S03]  /*2a720*/  VIADD R0, R29, 0x2c ;  /* 0x0000002c1d007836 */ /* 0x000fc60000000000 */
[----:B------:R2:W-:Y:S01]  /*2a730*/  @P3 STG.E.U8 desc[UR6][R14.64], R25 ;  /* 0x000000190e003986 */ /* 0x0005e2000c101106 */
[C---:B0-----:R-:W-:Y:S01]  /*2a740*/  IADD3 R2, P6, R19.reuse, R20, RZ ;  /* 0x0000001413027210 */ /* 0x041fe20007fde0ff */
[----:B-1----:R-:W-:-:S03]  /*2a750*/  VIADD R13, R19, UR4 ;  /* 0x00000004130d7c36 */ /* 0x002fc60008000000 */
[----:B------:R-:W-:Y:S02]  /*2a760*/  LEA.HI.X.SX32 R3, R19, R28, 0x1, P6 ;  /* 0x0000001c13037211 */ /* 0x000fe400030f0eff */
[----:B------:R-:W-:Y:S01]  /*2a770*/  ISETP.LT.AND P4, PT, R0, UR9, !P0 ;  /* 0x0000000900007c0c */ /* 0x000fe2000c781270 */
[C---:B--2---:R-:W-:Y:S01]  /*2a780*/  VIADD R15, R13.reuse, UR4 ;  /* 0x000000040d0f7c36 */ /* 0x044fe20008000000 */
[----:B------:R-:W-:Y:S01]  /*2a790*/  IADD3 R12, P6, R13, R20, RZ ;  /* 0x000000140d0c7210 */ /* 0x000fe20007fde0ff */
[----:B------:R-:W-:Y:S01]  /*2a7a0*/  VIADD R0, R29, 0x2d ;  /* 0x0000002d1d007836 */ /* 0x000fe20000000000 */
[----:B------:R-:W-:Y:S01]  /*2a7b0*/  PRMT R27, R8, 0x7771, RZ ;  /* 0x00007771081b7816 */ /* 0x000fe200000000ff */
[----:B------:R-:W-:Y:S01]  /*2a7c0*/  VIADD R19, R15, UR4 ;  /* 0x000000040f137c36 */ /* 0x000fe20008000000 */
[----:B------:R-:W-:Y:S02]  /*2a7d0*/  LEA.HI.X.SX32 R13, R13, R28, 0x1, P6 ;  /* 0x0000001c0d0d7211 */ /* 0x000fe400030f0eff */
[----:B------:R-:W-:-:S02]  /*2a7e0*/  IADD3 R14, P6, R15, R20, RZ ;  /* 0x000000140f0e7210 */ /* 0x000fc40007fde0ff */
[----:B------:R-:W-:Y:S01]  /*2a7f0*/  ISETP.LT.AND P3, PT, R0, UR9, !P0 ;  /* 0x0000000900007c0c */ /* 0x000fe2000c761270 */
[----:B------:R-:W-:Y:S01]  /*2a800*/  VIADD R0, R29, 0x2e ;  /* 0x0000002e1d007836 */ /* 0x000fe20000000000 */
[----:B------:R0:W-:Y:S01]  /*2a810*/  @P2 STG.E.U8 desc[UR6][R16.64], R27 ;  /* 0x0000001b10002986 */ /* 0x0001e2000c101106 */
[----:B------:R-:W-:Y:S02]  /*2a820*/  LEA.HI.X.SX32 R15, R15, R28, 0x1, P6 ;  /* 0x0000001c0f0f7211 */ /* 0x000fe400030f0eff */
[----:B------:R-:W-:Y:S02]  /*2a830*/  PRMT R23, R9, 0x7770, RZ ;  /* 0x0000777009177816 */ /* 0x000fe400000000ff */
[----:B------:R-:W-:Y:S01]  /*2a840*/  ISETP.LT.AND P2, PT, R0, UR9, !P0 ;  /* 0x0000000900007c0c */ /* 0x000fe2000c741270 */
[----:B------:R-:W-:Y:S01]  /*2a850*/  VIADD R0, R29, 0x2f ;  /* 0x0000002f1d007836 */ /* 0x000fe20000000000 */
[----:B------:R-:W-:Y:S02]  /*2a860*/  PRMT R25, R9, 0x7771, RZ ;  /* 0x0000777109197816 */ /* 0x000fe400000000ff */
[----:B0-----:R-:W-:-:S04]  /*2a870*/  IADD3 R16, P6, R19, R20, RZ ;  /* 0x0000001413107210 */ /* 0x001fc80007fde0ff */
[C---:B------:R-:W-:Y:S01]  /*2a880*/  LEA.HI.X.SX32 R17, R19.reuse, R28, 0x1, P6 ;  /* 0x0000001c13117211 */ /* 0x040fe200030f0eff */
[----:B------:R-:W-:Y:S01]  /*2a890*/  VIADD R19, R19, UR4 ;  /* 0x0000000413137c36 */ /* 0x000fe20008000000 */
[----:B------:R0:W-:Y:S01]  /*2a8a0*/  @P1 STG.E.U8 desc[UR6][R2.64], R23 ;  /* 0x0000001702001986 */ /* 0x0001e2000c101106 */
[----:B------:R-:W-:Y:S01]  /*2a8b0*/  ISETP.LT.AND P1, PT, R0, UR9, !P0 ;  /* 0x0000000900007c0c */ /* 0x000fe2000c721270 */
[----:B------:R-:W-:Y:S01]  /*2a8c0*/  VIADD R0, R29, 0x30 ;  /* 0x000000301d007836 */ /* 0x000fe20000000000 */
[----:B------:R-:W-:Y:S01]  /*2a8d0*/  PRMT R21, R10, 0x7770, RZ ;  /* 0x000077700a157816 */ /* 0x000fe200000000ff */
[----:B------:R1:W-:Y:S03]  /*2a8e0*/  @P5 STG.E.U8 desc[UR6][R12.64], R25 ;  /* 0x000000190c005986 */ /* 0x0003e6000c101106 */
[----:B------:R-:W-:Y:S01]  /*2a8f0*/  ISETP.LT.AND P5, PT, R0, UR9, !P0 ;  /* 0x0000000900007c0c */ /* 0x000fe2000c7a1270 */
[----:B------:R2:W-:Y:S01]  /*2a900*/  @P4 STG.E.U8 desc[UR6][R14.64], R21 ;  /* 0x000000150e004986 */ /* 0x0005e2000c101106 */
[C---:B0-----:R-:W-:Y:S01]  /*2a910*/  IADD3 R2, P6, R19.reuse, R20, RZ ;  /* 0x0000001413027210 */ /* 0x041fe20007fde0ff */
[----:B-1----:R-:W-:-:S03]  /*2a920*/  VIADD R13, R19, UR4 ;  /* 0x00000004130d7c36 */ /* 0x002fc60008000000 */
[----:B------:R-:W-:Y:S01]  /*2a930*/  LEA.HI.X.SX32 R3, R19, R28, 0x1, P6 ;  /* 0x0000001c13037211 */ /* 0x000fe200030f0eff */
[----:B------:R-:W-:Y:S02]  /*2a940*/  VIADD R0, R29, 0x31 ;  /* 0x000000311d007836 */ /* 0x000fe40000000000 */
[C---:B--2---:R-:W-:Y:S01]  /*2a950*/  VIADD R15, R13.reuse, UR4 ;  /* 0x000000040d0f7c36 */ /* 0x044fe20008000000 */
[----:B------:R-:W-:Y:S02]  /*2a960*/  IADD3 R12, P6, R13, R20, RZ ;  /* 0x000000140d0c7210 */ /* 0x000fe40007fde0ff */
        /* <DEDUP_REMOVED lines=12> */
[C---:B0-----:R-:W-:Y:S01]  /*2aa30*/  IADD3 R16, P6, R19.reuse, R20, RZ ;  /* 0x0000001413107210 */ /* 0x041fe20007fde0ff */
[----:B------:R0:W-:Y:S03]  /*2aa40*/  @P2 STG.E.U8 desc[UR6][R2.64], R21 ;  /* 0x0000001502002986 */ /* 0x0001e6000c101106 */
[C---:B------:R-:W-:Y:S01]  /*2aa50*/  LEA.HI.X.SX32 R17, R19.reuse, R28, 0x1, P6 ;  /* 0x0000001c13117211 */ /* 0x040fe200030f0eff */
[----:B------:R-:W-:Y:S01]  /*2aa60*/  VIADD R19, R19, UR4 ;  /* 0x0000000413137c36 */ /* 0x000fe20008000000 */
[----:B------:R-:W-:Y:S01]  /*2aa70*/  ISETP.LT.AND P2, PT, R0, UR9, !P0 ;  /* 0x0000000900007c0c */ /* 0x000fe2000c741270 */
[----:B------:R1:W-:Y:S01]  /*2aa80*/  @P1 STG.E.U8 desc[UR6][R12.64], R25 ;  /* 0x000000190c001986 */ /* 0x0003e2000c101106 */
[----:B------:R-:W-:Y:S01]  /*2aa90*/  VIADD R0, R29, 0x34 ;  /* 0x000000341d007836 */ /* 0x000fe20000000000 */
[----:B------:R-:W-:-:S02]  /*2aaa0*/  PRMT R23, R4, 0x7772, RZ ;  /* 0x0000777204177816 */ /* 0x000fc400000000ff */
[----:B0-----:R-:W-:-:S03]  /*2aab0*/  IADD3 R2, P6, R19, R20, RZ ;  /* 0x0000001413027210 */ /* 0x001fc60007fde0ff */
[----:B------:R0:W-:Y:S01]  /*2aac0*/  @P5 STG.E.U8 desc[UR6][R14.64], R23 ;  /* 0x000000170e005986 */ /* 0x0001e2000c101106 */
[----:B------:R-:W-:Y:S01]  /*2aad0*/  ISETP.LT.AND P1, PT, R0, UR9, !P0 ;  /* 0x0000000900007c0c */ /* 0x000fe2000c721270 */
[----:B-1----:R-:W-:Y:S01]  /*2aae0*/  VIADD R13, R19, UR4 ;  /* 0x00000004130d7c36 */ /* 0x002fe20008000000 */
[----:B------:R-:W-:Y:S01]  /*2aaf0*/  PRMT R21, R4, 0x7773, RZ ;  /* 0x0000777304157816 */ /* 0x000fe200000000ff */
[----:B------:R-:W-:Y:S01]  /*2ab00*/  VIADD R0, R29, 0x35 ;  /* 0x000000351d007836 */ /* 0x000fe20000000000 */
[----:B------:R-:W-:Y:S02]  /*2ab10*/  LEA.HI.X.SX32 R3, R19, R28, 0x1, P6 ;  /* 0x0000001c13037211 */ /* 0x000fe400030f0eff */
[C---:B------:R-:W-:Y:S01]  /*2ab20*/  IADD3 R4, P6, R13.reuse, R20, RZ ;  /* 0x000000140d047210 */ /* 0x040fe20007fde0ff */
[----:B0-----:R-:W-:Y:S01]  /*2ab30*/  VIADD R15, R13, UR4 ;  /* 0x000000040d0f7c36 */ /* 0x001fe20008000000 */
[C---:B------:R-:W-:Y:S01]  /*2ab40*/  PRMT R23, R5.reuse, 0x7772, RZ ;  /* 0x0000777205177816 */ /* 0x040fe200000000ff */
[----:B------:R0:W-:Y:S01]  /*2ab50*/  @P4 STG.E.U8 desc[UR6][R16.64], R21 ;  /* 0x0000001510004986 */ /* 0x0001e2000c101106 */
[----:B------:R-:W-:-:S02]  /*2ab60*/  PRMT R19, R5, 0x7773, RZ ;  /* 0x0000777305137816 */ /* 0x000fc400000000ff */
[----:B------:R-:W-:Y:S02]  /*2ab70*/  LEA.HI.X.SX32 R5, R13, R28, 0x1, P6 ;  /* 0x0000001c0d057211 */ /* 0x000fe400030f0eff */
[----:B------:R-:W-:Y:S01]  /*2ab80*/  ISETP.LT.AND P5, PT, R0, UR9, !P0 ;  /* 0x0000000900007c0c */ /* 0x000fe2000c7a1270 */
[----:B------:R-:W-:Y:S01]  /*2ab90*/  VIADD R0, R29, 0x36 ;  /* 0x000000361d007836 */ /* 0x000fe20000000000 */
[C---:B------:R-:W-:Y:S01]  /*2aba0*/  IADD3 R12, P6, R15.reuse, R20, RZ ;  /* 0x000000140f0c7210 */ /* 0x040fe20007fde0ff */
[----:B0-----:R-:W-:-:S03]  /*2abb0*/  VIADD R17, R15, UR4 ;  /* 0x000000040f117c36 */ /* 0x001fc60008000000 */
[----:B------:R-:W-:Y:S02]  /*2abc0*/  LEA.HI.X.SX32 R13, R15, R28, 0x1, P6 ;  /* 0x0000001c0f0d7211 */ /* 0x000fe400030f0eff */
[----:B------:R-:W-:Y:S02]  /*2abd0*/  ISETP.LT.AND P4, PT, R0, UR9, !P0 ;  /* 0x0000000900007c0c */ /* 0x000fe4000c781270 */
[----:B------:R-:W-:Y:S01]  /*2abe0*/  IADD3 R14, P6, R17, R20, RZ ;  /* 0x00000014110e7210 */ /* 0x000fe20007fde0ff */
[----:B------:R-:W-:Y:S01]  /*2abf0*/  VIADD R0, R29, 0x37 ;  /* 0x000000371d007836 */ /* 0x000fe20000000000 */
[----:B------:R0:W-:Y:S02]  /*2ac00*/  @P3 STG.E.U8 desc[UR6][R2.64], R23 ;  /* 0x0000001702003986 */ /* 0x0001e4000c101106 */
[C---:B------:R-:W-:Y:S01]  /*2ac10*/  LEA.HI.X.SX32 R15, R17.reuse, R28, 0x1, P6 ;  /* 0x0000001c110f7211 */ /* 0x040fe200030f0eff */
[----:B------:R-:W-:Y:S01]  /*2ac20*/  VIADD R17, R17, UR4 ;  /* 0x0000000411117c36 */ /* 0x000fe20008000000 */
[----:B------:R-:W-:Y:S01]  /*2ac30*/  ISETP.LT.AND P3, PT, R0, UR9, !P0 ;  /* 0x0000000900007c0c */ /* 0x000fe2000c761270 */
[----:B------:R-:W-:Y:S01]  /*2ac40*/  VIADD R0, R29, 0x38 ;  /* 0x000000381d007836 */ /* 0x000fe20000000000 */
[----:B------:R-:W-:Y:S01]  /*2ac50*/  PRMT R21, R6, 0x7772, RZ ;  /* 0x0000777206157816 */ /* 0x000fe200000000ff */
[----:B------:R1:W-:Y:S01]  /*2ac60*/  @P2 STG.E.U8 desc[UR6][R4.64], R19 ;  /* 0x0000001304002986 */ /* 0x0003e2000c101106 */
[----:B0-----:R-:W-:-:S03]  /*2ac70*/  IADD3 R2, P6, R17, R20, RZ ;  /* 0x0000001411027210 */ /* 0x001fc60007fde0ff */
[----:B------:R0:W-:Y:S01]  /*2ac80*/  @P1 STG.E.U8 desc[UR6][R12.64], R21 ;  /* 0x000000150c001986 */ /* 0x0001e2000c101106 */
[----:B------:R-:W-:Y:S01]  /*2ac90*/  ISETP.LT.AND P2, PT, R0, UR9, !P0 ;  /* 0x0000000900007c0c */ /* 0x000fe2000c741270 */
[----:B------:R-:W-:Y:S02]  /*2aca0*/  VIADD R0, R29, 0x39 ;  /* 0x000000391d007836 */ /* 0x000fe40000000000 */
[----:B-1----:R-:W-:Y:S01]  /*2acb0*/  VIADD R5, R17, UR4 ;  /* 0x0000000411057c36 */ /* 0x002fe20008000000 */
[----:B------:R-:W-:Y:S02]  /*2acc0*/  PRMT R19, R7, 0x7773, RZ ;  /* 0x0000777307137816 */ /* 0x000fe400000000ff */
[----:B------:R-:W-:Y:S02]  /*2acd0*/  LEA.HI.X.SX32 R3, R17, R28, 0x1, P6 ;  /* 0x0000001c11037211 */ /* 0x000fe400030f0eff */
[----:B------:R-:W-:Y:S02]  /*2ace0*/  IADD3 R4, P6, R5, R20, RZ ;  /* 0x0000001405047210 */ /* 0x000fe40007fde0ff */
[----:B0-----:R-:W-:Y:S01]  /*2acf0*/  PRMT R21, R7, 0x7772, RZ ;  /* 0x0000777207157816 */ /* 0x001fe200000000ff */
[----:B------:R-:W-:Y:S01]  /*2ad00*/  VIADD R7, R5, UR4 ;  /* 0x0000000405077c36 */ /* 0x000fe20008000000 */
[----:B------:R-:W-:-:S02]  /*2ad10*/  PRMT R23, R6, 0x7773, RZ ;  /* 0x0000777306177816 */ /* 0x000fc400000000ff */
[----:B------:R-:W-:Y:S01]  /*2ad20*/  ISETP.LT.AND P1, PT, R0, UR9, !P0 ;  /* 0x0000000900007c0c */ /* 0x000fe2000c721270 */
[----:B------:R-:W-:Y:S01]  /*2ad30*/  VIADD R13, R7, UR4 ;  /* 0x00000004070d7c36 */ /* 0x000fe20008000000 */
[----:B------:R-:W-:Y:S01]  /*2ad40*/  LEA.HI.X.SX32 R5, R5, R28, 0x1, P6 ;  /* 0x0000001c05057211 */ /* 0x000fe200030f0eff */
[----:B------:R-:W-:Y:S01]  /*2ad50*/  VIADD R0, R29, 0x3a ;  /* 0x0000003a1d007836 */ /* 0x000fe20000000000 */
[----:B------:R-:W-:Y:S01]  /*2ad60*/  IADD3 R6, P6, R7, R20, RZ ;  /* 0x0000001407067210 */ /* 0x000fe20007fde0ff */
[----:B------:R-:W-:Y:S01]  /*2ad70*/  VIADD R17, R13, UR4 ;  /* 0x000000040d117c36 */ /* 0x000fe20008000000 */
[----:B------:R0:W-:Y:S02]  /*2ad80*/  @P5 STG.E.U8 desc[UR6][R14.64], R23 ;  /* 0x000000170e005986 */ /* 0x0001e4000c101106 */
[----:B------:R-:W-:Y:S02]  /*2ad90*/  LEA.HI.X.SX32 R7, R7, R28, 0x1, P6 ;  /* 0x0000001c07077211 */ /* 0x000fe400030f0eff */
[----:B------:R-:W-:Y:S01]  /*2ada0*/  ISETP.LT.AND P5, PT, R0, UR9, !P0 ;  /* 0x0000000900007c0c */ /* 0x000fe2000c7a1270 */
[----:B------:R1:W-:Y:S01]  /*2adb0*/  @P4 STG.E.U8 desc[UR6][R2.64], R21 ;  /* 0x0000001502004986 */ /* 0x0003e2000c101106 */
[----:B------:R-:W-:-:S03]  /*2adc0*/  VIADD R0, R29, 0x3b ;  /* 0x0000003b1d007836 */ /* 0x000fc60000000000 */
[----:B------:R2:W-:Y:S01]  /*2add0*/  @P3 STG.E.U8 desc[UR6][R4.64], R19 ;  /* 0x0000001304003986 */ /* 0x0005e2000c101106 */
[C---:B0-----:R-:W-:Y:S02]  /*2ade0*/  IADD3 R14, P6, R13.reuse, R20, RZ ;  /* 0x000000140d0e7210 */ /* 0x041fe40007fde0ff */
[----:B------:R-:W-:Y:S02]  /*2adf0*/  ISETP.LT.AND P4, PT, R0, UR9, !P0 ;  /* 0x0000000900007c0c */ /* 0x000fe4000c781270 */
[----:B------:R-:W-:Y:S02]  /*2ae00*/  LEA.HI.X.SX32 R15, R13, R28, 0x1, P6 ;  /* 0x0000001c0d0f7211 */ /* 0x000fe400030f0eff */
[C---:B-1----:R-:W-:Y:S01]  /*2ae10*/  IADD3 R2, P6, R17.reuse, R20, RZ ;  /* 0x0000001411027210 */ /* 0x042fe20007fde0ff */
[----:B--2---:R-:W-:Y:S01]  /*2ae20*/  VIADD R5, R17, UR4 ;  /* 0x0000000411057c36 */ /* 0x004fe20008000000 */
[----:B------:R-:W-:Y:S01]  /*2ae30*/  PRMT R25, R8, 0x7772, RZ ;  /* 0x0000777208197816 */ /* 0x000fe200000000ff */
[----:B------:R-:W-:-:S02]  /*2ae40*/  VIADD R0, R29, 0x3c ;  /* 0x0000003c1d007836 */ /* 0x000fc40000000000 */
[----:B------:R-:W-:Y:S01]  /*2ae50*/  VIADD R13, R5, UR4 ;  /* 0x00000004050d7c36 */ /* 0x000fe20008000000 */
[----:B------:R-:W-:Y:S02]  /*2ae60*/  PRMT R23, R8, 0x7773, RZ ;  /* 0x0000777308177816 */ /* 0x000fe400000000ff */
[----:B------:R-:W-:Y:S01]  /*2ae70*/  LEA.HI.X.SX32 R3, R17, R28, 0x1, P6 ;  /* 0x0000001c11037211 */ /* 0x000fe200030f0eff */
[----:B------:R-:W-:Y:S01]  /*2ae80*/  VIADD R17, R13, UR4 ;  /* 0x000000040d117c36 */ /* 0x000fe20008000000 */
[----:B------:R-:W-:Y:S01]  /*2ae90*/  ISETP.LT.AND P3, PT, R0, UR9, !P0 ;  /* 0x0000000900007c0c */ /* 0x000fe2000c761270 */
[----:B------:R0:W-:Y:S01]  /*2aea0*/  @P2 STG.E.U8 desc[UR6][R6.64], R25 ;  /* 0x0000001906002986 */ /* 0x0001e2000c101106 */
[----:B------:R-:W-:Y:S02]  /*2aeb0*/  VIADD R0, R29, 0x3d ;  /* 0x0000003d1d007836 */ /* 0x000fe40000000000 */
[----:B------:R-:W-:Y:S01]  /*2aec0*/  VIADD R19, R17, UR4 ;  /* 0x0000000411137c36 */ /* 0x000fe20008000000 */
[----:B------:R1:W-:Y:S02]  /*2aed0*/  @P1 STG.E.U8 desc[UR6][R14.64], R23 ;  /* 0x000000170e001986 */ /* 0x0003e4000c101106 */
[----:B------:R-:W-:Y:S01]  /*2aee0*/  ISETP.LT.AND P2, PT, R0, UR9, !P0 ;  /* 0x0000000900007c0c */ /* 0x000fe2000c741270 */
[----:B------:R-:W-:Y:S01]  /*2aef0*/  VIADD R0, R29, 0x3e ;  /* 0x0000003e1d007836 */ /* 0x000fe20000000000 */
[----:B0-----:R-:W-:Y:S01]  /*2af00*/  IADD3 R6, P1, R5, R20, RZ ;  /* 0x0000001405067210 */ /* 0x001fe20007f3e0ff */
[----:B------:R-:W-:-:S03]  /*2af10*/  VIADD R8, R29, 0x3f ;  /* 0x0000003f1d087836 */ /* 0x000fc60000000000 */
[----:B------:R-:W-:Y:S02]  /*2af20*/  LEA.HI.X.SX32 R7, R5, R28, 0x1, P1 ;  /* 0x0000001c05077211 */ /* 0x000fe400008f0eff */
[-C--:B-1----:R-:W-:Y:S02]  /*2af30*/  IADD3 R14, P1, R19, R20.reuse, RZ ;  /* 0x00000014130e7210 */ /* 0x082fe40007f3e0ff */
[----:B------:R-:W-:Y:S02]  /*2af40*/  IADD3 R4, P6, R13, R20, RZ ;  /* 0x000000140d047210 */ /* 0x000fe40007fde0ff */
[-C--:B------:R-:W-:Y:S02]  /*2af50*/  LEA.HI.X.SX32 R15, R19, R28.reuse, 0x1, P1 ;  /* 0x0000001c130f7211 */ /* 0x080fe400008f0eff */
[----:B------:R-:W-:Y:S02]  /*2af60*/  ISETP.LT.AND P1, PT, R0, UR9, !P0 ;  /* 0x0000000900007c0c */ /* 0x000fe4000c721270 */
[----:B------:R-:W-:-:S02]  /*2af70*/  LEA.HI.X.SX32 R5, R13, R28, 0x1, P6 ;  /* 0x0000001c0d057211 */ /* 0x000fc400030f0eff */
[----:B------:R-:W-:Y:S02]  /*2af80*/  ISETP.LT.AND P0, PT, R8, UR9, !P0 ;  /* 0x0000000908007c0c */ /* 0x000fe4000c701270 */
[----:B------:R-:W-:Y:S01]  /*2af90*/  IADD3 R12, P6, R17, R20, RZ ;  /* 0x00000014110c7210 */ /* 0x000fe20007fde0ff */
[----:B------:R-:W-:Y:S01]  /*2afa0*/  VIADD R21, R19, UR4 ;  /* 0x0000000413157c36 */ /* 0x000fe20008000000 */
[C---:B------:R-:W-:Y:S02]  /*2afb0*/  PRMT R25, R9.reuse, 0x7772, RZ ;  /* 0x0000777209197816 */ /* 0x040fe400000000ff */
[----:B------:R-:W-:Y:S02]  /*2afc0*/  PRMT R23, R9, 0x7773, RZ ;  /* 0x0000777309177816 */ /* 0x000fe400000000ff */
[----:B------:R-:W-:Y:S02]  /*2afd0*/  LEA.HI.X.SX32 R13, R17, R28, 0x1, P6 ;  /* 0x0000001c110d7211 */ /* 0x000fe400030f0eff */
[----:B------:R-:W-:-:S02]  /*2afe0*/  PRMT R19, R10, 0x7772, RZ ;  /* 0x000077720a137816 */ /* 0x000fc400000000ff */
[----:B------:R-:W-:Y:S02]  /*2aff0*/  PRMT R17, R10, 0x7773, RZ ;  /* 0x000077730a117816 */ /* 0x000fe400000000ff */
[C---:B------:R-:W-:Y:S01]  /*2b000*/  PRMT R9, R11.reuse, 0x7773, RZ ;  /* 0x000077730b097816 */ /* 0x040fe200000000ff */
[----:B------:R0:W-:Y:S01]  /*2b010*/  @P5 STG.E.U8 desc[UR6][R2.64], R25 ;  /* 0x0000001902005986 */ /* 0x0001e2000c101106 */
[----:B------:R-:W-:-:S03]  /*2b020*/  PRMT R11, R11, 0x7772, RZ ;  /* 0x000077720b0b7816 */ /* 0x000fc600000000ff */
[----:B------:R0:W-:Y:S01]  /*2b030*/  @P4 STG.E.U8 desc[UR6][R6.64], R23 ;  /* 0x0000001706004986 */ /* 0x0001e2000c101106 */
[----:B------:R-:W-:-:S03]  /*2b040*/  IADD3 R20, P6, R21, R20, RZ ;  /* 0x0000001415147210 */ /* 0x000fc60007fde0ff */
[----:B------:R0:W-:Y:S04]  /*2b050*/  @P3 STG.E.U8 desc[UR6][R4.64], R19 ;  /* 0x0000001304003986 */ /* 0x0001e8000c101106 */
[----:B------:R0:W-:Y:S01]  /*2b060*/  @P2 STG.E.U8 desc[UR6][R12.64], R17 ;  /* 0x000000110c002986 */ /* 0x0001e2000c101106 */
[----:B------:R-:W-:-:S03]  /*2b070*/  LEA.HI.X.SX32 R21, R21, R28, 0x1, P6 ;  /* 0x0000001c15157211 */ /* 0x000fc600030f0eff */
[----:B------:R0:W-:Y:S01]  /*2b080*/  @P1 STG.E.U8 desc[UR6][R14.64], R11 ;  /* 0x0000000b0e001986 */ /* 0x0001e2000c101106 */
[----:B------:R-:W-:Y:S05]  /*2b090*/  @!P0 EXIT ;  /* 0x000000000000894d */ /* 0x000fea0003800000 */
[----:B------:R-:W-:Y:S01]  /*2b0a0*/  STG.E.U8 desc[UR6][R20.64], R9 ;  /* 0x0000000914007986 */ /* 0x000fe2000c101106 */
[----:B------:R-:W-:Y:S05]  /*2b0b0*/  EXIT ;  /* 0x000000000000794d */ /* 0x000fea0003800000 */
.L_x_3:
[----:B------:R-:W-:-:S00]  /*2b0c0*/  BRA `(.L_x_3) ;  /* 0xfffffffc00fc7947 */ /* 0x000fc0000383ffff */
[----:B------:R-:W-:-:S00]  /*2b0d0*/  NOP ;  /* 0x0000000000007918 */ /* 0x000fc00000000000 */
        /* <DEDUP_REMOVED lines=10> */
.L_x_4:


//--------------------- .nv.shared.matmul_kernel  --------------------------
	.section	.nv.shared.matmul_kernel,"aw",@nobits
	.sectionflags	@""
	.align	16
	.zero		1024


//--------------------- .nv.shared.reserved.0     --------------------------
	.section	.nv.shared.reserved.0,"aw",@nobits
	.weak		__nv_reservedSMEM_offset_0_alias
	.size		__nv_reservedSMEM_offset_0_alias, 0, 0
	.other		__nv_reservedSMEM_offset_0_alias,@"STO_CUDA_RESERVED_SHARED STV_DEFAULT"
__nv_reservedSMEM_offset_0_alias:
	.zero		0


//--------------------- .nv.constant0.matmul_kernel --------------------------
	.section	.nv.constant0.matmul_kernel,"a",@progbits
	.sectionflags	@""
	.align	4
.nv.constant0.matmul_kernel:
	.zero		608


//--------------------- SYMBOLS --------------------------

	.type		.nv.reservedSmem.offset0,@object
	.size		.nv.reservedSmem.offset0,0x4
